def matmul_kernel(
    a_ptr,
    b_ptr,
    c_ptr,
    M,
    N,
    K,
    stride_am,
    stride_ak,
    stride_bk,
    stride_bn,
    stride_cm,
    stride_cn,
    BLOCK_M: tl.constexpr,
    BLOCK_N: tl.constexpr,
    BLOCK_K: tl.constexpr,
    GROUP_M: tl.constexpr,
):
    pid = tl.program_id(axis=0)
    num_pid_m = tl.cdiv(M, BLOCK_M)
    num_pid_n = tl.cdiv(N, BLOCK_N)
    num_pid_in_group = GROUP_M * num_pid_n
    group_id = pid // num_pid_in_group
    first_pid_m = group_id * GROUP_M
    group_size_m = min(num_pid_m - first_pid_m, GROUP_M)
    pid_m = first_pid_m + ((pid % num_pid_in_group) % group_size_m)
    pid_n = (pid % num_pid_in_group) // group_size_m

    offs_am = (pid_m * BLOCK_M + tl.arange(0, BLOCK_M)) % M
    offs_bn = (pid_n * BLOCK_N + tl.arange(0, BLOCK_N)) % N
    offs_k = tl.arange(0, BLOCK_K)
    a_ptrs = a_ptr + offs_am[:, None] * stride_am + offs_k[None, :] * stride_ak
    b_ptrs = b_ptr + offs_k[:, None] * stride_bk + offs_bn[None, :] * stride_bn

    acc = tl.zeros((BLOCK_M, BLOCK_N), dtype=tl.float32)
    for kk in range(0, tl.cdiv(K, BLOCK_K)):
        a = tl.load(a_ptrs, mask=offs_k[None, :] < K - kk * BLOCK_K, other=0.0)
        b = tl.load(b_ptrs, mask=offs_k[:, None] < K - kk * BLOCK_K, other=0.0)
        acc = tl.dot(a, b, acc)
        a_ptrs += BLOCK_K * stride_ak
        b_ptrs += BLOCK_K * stride_bk

    c = acc.to(c_ptr.dtype.element_ty)
    offs_cm = pid_m * BLOCK_M + tl.arange(0, BLOCK_M)
    offs_cn = pid_n * BLOCK_N + tl.arange(0, BLOCK_N)
    c_ptrs = c_ptr + offs_cm[:, None] * stride_cm + offs_cn[None, :] * stride_cn
    mask = (offs_cm[:, None] < M) & (offs_cn[None, :] < N)
    tl.store(c_ptrs, c, mask=mask)

# config = {"BLOCK_K": 128, "BLOCK_M": 128, "BLOCK_N": 256, "GROUP_M": 8, "arch": "sm_100", "dtype": "fp8e4m3", "num_ctas": 1, "num_stages": 2, "num_warps": 8}
# arch = sm_100


// ===== COMPILED SASS (sm_100a) =====

	.target	sm_100a

	.elftype	@"ET_EXEC"


//--------------------- .note.nv.tkinfo           --------------------------
	.section	.note.nv.tkinfo,"",@"SHT_NOTE"
	.sectionflags	@"SHF_NOTE_NV_TKINFO"
	.tkinfo
        /*0018*/ 	.word	0x00000081
        /*0030*/ 	.string	""
        /*0030*/ 	.string	"ptxas-blackwell"
        /*0030*/ 	.string	"Cuda compilation tools, release 12.9, V12.9.86"
        /*0030*/ 	.string	"Build cuda_12.9.r12.9/compiler.36037853_0"
        /*0030*/ 	.string	"-v  -suppress-debug-info  -lineinfo  -arch sm_100a "



//--------------------- .note.nv.cuver            --------------------------
	.section	.note.nv.cuver,"",@"SHT_NOTE"
	.sectionflags	@"SHF_NOTE_NV_CUVER"
        /*0018*/ 	.short	0x0001
        /*001a*/ 	.short	0x0064
        /*001c*/ 	.short	0x0001
        /*001e*/ 	.short	0x0000
        /*0020*/ 	.short	0x0001
        /*0022*/ 	.short	0x0000


//--------------------- .nv.info                  --------------------------
	.section	.nv.info,"",@"SHT_CUDA_INFO"
	.align	4


	//----- nvinfo : EIATTR_REGCOUNT
	.align		4
        /*0000*/ 	.byte	0x04, 0x2f
        /*0002*/ 	.short	(.L_4 - .L_3)
	.align		4
.L_3:
        /*0004*/ 	.word	index@(matmul_kernel)
        /*0008*/ 	.word	0x000000ff


	//----- nvinfo : EIATTR_FRAME_SIZE
	.align		4
.L_4:
        /*000c*/ 	.byte	0x04, 0x11
        /*000e*/ 	.short	(.L_6 - .L_5)
	.align		4
.L_5:
        /*0010*/ 	.word	index@($__internal_2_$__cuda_sm10x_tcgen05_guardrail_trap_unallocated_columns_being_dealloced)
        /*0014*/ 	.word	0x000007e8


	//----- nvinfo : EIATTR_FRAME_SIZE
	.align		4
.L_6:
        /*0018*/ 	.byte	0x04, 0x11
        /*001a*/ 	.short	(.L_8 - .L_7)
	.align		4
.L_7:
        /*001c*/ 	.word	index@($__internal_1_$__cuda_sm10x_tcgen05_guardrail_trap_phase_invalid_during_alloc)
        /*0020*/ 	.word	0x000007e8


	//----- nvinfo : EIATTR_FRAME_SIZE
	.align		4
.L_8:
        /*0024*/ 	.byte	0x04, 0x11
        /*0026*/ 	.short	(.L_10 - .L_9)
	.align		4
.L_9:
        /*0028*/ 	.word	index@($__internal_0_$__cuda_sm10x_tcgen05_guardrail_trap_col_being_dealloced_not_returned_by_alloc)
        /*002c*/ 	.word	0x000007e8


	//----- nvinfo : EIATTR_FRAME_SIZE
	.align		4
.L_10:
        /*0030*/ 	.byte	0x04, 0x11
        /*0032*/ 	.short	(.L_12 - .L_11)
	.align		4
.L_11:
        /*0034*/ 	.word	index@(matmul_kernel)
        /*0038*/ 	.word	0x000007e8


	//----- nvinfo : EIATTR_MIN_STACK_SIZE
	.align		4
.L_12:
        /*003c*/ 	.byte	0x04, 0x12
        /*003e*/ 	.short	(.L_14 - .L_13)
	.align		4
.L_13:
        /*0040*/ 	.word	index@(matmul_kernel)
        /*0044*/ 	.word	0x000007e8
.L_14:


//--------------------- .nv.info.matmul_kernel    --------------------------
	.section	.nv.info.matmul_kernel,"",@"SHT_CUDA_INFO"
	.sectionflags	@""
	.align	4


	//----- nvinfo : EIATTR_CUDA_API_VERSION
	.align		4
        /*0000*/ 	.byte	0x04, 0x37
        /*0002*/ 	.short	(.L_16 - .L_15)
.L_15:
        /*0004*/ 	.word	0x00000081


	//----- nvinfo : EIATTR_KPARAM_INFO
	.align		4
.L_16:
        /*0008*/ 	.byte	0x04, 0x17
        /*000a*/ 	.short	(.L_18 - .L_17)
.L_17:
        /*000c*/ 	.word	0x00000000
        /*0010*/ 	.short	0x000d
        /*0012*/ 	.short	0x0048
        /*0014*/ 	.byte	0x00, 0xf4, 0x21, 0x00


	//----- nvinfo : EIATTR_KPARAM_INFO
	.align		4
.L_18:
        /*0018*/ 	.byte	0x04, 0x17
        /*001a*/ 	.short	(.L_20 - .L_19)
.L_19:
        /*001c*/ 	.word	0x00000000
        /*0020*/ 	.short	0x000c
        /*0022*/ 	.short	0x0040
        /*0024*/ 	.byte	0x00, 0xf4, 0x21, 0x00


	//----- nvinfo : EIATTR_KPARAM_INFO
	.align		4
.L_20:
        /*0028*/ 	.byte	0x04, 0x17
        /*002a*/ 	.short	(.L_22 - .L_21)
.L_21:
        /*002c*/ 	.word	0x00000000
        /*0030*/ 	.short	0x000b
        /*0032*/ 	.short	0x0038
        /*0034*/ 	.byte	0x00, 0xf0, 0x11, 0x00


	//----- nvinfo : EIATTR_KPARAM_INFO
	.align		4
.L_22:
        /*0038*/ 	.byte	0x04, 0x17
        /*003a*/ 	.short	(.L_24 - .L_23)
.L_23:
        /*003c*/ 	.word	0x00000000
        /*0040*/ 	.short	0x000a
        /*0042*/ 	.short	0x0034
        /*0044*/ 	.byte	0x00, 0xf0, 0x11, 0x00


	//----- nvinfo : EIATTR_KPARAM_INFO
	.align		4
.L_24:
        /*0048*/ 	.byte	0x04, 0x17
        /*004a*/ 	.short	(.L_26 - .L_25)
.L_25:
        /*004c*/ 	.word	0x00000000
        /*0050*/ 	.short	0x0009
        /*0052*/ 	.short	0x0030
        /*0054*/ 	.byte	0x00, 0xf0, 0x11, 0x00


	//----- nvinfo : EIATTR_KPARAM_INFO
	.align		4
.L_26:
        /*0058*/ 	.byte	0x04, 0x17
        /*005a*/ 	.short	(.L_28 - .L_27)
.L_27:
        /*005c*/ 	.word	0x00000000
        /*0060*/ 	.short	0x0008
        /*0062*/ 	.short	0x002c
        /*0064*/ 	.byte	0x00, 0xf0, 0x11, 0x00


	//----- nvinfo : EIATTR_KPARAM_INFO
	.align		4
.L_28:
        /*0068*/ 	.byte	0x04, 0x17
        /*006a*/ 	.short	(.L_30 - .L_29)
.L_29:
        /*006c*/ 	.word	0x00000000
        /*0070*/ 	.short	0x0007
        /*0072*/ 	.short	0x0028
        /*0074*/ 	.byte	0x00, 0xf0, 0x11, 0x00


	//----- nvinfo : EIATTR_KPARAM_INFO
	.align		4
.L_30:
        /*0078*/ 	.byte	0x04, 0x17
        /*007a*/ 	.short	(.L_32 - .L_31)
.L_31:
        /*007c*/ 	.word	0x00000000
        /*0080*/ 	.short	0x0006
        /*0082*/ 	.short	0x0024
        /*0084*/ 	.byte	0x00, 0xf0, 0x11, 0x00


	//----- nvinfo : EIATTR_KPARAM_INFO
	.align		4
.L_32:
        /*0088*/ 	.byte	0x04, 0x17
        /*008a*/ 	.short	(.L_34 - .L_33)
.L_33:
        /*008c*/ 	.word	0x00000000
        /*0090*/ 	.short	0x0005
        /*0092*/ 	.short	0x0020
        /*0094*/ 	.byte	0x00, 0xf0, 0x11, 0x00


	//----- nvinfo : EIATTR_KPARAM_INFO
	.align		4
.L_34:
        /*0098*/ 	.byte	0x04, 0x17
        /*009a*/ 	.short	(.L_36 - .L_35)
.L_35:
        /*009c*/ 	.word	0x00000000
        /*00a0*/ 	.short	0x0004
        /*00a2*/ 	.short	0x001c
        /*00a4*/ 	.byte	0x00, 0xf0, 0x11, 0x00


	//----- nvinfo : EIATTR_KPARAM_INFO
	.align		4
.L_36:
        /*00a8*/ 	.byte	0x04, 0x17
        /*00aa*/ 	.short	(.L_38 - .L_37)
.L_37:
        /*00ac*/ 	.word	0x00000000
        /*00b0*/ 	.short	0x0003
        /*00b2*/ 	.short	0x0018
        /*00b4*/ 	.byte	0x00, 0xf0, 0x11, 0x00


	//----- nvinfo : EIATTR_KPARAM_INFO
	.align		4
.L_38:
        /*00b8*/ 	.byte	0x04, 0x17
        /*00ba*/ 	.short	(.L_40 - .L_39)
.L_39:
        /*00bc*/ 	.word	0x00000000
        /*00c0*/ 	.short	0x0002
        /*00c2*/ 	.short	0x0010
        /*00c4*/ 	.byte	0x00, 0xf4, 0x21, 0x00


	//----- nvinfo : EIATTR_KPARAM_INFO
	.align		4
.L_40:
        /*00c8*/ 	.byte	0x04, 0x17
        /*00ca*/ 	.short	(.L_42 - .L_41)
.L_41:
        /*00cc*/ 	.word	0x00000000
        /*00d0*/ 	.short	0x0001
        /*00d2*/ 	.short	0x0008
        /*00d4*/ 	.byte	0x00, 0xf4, 0x21, 0x00


	//----- nvinfo : EIATTR_KPARAM_INFO
	.align		4
.L_42:
        /*00d8*/ 	.byte	0x04, 0x17
        /*00da*/ 	.short	(.L_44 - .L_43)
.L_43:
        /*00dc*/ 	.word	0x00000000
        /*00e0*/ 	.short	0x0000
        /*00e2*/ 	.short	0x0000
        /*00e4*/ 	.byte	0x00, 0xf4, 0x21, 0x00


	//----- nvinfo : EIATTR_AT_ENTRY_FRAGMENTS
	.align		4
.L_44:
        /*00e8*/ 	.byte	0x04, 0x4f
        /*00ea*/ 	.short	(.L_46 - .L_45)


	//   ....[0]....
.L_45:
        /*00ec*/ 	.word	0x00000004


	//----- nvinfo : EIATTR_RESERVED_SMEM_USED
	.align		4
.L_46:
        /*00f0*/ 	.byte	0x01, 0x41
	.zero		2


	//----- nvinfo : EIATTR_SPARSE_MMA_MASK
	.align		4
        /*00f4*/ 	.byte	0x03, 0x50
        /*00f6*/ 	.short	0x0000


	//----- nvinfo : EIATTR_TCGEN05_1CTA_USED
	.align		4
        /*00f8*/ 	.byte	0x01, 0x51
	.zero		2


	//----- nvinfo : EIATTR_MAXREG_COUNT
	.align		4
        /*00fc*/ 	.byte	0x03, 0x1b
        /*00fe*/ 	.short	0x00ff


	//----- nvinfo : EIATTR_NUM_BARRIERS
	.align		4
        /*0100*/ 	.byte	0x02, 0x4c
        /*0102*/ 	.byte	0x01
	.zero		1


	//----- nvinfo : EIATTR_ANNOTATIONS
	.align		4
        /*0104*/ 	.byte	0x04, 0x55
        /*0106*/ 	.short	(.L_48 - .L_47)


	//   ....[0]....
.L_47:
        /*0108*/ 	.word	0x00000001
        /*010c*/ 	.byte	0xf0, 0x0a, 0x00, 0x00, 0x01, 0x00, 0x00, 0x00, 0x40, 0x0e, 0x00, 0x00, 0x01, 0x00, 0x00, 0x00
        /* <DEDUP_REMOVED lines=712> */
        /*2d9c*/ 	.byte	0xd0, 0xf1, 0x01, 0x00


	//----- nvinfo : EIATTR_INT_WARP_WIDE_INSTR_OFFSETS
	.align		4
.L_48:
        /*2da0*/ 	.byte	0x04, 0x31
        /*2da2*/ 	.short	(.L_50 - .L_49)


	//   ....[0]....
.L_49:
        /*2da4*/ 	.word	0x00002330


	//   ....[1]....
        /*2da8*/ 	.word	0x00002340


	//   ....[2]....
        /*2dac*/ 	.word	0x0000b350


	//   ....[3]....
        /*2db0*/ 	.word	0x0001f6f0


	//   ....[4]....
        /*2db4*/ 	.word	0x0001f740


	//----- nvinfo : EIATTR_COOP_GROUP_MASK_REGIDS
	.align		4
.L_50:
        /*2db8*/ 	.byte	0x04, 0x29
        /*2dba*/ 	.short	(.L_52 - .L_51)


	//   ....[0]....
.L_51:
        /*2dbc*/ 	.word	0xffffffff


	//   ....[1]....
        /*2dc0*/ 	.word	0xffffffff


	//   ....[2]....
        /*2dc4*/ 	.word	0xffffffff


	//   ....[3]....
        /*2dc8*/ 	.word	0xffffffff


	//----- nvinfo : EIATTR_COOP_GROUP_INSTR_OFFSETS
	.align		4
.L_52:
        /*2dcc*/ 	.byte	0x04, 0x28
        /*2dce*/ 	.short	(.L_54 - .L_53)


	//   ....[0]....
.L_53:
        /*2dd0*/ 	.word	0x00000070


	//   ....[1]....
        /*2dd4*/ 	.word	0x00000330


	//   ....[2]....
        /*2dd8*/ 	.word	0x0001f580


	//   ....[3]....
        /*2ddc*/ 	.word	0x0001f7f0


	//----- nvinfo : EIATTR_VRC_CTA_INIT_COUNT
	.align		4
.L_54:
        /*2de0*/ 	.byte	0x02, 0x4a
        /*2de2*/ 	.byte	0x80
	.zero		1


	//----- nvinfo : EIATTR_MBARRIER_INSTR_OFFSETS
	.align		4
        /*2de4*/ 	.byte	0x04, 0x39
        /*2de6*/ 	.short	(.L_56 - .L_55)


	//   ....[0]....
.L_55:
        /*2de8*/ 	.word	0x00002520
        /*2dec*/ 	.word	0x000000ff
        /*2df0*/ 	.word	0x00000000
        /*2df4*/ 	.short	0x0100
        /*2df6*/ 	.byte	0x0c
	.zero		1


	//   ....[1]....
        /*2df8*/ 	.word	0x0000b3a0
        /*2dfc*/ 	.word	0x000000ff
        /*2e00*/ 	.word	0x00018008
        /*2e04*/ 	.short	0x0100
        /*2e06*/ 	.byte	0x0a
	.zero		1


	//   ....[2]....
        /*2e08*/ 	.word	0x00013790
        /*2e0c*/ 	.word	0x000000ff
        /*2e10*/ 	.word	0x00000000
        /*2e14*/ 	.short	0x010a
        /*2e16*/ 	.byte	0x0c
	.zero		1


	//   ....[3]....
        /*2e18*/ 	.word	0x00019de0
        /*2e1c*/ 	.word	0x000000ff
        /*2e20*/ 	.word	0x00000000
        /*2e24*/ 	.short	0x010a
        /*2e26*/ 	.byte	0x0c
	.zero		1


	//   ....[4]....
        /*2e28*/ 	.word	0x00019e90
        /*2e2c*/ 	.word	0x000000ff
        /*2e30*/ 	.word	0x00018000
        /*2e34*/ 	.short	0x0108
        /*2e36*/ 	.byte	0x0a
	.zero		1


	//   ....[5]....
        /*2e38*/ 	.word	0x00019ec0
        /*2e3c*/ 	.word	0x000000ff
        /*2e40*/ 	.word	0x00018008
        /*2e44*/ 	.short	0x0108
        /*2e46*/ 	.byte	0x0a
	.zero		1


	//   ....[6]....
        /*2e48*/ 	.word	0x0001f810
        /*2e4c*/ 	.word	0x000000ff
        /*2e50*/ 	.word	0x00000000
        /*2e54*/ 	.short	0x010a
        /*2e56*/ 	.byte	0x0c
	.zero		1


	//   ....[7]....
        /*2e58*/ 	.word	0x0001f840
        /*2e5c*/ 	.word	0x000000ff
        /*2e60*/ 	.word	0x00000000
        /*2e64*/ 	.short	0x010a
        /*2e66*/ 	.byte	0x0c
	.zero		1


	//----- nvinfo : EIATTR_NUM_MBARRIERS
	.align		4
.L_56:
        /*2e68*/ 	.byte	0x03, 0x38
        /*2e6a*/ 	.short	0x0002


	//----- nvinfo : EIATTR_EXIT_INSTR_OFFSETS
	.align		4
        /*2e6c*/ 	.byte	0x04, 0x1c
        /*2e6e*/ 	.short	(.L_58 - .L_57)


	//   ....[0]....
.L_57:
        /*2e70*/ 	.word	0x0001f800


	//----- nvinfo : EIATTR_REQNTID
	.align		4
.L_58:
        /*2e74*/ 	.byte	0x04, 0x10
        /*2e76*/ 	.short	(.L_60 - .L_59)
.L_59:
        /*2e78*/ 	.word	0x00000100
        /*2e7c*/ 	.word	0x00000001
        /*2e80*/ 	.word	0x00000001


	//----- nvinfo : EIATTR_CRS_STACK_SIZE
	.align		4
.L_60:
        /*2e84*/ 	.byte	0x04, 0x1e
        /*2e86*/ 	.short	(.L_62 - .L_61)
.L_61:
        /*2e88*/ 	.word	0x00000000


	//----- nvinfo : EIATTR_CBANK_PARAM_SIZE
	.align		4
.L_62:
        /*2e8c*/ 	.byte	0x03, 0x19
        /*2e8e*/ 	.short	0x0050


	//----- nvinfo : EIATTR_PARAM_CBANK
	.align		4
        /*2e90*/ 	.byte	0x04, 0x0a
        /*2e92*/ 	.short	(.L_64 - .L_63)
	.align		4
.L_63:
        /*2e94*/ 	.word	index@(.nv.constant0.matmul_kernel)
        /*2e98*/ 	.short	0x0380
        /*2e9a*/ 	.short	0x0050


	//----- nvinfo : EIATTR_SW_WAR
	.align		4
.L_64:
        /*2e9c*/ 	.byte	0x04, 0x36
        /*2e9e*/ 	.short	(.L_66 - .L_65)
.L_65:
        /*2ea0*/ 	.word	0x00000008
.L_66:


//--------------------- .nv.compat                --------------------------
	.section	.nv.compat,"",@"SHT_CUDA_COMPAT_INFO"
	.align	4
        /*0000*/ 	.byte	0x02, 0x02, 0x02, 0x00, 0x02, 0x05, 0x05, 0x00, 0x02, 0x03, 0x00, 0x00, 0x02, 0x06, 0x01, 0x00


//--------------------- .nv.callgraph             --------------------------
	.section	.nv.callgraph,"",@"SHT_CUDA_CALLGRAPH"
	.align	4
	.sectionentsize	8
	.align		4
        /*0000*/ 	.word	0x00000000
	.align		4
        /*0004*/ 	.word	0xffffffff
	.align		4
        /*0008*/ 	.word	0x00000000
	.align		4
        /*000c*/ 	.word	0xfffffffe
	.align		4
        /*0010*/ 	.word	0x00000000
	.align		4
        /*0014*/ 	.word	0xfffffffd
	.align		4
        /*0018*/ 	.word	0x00000000
	.align		4
        /*001c*/ 	.word	0xfffffffc


//--------------------- .text.matmul_kernel       --------------------------
	.section	.text.matmul_kernel,"ax",@progbits
	.align	128
        .global         matmul_kernel
        .type           matmul_kernel,@function
        .size           matmul_kernel,(.L_x_20 - matmul_kernel)
        .other          matmul_kernel,@"STO_CUDA_ENTRY STV_DEFAULT"
matmul_kernel:
.text.matmul_kernel:
[----:B------:R-:W0:Y:S01]  /*0000*/  LDC R1, c[0x0][0x37c] ;  /* 0x0000df00ff017b82 */ /* 0x000e220000000800 */
[----:B------:R-:W1:Y:S01]  /*0010*/  S2R R0, SR_TID.X ;  /* 0x0000000000007919 */ /* 0x000e620000002100 */
[----:B0-----:R-:W-:Y:S01]  /*0020*/  VIADD R1, R1, 0xfffff818 ;  /* 0xfffff81801017836 */ /* 0x001fe20000000000 */
[----:B-1----:R-:W-:-:S13]  /*0030*/  ISETP.GE.U32.AND P0, PT, R0, 0x20, PT ;  /* 0x000000200000780c */ /* 0x002fda0003f06070 */
[----:B------:R-:W-:Y:S02]  /*0040*/  VOTEU.ANY UP0, P0 ;  /* 0x0000000000ff7886 */ /* 0x000fe40000000100 */
[----:B------:R-:W-:Y:S05]  /*0050*/  BRA.U UP0, `(.L_x_0) ;  /* 0x0000000100b87547 */ /* 0x000fea000b800000 */
[----:B------:R-:W0:Y:S01]  /*0060*/  S2UR UR6, SR_CgaCtaId ;  /* 0x00000000000679c3 */ /* 0x000e220000008800 */
[----:B------:R-:W-:Y:S01]  /*0070*/  NOP ;  /* 0x0000000000007918 */ /* 0x000fe20000000000 */
[----:B------:R-:W-:Y:S02]  /*0080*/  UMOV UR4, 0x40 ;  /* 0x0000004000047882 */ /* 0x000fe40000000000 */
[----:B0-----:R-:W-:-:S09]  /*0090*/  ULEA UR4, UR6, UR4, 0x18 ;  /* 0x0000000406047291 */ /* 0x001fd2000f8ec0ff */
[----:B------:R-:W0:Y:S01]  /*00a0*/  LDS.U8 R0, [UR4] ;  /* 0x00000004ff007984 */ /* 0x000e220008000000 */
[----:B------:R-:W-:Y:S02]  /*00b0*/  UMOV UR4, 0x400 ;  /* 0x0000040000047882 */ /* 0x000fe40000000000 */
[----:B------:R-:W-:Y:S01]  /*00c0*/  ULEA UR4, UR6, UR4, 0x18 ;  /* 0x0000000406047291 */ /* 0x000fe2000f8ec0ff */
[----:B0-----:R-:W-:-:S13]  /*00d0*/  ISETP.NE.AND P0, PT, R0, RZ, PT ;  /* 0x000000ff0000720c */ /* 0x001fda0003f05270 */
[----:B------:R-:W-:Y:S05]  /*00e0*/  @P0 BRA `(.L_x_1) ;  /* 0x00000000007c0947 */ /* 0x000fea0003800000 */
[----:B------:R-:W-:-:S13]  /*00f0*/  ELECT P0, URZ, PT ;  /* 0x0000000000ff782f */ /* 0x000fda0003800000 */
[----:B------:R-:W-:Y:S05]  /*0100*/  @!P0 BRA `(.L_x_2) ;  /* 0x0000000000848947 */ /* 0x000fea0003800000 */
[----:B------:R-:W-:Y:S01]  /*0110*/  UMOV UR5, 0x8 ;  /* 0x0000000800057882 */ /* 0x000fe20000000000 */
[----:B------:R-:W-:Y:S02]  /*0120*/  IMAD.MOV.U32 R4, RZ, RZ, 0x1 ;  /* 0x00000001ff047424 */ /* 0x000fe400078e00ff */
[----:B------:R-:W-:Y:S02]  /*0130*/  IMAD.MOV.U32 R5, RZ, RZ, 0xff ;  /* 0x000000ffff057424 */ /* 0x000fe400078e00ff */
[----:B------:R-:W-:Y:S04]  /*0140*/  DEPBAR.LE SB0, 0x36 ;  /* 0x00008d800000791a */ /* 0x000fe80000000000 */
[----:B------:R-:W0:Y:S02]  /*0150*/  UTCATOMSWS.FIND_AND_SET.ALIGN UP1, UR5, UR5 ;  /* 0x00000005000575e3 */ /* 0x000e240008020800 */
[----:B0-----:R-:W-:-:S04]  /*0160*/  PLOP3.LUT P0, PT, PT, PT, UP1, 0x80, 0x8 ;  /* 0x000000000008781c */ /* 0x001fc80003f0f018 */
[----:B------:R-:W-:-:S04]  /*0170*/  SEL R0, RZ, 0xffffffff, !P0 ;  /* 0xffffffffff007807 */ /* 0x000fc80004000000 */
[----:B------:R-:W-:Y:S01]  /*0180*/  ISETP.NE.AND P0, PT, R0, RZ, PT ;  /* 0x000000ff0000720c */ /* 0x000fe20003f05270 */
[----:B------:R-:W-:-:S12]  /*0190*/  IMAD.U32 R0, RZ, RZ, UR5 ;  /* 0x00000005ff007e24 */ /* 0x000fd8000f8e00ff */
[----:B------:R-:W-:Y:S05]  /*01a0*/  @P0 BRA `(.L_x_3) ;  /* 0x0000000000240947 */ /* 0x000fea0003800000 */
.L_x_4:
[----:B------:R-:W-:Y:S05]  /*01b0*/  NANOSLEEP 0x64 ;  /* 0x000000640000795d */ /* 0x000fea0003800000 */
[----:B------:R-:W-:-:S05]  /*01c0*/  UMOV UR5, 0x8 ;  /* 0x0000000800057882 */ /* 0x000fca0000000000 */
[----:B------:R-:W-:Y:S04]  /*01d0*/  DEPBAR.LE SB0, 0x36 ;  /* 0x00008d800000791a */ /* 0x000fe80000000000 */
[----:B------:R-:W0:Y:S02]  /*01e0*/  UTCATOMSWS.FIND_AND_SET.ALIGN UP1, UR5, UR5 ;  /* 0x00000005000575e3 */ /* 0x000e240008020800 */
[----:B0-----:R-:W-:-:S04]  /*01f0*/  PLOP3.LUT P0, PT, PT, PT, UP1, 0x80, 0x8 ;  /* 0x000000000008781c */ /* 0x001fc80003f0f018 */
[----:B------:R-:W-:-:S04]  /*0200*/  SEL R0, RZ, 0xffffffff, !P0 ;  /* 0xffffffffff007807 */ /* 0x000fc80004000000 */
[----:B------:R-:W-:Y:S01]  /*0210*/  ISETP.NE.AND P0, PT, R0, RZ, PT ;  /* 0x000000ff0000720c */ /* 0x000fe20003f05270 */
[----:B------:R-:W-:-:S12]  /*0220*/  IMAD.U32 R0, RZ, RZ, UR5 ;  /* 0x00000005ff007e24 */ /* 0x000fd8000f8e00ff */
[----:B------:R-:W-:Y:S05]  /*0230*/  @!P0 BRA `(.L_x_4) ;  /* 0xfffffffc00dc8947 */ /* 0x000fea000383ffff */
.L_x_3:
[C---:B------:R-:W-:Y:S01]  /*0240*/  VIADD R3, R0.reuse, 0x10 ;  /* 0x0000001000037836 */ /* 0x040fe20000000000 */
[----:B------:R-:W-:Y:S01]  /*0250*/  UMOV UR5, 0x50 ;  /* 0x0000005000057882 */ /* 0x000fe20000000000 */
[----:B------:R-:W-:Y:S01]  /*0260*/  SHF.L.U32 R2, R5, R0, RZ ;  /* 0x0000000005027219 */ /* 0x000fe200000006ff */
[----:B------:R-:W-:Y:S01]  /*0270*/  ULEA UR5, UR6, UR5, 0x18 ;  /* 0x0000000506057291 */ /* 0x000fe2000f8ec0ff */
[----:B------:R-:W-:Y:S01]  /*0280*/  IMAD.SHL.U32 R0, R0, 0x20, RZ ;  /* 0x0000002000007824 */ /* 0x000fe200078e00ff */
[----:B------:R-:W-:-:S04]  /*0290*/  SHF.L.U32 R3, R4, R3, RZ ;  /* 0x0000000304037219 */ /* 0x000fc800000006ff */
[----:B------:R-:W-:-:S05]  /*02a0*/  LOP3.LUT R2, R3, R2, RZ, 0xfc, !PT ;  /* 0x0000000203027212 */ /* 0x000fca00078efcff */
[----:B------:R0:W-:Y:S04]  /*02b0*/  ATOMS.OR RZ, [UR5], R2 ;  /* 0x00000002ffff798c */ /* 0x0001e8000b000005 */
[----:B------:R0:W-:Y:S01]  /*02c0*/  STS [UR4], R0 ;  /* 0x00000000ff007988 */ /* 0x0001e20008000804 */
[----:B------:R-:W-:Y:S05]  /*02d0*/  BRA `(.L_x_2) ;  /* 0x0000000000107947 */ /* 0x000fea0003800000 */
.L_x_1:
[----:B------:R-:W-:Y:S01]  /*02e0*/  IMAD.MOV.U32 R0, RZ, RZ, -0x1 ;  /* 0xffffffffff007424 */ /* 0x000fe200078e00ff */
[----:B------:R-:W-:-:S04]  /*02f0*/  MOV R2, 0x320 ;  /* 0x0000032000027802 */ /* 0x000fc80000000f00 */
[----:B------:R0:W-:Y:S03]  /*0300*/  STS [UR4], R0 ;  /* 0x00000000ff007988 */ /* 0x0001e60008000804 */
[----:B0-----:R-:W-:Y:S05]  /*0310*/  CALL.REL.NOINC `($__internal_1_$__cuda_sm10x_tcgen05_guardrail_trap_phase_invalid_during_alloc) ;  /* 0x000001f400607944 */ /* 0x001fea0003c00000 */
.L_x_2:
[----:B------:R-:W-:Y:S05]  /*0320*/  WARPSYNC.ALL ;  /* 0x0000000000007948 */ /* 0x000fea0003800000 */
[----:B------:R-:W-:Y:S01]  /*0330*/  NOP ;  /* 0x0000000000007918 */ /* 0x000fe20000000000 */
.L_x_0:
[----:B------:R-:W1:Y:S01]  /*0340*/  LDC.64 R70, c[0x0][0x398] ;  /* 0x0000e600ff467b82 */ /* 0x000e620000000a00 */
[----:B------:R-:W2:Y:S01]  /*0350*/  S2R R7, SR_CTAID.X ;  /* 0x0000000000077919 */ /* 0x000ea20000002500 */
[----:B------:R-:W-:Y:S01]  /*0360*/  UMOV UR10, 0x400 ;  /* 0x00000400000a7882 */ /* 0x000fe20000000000 */
[----:B------:R-:W3:Y:S01]  /*0370*/  LDCU.64 UR8, c[0x0][0x3a8] ;  /* 0x00007500ff0877ac */ /* 0x000ee20008000a00 */
[----:B------:R-:W-:Y:S01]  /*0380*/  PRMT R215, RZ, 0x7610, R215 ;  /* 0x00007610ffd77816 */ /* 0x000fe200000000d7 */
[----:B------:R-:W4:Y:S01]  /*0390*/  S2R R13, SR_TID.X ;  /* 0x00000000000d7919 */ /* 0x000f220000002100 */
[----:B------:R-:W-:Y:S01]  /*03a0*/  PRMT R224, RZ, 0x7610, R224 ;  /* 0x00007610ffe07816 */ /* 0x000fe200000000e0 */
[----:B------:R-:W5:Y:S01]  /*03b0*/  LDCU UR4, c[0x0][0x3a4] ;  /* 0x00007480ff0477ac */ /* 0x000f620008000800 */
[----:B------:R-:W0:Y:S01]  /*03c0*/  S2UR UR6, SR_CgaCtaId ;  /* 0x00000000000679c3 */ /* 0x000e220000008800 */
[----:B------:R-:W0:Y:S01]  /*03d0*/  LDCU.128 UR16, c[0x0][0x380] ;  /* 0x00007000ff1077ac */ /* 0x000e220008000c00 */
[----:B------:R-:W-:-:S06]  /*03e0*/  UMOV UR13, 0x1 ;  /* 0x00000001000d7882 */ /* 0x000fcc0000000000 */
[----:B------:R-:W5:Y:S01]  /*03f0*/  LDC R92, c[0x0][0x3a0] ;  /* 0x0000e800ff5c7b82 */ /* 0x000f620000000800 */
[----:B------:R-:W0:Y:S01]  /*0400*/  LDCU.64 UR22, c[0x0][0x358] ;  /* 0x00006b00ff1677ac */ /* 0x000e220008000a00 */
[----:B---3--:R-:W-:Y:S02]  /*0410*/  IMAD.U32 R144, RZ, RZ, UR8 ;  /* 0x00000008ff907e24 */ /* 0x008fe4000f8e00ff */
[----:B------:R-:W-:Y:S01]  /*0420*/  IMAD.U32 R145, RZ, RZ, UR8 ;  /* 0x00000008ff917e24 */ /* 0x000fe2000f8e00ff */
[----:B-1----:R-:W-:Y:S01]  /*0430*/  IABS R99, R71 ;  /* 0x0000004700637213 */ /* 0x002fe20000000000 */
[----:B0-----:R-:W-:Y:S02]  /*0440*/  VIADD R0, R71, 0xff ;  /* 0x000000ff47007836 */ /* 0x001fe40000000000 */
[----:B------:R-:W-:Y:S02]  /*0450*/  IMAD.U32 R150, RZ, RZ, UR8 ;  /* 0x00000008ff967e24 */ /* 0x000fe4000f8e00ff */
[----:B------:R-:W-:Y:S01]  /*0460*/  IMAD.U32 R39, RZ, RZ, UR8 ;  /* 0x00000008ff277e24 */ /* 0x000fe2000f8e00ff */
[----:B------:R-:W-:Y:S01]  /*0470*/  SHF.R.S32.HI R3, RZ, 0x1f, R0 ;  /* 0x0000001fff037819 */ /* 0x000fe20000011400 */
[----:B------:R-:W-:Y:S01]  /*0480*/  ULEA UR10, UR6, UR10, 0x18 ;  /* 0x0000000a060a7291 */ /* 0x000fe2000f8ec0ff */
[----:B--2---:R-:W-:-:S02]  /*0490*/  IABS R8, R7 ;  /* 0x0000000700087213 */ /* 0x004fc40000000000 */
[----:B------:R-:W-:Y:S01]  /*04a0*/  LEA.HI R3, R3, R0, RZ, 0x8 ;  /* 0x0000000003037211 */ /* 0x000fe200078f40ff */
[----:B------:R-:W-:Y:S01]  /*04b0*/  UIADD3 UR12, UPT, UPT, UR10, 0x18000, URZ ;  /* 0x000180000a0c7890 */ /* 0x000fe2000fffe0ff */
[----:B----4-:R-:W-:Y:S02]  /*04c0*/  SHF.R.U32.HI R101, RZ, 0x7, R13 ;  /* 0x00000007ff657819 */ /* 0x010fe4000001160d */
[----:B------:R-:W-:Y:S02]  /*04d0*/  SHF.R.S32.HI R3, RZ, 0x8, R3 ;  /* 0x00000008ff037819 */ /* 0x000fe40000011403 */
[----:B------:R-:W-:-:S03]  /*04e0*/  SGXT.U32 R101, R101, 0x1 ;  /* 0x000000016565781a */ /* 0x000fc60000000000 */
[----:B------:R-:W-:-:S05]  /*04f0*/  IMAD.SHL.U32 R4, R3, 0x8, RZ ;  /* 0x0000000803047824 */ /* 0x000fca00078e00ff */
[-C--:B------:R-:W-:Y:S02]  /*0500*/  IABS R5, R4.reuse ;  /* 0x0000000400057213 */ /* 0x080fe40000000000 */
[----:B------:R-:W-:Y:S02]  /*0510*/  IABS R10, R4 ;  /* 0x00000004000a7213 */ /* 0x000fe40000000000 */
[----:B------:R-:W0:Y:S08]  /*0520*/  I2F.RP R0, R5 ;  /* 0x0000000500007306 */ /* 0x000e300000209400 */
[----:B0-----:R-:W0:Y:S02]  /*0530*/  MUFU.RCP R0, R0 ;  /* 0x0000000000007308 */ /* 0x001e240000001000 */
[----:B0-----:R-:W-:-:S02]  /*0540*/  VIADD R2, R0, 0xffffffe ;  /* 0x0ffffffe00027836 */ /* 0x001fc40000000000 */
[----:B------:R-:W-:-:S04]  /*0550*/  IMAD.MOV R0, RZ, RZ, -R10 ;  /* 0x000000ffff007224 */ /* 0x000fc800078e0a0a */
[----:B------:R0:W1:Y:S02]  /*0560*/  F2I.FTZ.U32.TRUNC.NTZ R3, R2 ;  /* 0x0000000200037305 */ /* 0x000064000021f000 */
[----:B0-----:R-:W-:Y:S02]  /*0570*/  IMAD.MOV.U32 R2, RZ, RZ, RZ ;  /* 0x000000ffff027224 */ /* 0x001fe400078e00ff */
[----:B-1----:R-:W-:-:S04]  /*0580*/  IMAD.MOV R6, RZ, RZ, -R3 ;  /* 0x000000ffff067224 */ /* 0x002fc800078e0a03 */
[----:B------:R-:W-:Y:S02]  /*0590*/  IMAD R9, R6, R5, RZ ;  /* 0x0000000506097224 */ /* 0x000fe400078e02ff */
[----:B------:R-:W-:Y:S02]  /*05a0*/  IMAD.MOV.U32 R6, RZ, RZ, R8 ;  /* 0x000000ffff067224 */ /* 0x000fe400078e0008 */
[----:B------:R-:W-:-:S06]  /*05b0*/  IMAD.HI.U32 R3, R3, R9, R2 ;  /* 0x0000000903037227 */ /* 0x000fcc00078e0002 */
[----:B------:R-:W-:-:S04]  /*05c0*/  IMAD.HI.U32 R3, R3, R6, RZ ;  /* 0x0000000603037227 */ /* 0x000fc800078e00ff */
[----:B------:R-:W-:Y:S01]  /*05d0*/  IMAD R0, R3, R0, R6 ;  /* 0x0000000003007224 */ /* 0x000fe200078e0206 */
[----:B------:R-:W-:Y:S04]  /*05e0*/  BAR.SYNC.DEFER_BLOCKING 0x0 ;  /* 0x0000000000007b1d */ /* 0x000fe80000010000 */
[----:B------:R-:W-:-:S13]  /*05f0*/  ISETP.GT.U32.AND P1, PT, R5, R0, PT ;  /* 0x000000000500720c */ /* 0x000fda0003f24070 */
[----:B------:R-:W-:Y:S02]  /*0600*/  @!P1 IMAD.IADD R0, R0, 0x1, -R5 ;  /* 0x0000000100009824 */ /* 0x000fe400078e0a05 */
[----:B------:R-:W-:Y:S01]  /*0610*/  @!P1 VIADD R3, R3, 0x1 ;  /* 0x0000000103039836 */ /* 0x000fe20000000000 */
[----:B------:R-:W-:Y:S02]  /*0620*/  ISETP.NE.AND P1, PT, R4, RZ, PT ;  /* 0x000000ff0400720c */ /* 0x000fe40003f25270 */
[----:B------:R-:W-:Y:S02]  /*0630*/  ISETP.GE.U32.AND P0, PT, R0, R5, PT ;  /* 0x000000050000720c */ /* 0x000fe40003f06070 */
[----:B------:R-:W-:-:S04]  /*0640*/  LOP3.LUT R0, R7, R4, RZ, 0x3c, !PT ;  /* 0x0000000407007212 */ /* 0x000fc800078e3cff */
[----:B------:R-:W-:Y:S01]  /*0650*/  ISETP.GE.AND P2, PT, R0, RZ, PT ;  /* 0x000000ff0000720c */ /* 0x000fe20003f46270 */
[----:B------:R-:W-:-:S06]  /*0660*/  VIADD R0, R70, 0x7f ;  /* 0x0000007f46007836 */ /* 0x000fcc0000000000 */
[----:B------:R-:W-:-:S04]  /*0670*/  @P0 VIADD R3, R3, 0x1 ;  /* 0x0000000103030836 */ /* 0x000fc80000000000 */
[----:B------:R-:W-:Y:S01]  /*0680*/  IMAD.MOV.U32 R2, RZ, RZ, R3 ;  /* 0x000000ffff027224 */ /* 0x000fe200078e0003 */
[----:B------:R-:W-:-:S03]  /*0690*/  SHF.R.S32.HI R3, RZ, 0x1f, R0 ;  /* 0x0000001fff037819 */ /* 0x000fc60000011400 */
[----:B------:R-:W-:Y:S01]  /*06a0*/  @!P2 IMAD.MOV R2, RZ, RZ, -R2 ;  /* 0x000000ffff02a224 */ /* 0x000fe200078e0a02 */
[----:B------:R-:W-:Y:S02]  /*06b0*/  @!P1 LOP3.LUT R2, RZ, R4, RZ, 0x33, !PT ;  /* 0x00000004ff029212 */ /* 0x000fe400078e33ff */
[----:B------:R-:W-:-:S03]  /*06c0*/  LEA.HI R3, R3, R0, RZ, 0x7 ;  /* 0x0000000003037211 */ /* 0x000fc600078f38ff */
[----:B------:R-:W-:Y:S02]  /*06d0*/  IMAD.SHL.U32 R12, R2, 0x8, RZ ;  /* 0x00000008020c7824 */ /* 0x000fe400078e00ff */
[----:B------:R-:W-:-:S03]  /*06e0*/  IMAD.MOV R2, RZ, RZ, -R2 ;  /* 0x000000ffff027224 */ /* 0x000fc600078e0a02 */
[----:B------:R-:W-:Y:S01]  /*06f0*/  LEA.HI.SX32 R3, R3, -R12, 0x19 ;  /* 0x8000000c03037211 */ /* 0x000fe200078fcaff */
[----:B------:R-:W-:Y:S02]  /*0700*/  IMAD R11, R4, R2, R7 ;  /* 0x00000002040b7224 */ /* 0x000fe400078e0207 */
[----:B------:R-:W-:Y:S01]  /*0710*/  IMAD.MOV.U32 R4, RZ, RZ, RZ ;  /* 0x000000ffff047224 */ /* 0x000fe200078e00ff */
[----:B------:R-:W-:Y:S01]  /*0720*/  VIMNMX R10, PT, PT, R3, 0x8, PT ;  /* 0x00000008030a7848 */ /* 0x000fe20003fe0100 */
[----:B------:R-:W-:Y:S01]  /*0730*/  I2F.RP R2, R99 ;  /* 0x0000006300027306 */ /* 0x000fe20000209400 */
[----:B------:R-:W-:Y:S02]  /*0740*/  IABS R3, R70 ;  /* 0x0000004600037213 */ /* 0x000fe40000000000 */
[-C--:B------:R-:W-:Y:S02]  /*0750*/  IABS R9, R10.reuse ;  /* 0x0000000a00097213 */ /* 0x080fe40000000000 */
[----:B------:R-:W-:-:S03]  /*0760*/  IABS R8, R10 ;  /* 0x0000000a00087213 */ /* 0x000fc60000000000 */
[----:B------:R-:W0:Y:S08]  /*0770*/  I2F.RP R0, R9 ;  /* 0x0000000900007306 */ /* 0x000e300000209400 */
[----:B------:R-:W1:Y:S08]  /*0780*/  I2F.RP R6, R3 ;  /* 0x0000000300067306 */ /* 0x000e700000209400 */
[----:B0-----:R-:W0:Y:S08]  /*0790*/  MUFU.RCP R0, R0 ;  /* 0x0000000000007308 */ /* 0x001e300000001000 */
[----:B-1----:R-:W-:Y:S08]  /*07a0*/  MUFU.RCP R6, R6 ;  /* 0x0000000600067308 */ /* 0x002ff00000001000 */
[----:B------:R-:W-:Y:S01]  /*07b0*/  MUFU.RCP R2, R2 ;  /* 0x0000000200027308 */ /* 0x000fe20000001000 */
[----:B0-----:R-:W-:-:S07]  /*07c0*/  VIADD R5, R0, 0xffffffe ;  /* 0x0ffffffe00057836 */ /* 0x001fce0000000000 */
[----:B------:R-:W0:Y:S02]  /*07d0*/  F2I.FTZ.U32.TRUNC.NTZ R5, R5 ;  /* 0x0000000500057305 */ /* 0x000e24000021f000 */
[----:B0-----:R-:W-:-:S04]  /*07e0*/  IMAD.MOV R0, RZ, RZ, -R5 ;  /* 0x000000ffff007224 */ /* 0x001fc800078e0a05 */
[----:B------:R-:W-:Y:S01]  /*07f0*/  IMAD R7, R0, R9, RZ ;  /* 0x0000000900077224 */ /* 0x000fe200078e02ff */
[----:B------:R-:W-:-:S03]  /*0800*/  IABS R0, R11 ;  /* 0x0000000b00007213 */ /* 0x000fc60000000000 */
[----:B------:R-:W-:-:S04]  /*0810*/  IMAD.HI.U32 R4, R5, R7, R4 ;  /* 0x0000000705047227 */ /* 0x000fc800078e0004 */
[----:B------:R-:W-:Y:S02]  /*0820*/  IMAD.MOV.U32 R5, RZ, RZ, R0 ;  /* 0x000000ffff057224 */ /* 0x000fe400078e0000 */
[----:B------:R-:W-:Y:S02]  /*0830*/  IMAD.MOV R0, RZ, RZ, -R8 ;  /* 0x000000ffff007224 */ /* 0x000fe400078e0a08 */
[----:B------:R-:W-:Y:S01]  /*0840*/  IMAD.HI.U32 R4, R4, R5, RZ ;  /* 0x0000000504047227 */ /* 0x000fe200078e00ff */
[----:B------:R-:W0:Y:S03]  /*0850*/  LDS R8, [UR10] ;  /* 0x0000000aff087984 */ /* 0x000e260008000800 */
[----:B------:R-:W-:Y:S02]  /*0860*/  IMAD R0, R4, R0, R5 ;  /* 0x0000000004007224 */ /* 0x000fe400078e0205 */
[----:B------:R-:W-:-:S02]  /*0870*/  VIADD R5, R6, 0xffffffe ;  /* 0x0ffffffe06057836 */ /* 0x000fc40000000000 */
[----:B------:R-:W-:Y:S01]  /*0880*/  VIADD R6, R2, 0xffffffe ;  /* 0x0ffffffe02067836 */ /* 0x000fe20000000000 */
[----:B------:R-:W-:Y:S01]  /*0890*/  BAR.SYNC.DEFER_BLOCKING 0x0 ;  /* 0x0000000000007b1d */ /* 0x000fe20000010000 */
[----:B------:R-:W-:Y:S02]  /*08a0*/  ISETP.GT.U32.AND P1, PT, R9, R0, PT ;  /* 0x000000000900720c */ /* 0x000fe40003f24070 */
[----:B------:R-:W-:-:S03]  /*08b0*/  SHF.R.U32.HI R2, RZ, 0x5, R13 ;  /* 0x00000005ff027819 */ /* 0x000fc6000001160d */
[----:B------:R-:W1:Y:S01]  /*08c0*/  F2I.FTZ.U32.TRUNC.NTZ R5, R5 ;  /* 0x0000000500057305 */ /* 0x000e62000021f000 */
[----:B------:R-:W-:-:S07]  /*08d0*/  R2UR UR14, R2 ;  /* 0x00000000020e72ca */ /* 0x000fce00000e0000 */
[----:B------:R-:W-:Y:S01]  /*08e0*/  @!P1 IMAD.IADD R0, R0, 0x1, -R9 ;  /* 0x0000000100009824 */ /* 0x000fe200078e0a09 */
[----:B------:R-:W2:Y:S01]  /*08f0*/  F2I.FTZ.U32.TRUNC.NTZ R7, R6 ;  /* 0x0000000600077305 */ /* 0x000ea2000021f000 */
[----:B------:R-:W-:Y:S01]  /*0900*/  @!P1 VIADD R4, R4, 0x1 ;  /* 0x0000000104049836 */ /* 0x000fe20000000000 */
[----:B------:R-:W-:Y:S02]  /*0910*/  ISETP.NE.AND P1, PT, R10, RZ, PT ;  /* 0x000000ff0a00720c */ /* 0x000fe40003f25270 */
[----:B------:R-:W-:Y:S01]  /*0920*/  ISETP.GE.U32.AND P0, PT, R0, R9, PT ;  /* 0x000000090000720c */ /* 0x000fe20003f06070 */
[----:B------:R-:W-:Y:S01]  /*0930*/  USHF.L.U32 UR5, UR14, 0x5, URZ ;  /* 0x000000050e057899 */ /* 0x000fe200080006ff */
[----:B------:R-:W-:-:S03]  /*0940*/  LOP3.LUT R0, R11, R10, RZ, 0x3c, !PT ;  /* 0x0000000a0b007212 */ /* 0x000fc600078e3cff */
[----:B------:R-:W-:Y:S01]  /*0950*/  ULOP3.LUT UR5, UR5, 0x80, URZ, 0xc0, !UPT ;  /* 0x0000008005057892 */ /* 0x000fe2000f8ec0ff */
[----:B------:R-:W-:Y:S01]  /*0960*/  ISETP.GE.AND P2, PT, R0, RZ, PT ;  /* 0x000000ff0000720c */ /* 0x000fe20003f46270 */
[----:B-1----:R-:W-:-:S04]  /*0970*/  IMAD.MOV R0, RZ, RZ, -R5 ;  /* 0x000000ffff007224 */ /* 0x002fc800078e0a05 */
[----:B------:R-:W-:Y:S02]  /*0980*/  IMAD R9, R0, R3, RZ ;  /* 0x0000000300097224 */ /* 0x000fe400078e02ff */
[----:B------:R-:W-:Y:S01]  /*0990*/  @P0 VIADD R4, R4, 0x1 ;  /* 0x0000000104040836 */ /* 0x000fe20000000000 */
[----:B0-----:R-:W-:Y:S01]  /*09a0*/  R2UR UR7, R8 ;  /* 0x00000000080772ca */ /* 0x001fe200000e0000 */
[----:B--2---:R-:W-:Y:S02]  /*09b0*/  IMAD.MOV R6, RZ, RZ, -R7 ;  /* 0x000000ffff067224 */ /* 0x004fe400078e0a07 */
[----:B------:R-:W-:Y:S02]  /*09c0*/  IMAD.MOV.U32 R2, RZ, RZ, R4 ;  /* 0x000000ffff027224 */ /* 0x000fe400078e0004 */
[----:B------:R-:W-:Y:S02]  /*09d0*/  IMAD.MOV.U32 R4, RZ, RZ, RZ ;  /* 0x000000ffff047224 */ /* 0x000fe400078e00ff */
[----:B------:R-:W-:Y:S01]  /*09e0*/  @!P2 IMAD.MOV R2, RZ, RZ, -R2 ;  /* 0x000000ffff02a224 */ /* 0x000fe200078e0a02 */
[----:B------:R-:W-:Y:S01]  /*09f0*/  @!P1 LOP3.LUT R2, RZ, R10, RZ, 0x33, !PT ;  /* 0x0000000aff029212 */ /* 0x000fe200078e33ff */
[----:B------:R-:W-:Y:S01]  /*0a00*/  IMAD.HI.U32 R4, R5, R9, R4 ;  /* 0x0000000905047227 */ /* 0x000fe200078e0004 */
[----:B------:R-:W-:-:S02]  /*0a10*/  LOP3.LUT P2, RZ, R13, 0xff, RZ, 0xc0, !PT ;  /* 0x000000ff0dff7812 */ /* 0x000fc4000784c0ff */
[----:B------:R-:W-:Y:S01]  /*0a20*/  PRMT R0, R101, 0x6540, R2 ;  /* 0x0000654065007816 */ /* 0x000fe20000000002 */
[----:B------:R-:W-:Y:S02]  /*0a30*/  IMAD R5, R6, R99, RZ ;  /* 0x0000006306057224 */ /* 0x000fe400078e02ff */
[----:B------:R-:W-:Y:S01]  /*0a40*/  IMAD.MOV.U32 R6, RZ, RZ, RZ ;  /* 0x000000ffff067224 */ /* 0x000fe200078e00ff */
[----:B------:R-:W-:Y:S01]  /*0a50*/  IABS R86, R0 ;  /* 0x0000000000567213 */ /* 0x000fe20000000000 */
[----:B------:R-:W-:Y:S01]  /*0a60*/  IMAD.SHL.U32 R100, R2, 0x100, RZ ;  /* 0x0000010002647824 */ /* 0x000fe200078e00ff */
[C---:B------:R-:W-:Y:S01]  /*0a70*/  LOP3.LUT R182, R0.reuse, 0xfe, RZ, 0xfc, !PT ;  /* 0x000000fe00b67812 */ /* 0x040fe200078efcff */
[----:B------:R-:W-:Y:S01]  /*0a80*/  IMAD.HI.U32 R98, R7, R5, R6 ;  /* 0x0000000507627227 */ /* 0x000fe200078e0006 */
[----:B------:R-:W-:Y:S02]  /*0a90*/  LOP3.LUT R87, R0, 0x90, RZ, 0xfc, !PT ;  /* 0x0000009000577812 */ /* 0x000fe400078efcff */
[C-C-:B------:R-:W-:Y:S01]  /*0aa0*/  LOP3.LUT R107, R100.reuse, 0x18, R101.reuse, 0xfe, !PT ;  /* 0x00000018646b7812 */ /* 0x140fe200078efe65 */
[----:B------:R-:W-:Y:S01]  /*0ab0*/  IMAD.MOV R5, RZ, RZ, -R2 ;  /* 0x000000ffff057224 */ /* 0x000fe200078e0a02 */
[----:B------:R-:W-:Y:S01]  /*0ac0*/  LOP3.LUT R106, R100, 0x10, R101, 0xfe, !PT ;  /* 0x00000010646a7812 */ /* 0x000fe200078efe65 */
[----:B------:R-:W-:Y:S01]  /*0ad0*/  IMAD.HI.U32 R2, R98, R86, RZ ;  /* 0x0000005662027227 */ /* 0x000fe200078e00ff */
[----:B------:R-:W-:Y:S01]  /*0ae0*/  IABS R82, R107 ;  /* 0x0000006b00527213 */ /* 0x000fe20000000000 */
[----:B------:R0:W-:Y:S01]  /*0af0*/  STL [R1+0x558], R182 ;  /* 0x000558b601007387 */ /* 0x0001e20000100800 */
[----:B------:R-:W-:Y:S01]  /*0b00*/  IABS R85, R182 ;  /* 0x000000b600557213 */ /* 0x000fe20000000000 */
[----:B------:R-:W-:Y:S01]  /*0b10*/  IMAD.MOV R2, RZ, RZ, -R2 ;  /* 0x000000ffff027224 */ /* 0x000fe200078e0a02 */
[----:B------:R-:W-:Y:S01]  /*0b20*/  IABS R81, R106 ;  /* 0x0000006a00517213 */ /* 0x000fe20000000000 */
[----:B------:R-:W-:Y:S01]  /*0b30*/  IMAD R5, R10, R5, R11 ;  /* 0x000000050a057224 */ /* 0x000fe200078e020b */
[C-C-:B------:R-:W-:Y:S01]  /*0b40*/  LOP3.LUT R88, R100.reuse, 0x40, R101.reuse, 0xfe, !PT ;  /* 0x0000004064587812 */ /* 0x140fe200078efe65 */
[----:B------:R-:W-:Y:S01]  /*0b50*/  IMAD R86, R99, R2, R86 ;  /* 0x0000000263567224 */ /* 0x000fe200078e0256 */
[----:B------:R-:W-:Y:S01]  /*0b60*/  LOP3.LUT R149, R100, 0x28, R101, 0xfe, !PT ;  /* 0x0000002864957812 */ /* 0x000fe200078efe65 */
[----:B------:R-:W-:Y:S01]  /*0b70*/  IMAD.HI.U32 R2, R98, R82, RZ ;  /* 0x0000005262027227 */ /* 0x000fe200078e00ff */
[----:B------:R-:W-:-:S02]  /*0b80*/  IABS R75, R88 ;  /* 0x00000058004b7213 */ /* 0x000fc40000000000 */
[--C-:B------:R-:W-:Y:S01]  /*0b90*/  LOP3.LUT R67, R100, 0x30, R101.reuse, 0xfe, !PT ;  /* 0x0000003064437812 */ /* 0x100fe200078efe65 */
[----:B------:R-:W-:Y:S01]  /*0ba0*/  IMAD.HI.U32 R8, R98, R85, RZ ;  /* 0x0000005562087227 */ /* 0x000fe200078e00ff */
[----:B------:R-:W-:Y:S02]  /*0bb0*/  IABS R84, R149 ;  /* 0x0000009500547213 */ /* 0x000fe40000000000 */
[----:B------:R-:W-:Y:S01]  /*0bc0*/  IABS R77, R67 ;  /* 0x00000043004d7213 */ /* 0x000fe20000000000 */
[----:B------:R-:W-:Y:S01]  /*0bd0*/  IMAD.MOV R2, RZ, RZ, -R2 ;  /* 0x000000ffff027224 */ /* 0x000fe200078e0a02 */
[--C-:B------:R-:W-:Y:S01]  /*0be0*/  LOP3.LUT R105, R100, 0x68, R101.reuse, 0xfe, !PT ;  /* 0x0000006864697812 */ /* 0x100fe200078efe65 */
[----:B------:R-:W-:Y:S01]  /*0bf0*/  IMAD.HI.U32 R7, R98, R81, RZ ;  /* 0x0000005162077227 */ /* 0x000fe200078e00ff */
[C-C-:B------:R-:W-:Y:S02]  /*0c00*/  LOP3.LUT R142, R100.reuse, 0x50, R101.reuse, 0xfe, !PT ;  /* 0x00000050648e7812 */ /* 0x140fe400078efe65 */
[----:B------:R-:W-:Y:S01]  /*0c10*/  IABS R73, R105 ;  /* 0x0000006900497213 */ /* 0x000fe20000000000 */
[----:B------:R-:W-:Y:S01]  /*0c20*/  IMAD.MOV R10, RZ, RZ, -R8 ;  /* 0x000000ffff0a7224 */ /* 0x000fe200078e0a08 */
[C-C-:B------:R-:W-:Y:S01]  /*0c30*/  LOP3.LUT R143, R100.reuse, 0x58, R101.reuse, 0xfe, !PT ;  /* 0x00000058648f7812 */ /* 0x140fe200078efe65 */
[----:B------:R-:W-:Y:S01]  /*0c40*/  IMAD R82, R99, R2, R82 ;  /* 0x0000000263527224 */ /* 0x000fe200078e0252 */
[----:B------:R-:W-:Y:S01]  /*0c50*/  LOP3.LUT R190, R100, 0x38, R101, 0xfe, !PT ;  /* 0x0000003864be7812 */ /* 0x000fe200078efe65 */
[----:B------:R-:W-:Y:S01]  /*0c60*/  IMAD.MOV R8, RZ, RZ, -R7 ;  /* 0x000000ffff087224 */ /* 0x000fe200078e0a07 */
[----:B------:R-:W-:Y:S01]  /*0c70*/  IABS R76, R142 ;  /* 0x0000008e004c7213 */ /* 0x000fe20000000000 */
[----:B------:R-:W-:Y:S01]  /*0c80*/  IMAD.HI.U32 R2, R98, R75, RZ ;  /* 0x0000004b62027227 */ /* 0x000fe200078e00ff */
[----:B------:R-:W-:-:S02]  /*0c90*/  IABS R78, R143 ;  /* 0x0000008f004e7213 */ /* 0x000fc40000000000 */
[----:B------:R-:W-:Y:S01]  /*0ca0*/  IABS R79, R190 ;  /* 0x000000be004f7213 */ /* 0x000fe20000000000 */
[----:B------:R-:W-:Y:S01]  /*0cb0*/  IMAD R81, R99, R8, R81 ;  /* 0x0000000863517224 */ /* 0x000fe200078e0251 */
[--C-:B------:R-:W-:Y:S01]  /*0cc0*/  LOP3.LUT R91, R100, 0x60, R101.reuse, 0xfe, !PT ;  /* 0x00000060645b7812 */ /* 0x100fe200078efe65 */
[----:B------:R-:W-:Y:S01]  /*0cd0*/  IMAD.HI.U32 R7, R98, R84, RZ ;  /* 0x0000005462077227 */ /* 0x000fe200078e00ff */
[----:B------:R-:W-:Y:S02]  /*0ce0*/  LOP3.LUT R147, R100, 0x78, R101, 0xfe, !PT ;  /* 0x0000007864937812 */ /* 0x000fe400078efe65 */
[----:B------:R-:W-:Y:S01]  /*0cf0*/  IABS R136, R87 ;  /* 0x0000005700887213 */ /* 0x000fe20000000000 */
[----:B------:R-:W-:Y:S01]  /*0d00*/  IMAD.MOV R2, RZ, RZ, -R2 ;  /* 0x000000ffff027224 */ /* 0x000fe200078e0a02 */
[----:B------:R-:W-:Y:S01]  /*0d10*/  LOP3.LUT R148, R0, 0x80, RZ, 0xfc, !PT ;  /* 0x0000008000947812 */ /* 0x000fe200078efcff */
[----:B------:R-:W-:Y:S01]  /*0d20*/  IMAD.HI.U32 R8, R98, R77, RZ ;  /* 0x0000004d62087227 */ /* 0x000fe200078e00ff */
[----:B------:R-:W-:-:S02]  /*0d30*/  IABS R72, R91 ;  /* 0x0000005b00487213 */ /* 0x000fc40000000000 */
[----:B------:R-:W-:Y:S01]  /*0d40*/  IABS R141, R147 ;  /* 0x00000093008d7213 */ /* 0x000fe20000000000 */
[----:B------:R-:W-:Y:S01]  /*0d50*/  IMAD.MOV R7, RZ, RZ, -R7 ;  /* 0x000000ffff077224 */ /* 0x000fe200078e0a07 */
[----:B------:R-:W-:Y:S01]  /*0d60*/  IABS R138, R148 ;  /* 0x00000094008a7213 */ /* 0x000fe20000000000 */
[C---:B------:R-:W-:Y:S01]  /*0d70*/  IMAD R75, R99.reuse, R2, R75 ;  /* 0x00000002634b7224 */ /* 0x040fe200078e024b */
[----:B------:R-:W-:Y:S01]  /*0d80*/  LOP3.LUT R65, R0, 0xb8, RZ, 0xfc, !PT ;  /* 0x000000b800417812 */ /* 0x000fe200078efcff */
[----:B------:R-:W-:Y:S01]  /*0d90*/  IMAD.MOV R8, RZ, RZ, -R8 ;  /* 0x000000ffff087224 */ /* 0x000fe200078e0a08 */
[----:B------:R-:W-:Y:S01]  /*0da0*/  LOP3.LUT R59, R100, 0x8, R101, 0xfe, !PT ;  /* 0x00000008643b7812 */ /* 0x000fe200078efe65 */
[----:B------:R-:W-:Y:S01]  /*0db0*/  IMAD.HI.U32 R2, R98, R73, RZ ;  /* 0x0000004962027227 */ /* 0x000fe200078e00ff */
[C---:B------:R-:W-:Y:S02]  /*0dc0*/  LOP3.LUT R89, R0.reuse, 0x88, RZ, 0xfc, !PT ;  /* 0x0000008800597812 */ /* 0x040fe400078efcff */
[----:B------:R-:W-:Y:S01]  /*0dd0*/  IABS R111, R65 ;  /* 0x00000041006f7213 */ /* 0x000fe20000000000 */
[C---:B------:R-:W-:Y:S01]  /*0de0*/  IMAD R84, R99.reuse, R7, R84 ;  /* 0x0000000763547224 */ /* 0x040fe200078e0254 */
[C---:B------:R-:W-:Y:S01]  /*0df0*/  LOP3.LUT R64, R0.reuse, 0xa8, RZ, 0xfc, !PT ;  /* 0x000000a800407812 */ /* 0x040fe200078efcff */
[C---:B------:R-:W-:Y:S01]  /*0e00*/  IMAD R77, R99.reuse, R8, R77 ;  /* 0x00000008634d7224 */ /* 0x040fe200078e024d */
[----:B------:R-:W-:Y:S01]  /*0e10*/  LOP3.LUT R161, R0, 0xd8, RZ, 0xfc, !PT ;  /* 0x000000d800a17812 */ /* 0x000fe200078efcff */
[----:B------:R-:W-:Y:S01]  /*0e20*/  IMAD.HI.U32 R7, R98, R76, RZ ;  /* 0x0000004c62077227 */ /* 0x000fe200078e00ff */
[----:B------:R-:W-:Y:S01]  /*0e30*/  IABS R80, R59 ;  /* 0x0000003b00507213 */ /* 0x000fe20000000000 */
[----:B------:R0:W-:Y:S01]  /*0e40*/  STL [R1+0x52c], R59 ;  /* 0x00052c3b01007387 */ /* 0x0001e20000100800 */
[----:B------:R-:W-:Y:S01]  /*0e50*/  IABS R139, R89 ;  /* 0x00000059008b7213 */ /* 0x000fe20000000000 */
[----:B------:R-:W-:Y:S01]  /*0e60*/  IMAD.MOV R2, RZ, RZ, -R2 ;  /* 0x000000ffff027224 */ /* 0x000fe200078e0a02 */
[----:B------:R-:W-:Y:S01]  /*0e70*/  LOP3.LUT R155, R0, 0xb0, RZ, 0xfc, !PT ;  /* 0x000000b0009b7812 */ /* 0x000fe200078efcff */
[C---:B------:R-:W-:Y:S01]  /*0e80*/  IMAD.HI.U32 R8, R98.reuse, R78, RZ ;  /* 0x0000004e62087227 */ /* 0x040fe200078e00ff */
[----:B------:R-:W-:Y:S01]  /*0e90*/  IABS R109, R64 ;  /* 0x00000040006d7213 */ /* 0x000fe20000000000 */
[----:B------:R0:W-:Y:S01]  /*0ea0*/  STL [R1+0x524], R106 ;  /* 0x0005246a01007387 */ /* 0x0001e20000100800 */
[----:B------:R-:W-:Y:S01]  /*0eb0*/  IABS R115, R161 ;  /* 0x000000a100737213 */ /* 0x000fe20000000000 */
[----:B------:R-:W-:Y:S01]  /*0ec0*/  IMAD.HI.U32 R9, R98, R79, RZ ;  /* 0x0000004f62097227 */ /* 0x000fe200078e00ff */
[----:B------:R-:W-:Y:S01]  /*0ed0*/  LOP3.LUT R90, R100, 0x20, R101, 0xfe, !PT ;  /* 0x00000020645a7812 */ /* 0x000fe200078efe65 */
[----:B------:R0:W-:Y:S01]  /*0ee0*/  STL [R1+0x51c], R107 ;  /* 0x00051c6b01007387 */ /* 0x0001e20000100800 */
[----:B------:R-:W-:Y:S01]  /*0ef0*/  IABS R110, R155 ;  /* 0x0000009b006e7213 */ /* 0x000fe20000000000 */
[----:B------:R-:W-:Y:S01]  /*0f00*/  IMAD.MOV R7, RZ, RZ, -R7 ;  /* 0x000000ffff077224 */ /* 0x000fe200078e0a07 */
[C---:B------:R-:W-:Y:S01]  /*0f10*/  LOP3.LUT R174, R0.reuse, 0xa0, RZ, 0xfc, !PT ;  /* 0x000000a000ae7812 */ /* 0x040fe200078efcff */
[C---:B------:R-:W-:Y:S01]  /*0f20*/  IMAD R73, R99.reuse, R2, R73 ;  /* 0x0000000263497224 */ /* 0x040fe200078e0249 */
[C---:B------:R-:W-:Y:S01]  /*0f30*/  LOP3.LUT R214, R0.reuse, 0xd0, RZ, 0xfc, !PT ;  /* 0x000000d000d67812 */ /* 0x040fe200078efcff */
[----:B------:R-:W-:Y:S01]  /*0f40*/  IMAD.MOV R8, RZ, RZ, -R8 ;  /* 0x000000ffff087224 */ /* 0x000fe200078e0a08 */
[----:B------:R-:W-:Y:S01]  /*0f50*/  LOP3.LUT R209, R0, 0xe0, RZ, 0xfc, !PT ;  /* 0x000000e000d17812 */ /* 0x000fe200078efcff */
[----:B------:R-:W-:Y:S01]  /*0f60*/  IMAD.HI.U32 R2, R98, R136, RZ ;  /* 0x0000008862027227 */ /* 0x000fe200078e00ff */
[----:B------:R-:W-:Y:S01]  /*0f70*/  IABS R83, R90 ;  /* 0x0000005a00537213 */ /* 0x000fe20000000000 */
[----:B------:R0:W-:Y:S01]  /*0f80*/  STL [R1+0x50c], R149 ;  /* 0x00050c9501007387 */ /* 0x0001e20000100800 */
[----:B------:R-:W-:Y:S01]  /*0f90*/  IABS R108, R174 ;  /* 0x000000ae006c7213 */ /* 0x000fe20000000000 */
[C---:B------:R-:W-:Y:S01]  /*0fa0*/  IMAD R85, R99.reuse, R10, R85 ;  /* 0x0000000a63557224 */ /* 0x040fe200078e0255 */
[----:B------:R-:W-:Y:S01]  /*0fb0*/  IABS R114, R214 ;  /* 0x000000d600727213 */ /* 0x000fe20000000000 */
[----:B------:R-:W-:Y:S01]  /*0fc0*/  IMAD.MOV R10, RZ, RZ, -R9 ;  /* 0x000000ffff0a7224 */ /* 0x000fe200078e0a09 */
[----:B------:R-:W-:Y:S01]  /*0fd0*/  IABS R116, R209 ;  /* 0x000000d100747213 */ /* 0x000fe20000000000 */
[C---:B------:R-:W-:Y:S01]  /*0fe0*/  IMAD R76, R99.reuse, R7, R76 ;  /* 0x00000007634c7224 */ /* 0x040fe200078e024c */
[--C-:B------:R-:W-:Y:S01]  /*0ff0*/  LOP3.LUT R241, R100, 0x2, R101.reuse, 0xfe, !PT ;  /* 0x0000000264f17812 */ /* 0x100fe200078efe65 */
[----:B------:R-:W-:Y:S01]  /*1000*/  IMAD.HI.U32 R9, R98, R72, RZ ;  /* 0x0000004862097227 */ /* 0x000fe200078e00ff */
[----:B------:R-:W-:Y:S01]  /*1010*/  LOP3.LUT R66, R100, 0x48, R101, 0xfe, !PT ;  /* 0x0000004864427812 */ /* 0x000fe200078efe65 */
[----:B------:R0:W-:Y:S01]  /*1020*/  STL [R1+0x504], R67 ;  /* 0x0005044301007387 */ /* 0x0001e20000100800 */
[C---:B------:R-:W-:Y:S01]  /*1030*/  LOP3.LUT R217, R0.reuse, 0xc8, RZ, 0xfc, !PT ;  /* 0x000000c800d97812 */ /* 0x040fe200078efcff */
[C---:B------:R-:W-:Y:S01]  /*1040*/  IMAD R78, R99.reuse, R8, R78 ;  /* 0x00000008634e7224 */ /* 0x040fe200078e024e */
[----:B------:R-:W-:Y:S01]  /*1050*/  LOP3.LUT R225, R0, 0xf8, RZ, 0xfc, !PT ;  /* 0x000000f800e17812 */ /* 0x000fe200078efcff */
[C---:B------:R-:W-:Y:S01]  /*1060*/  IMAD.HI.U32 R7, R98.reuse, R141, RZ ;  /* 0x0000008d62077227 */ /* 0x040fe200078e00ff */
[----:B------:R-:W-:Y:S01]  /*1070*/  IABS R120, R241 ;  /* 0x000000f100787213 */ /* 0x000fe20000000000 */
[----:B------:R0:W-:Y:S01]  /*1080*/  STL [R1+0x514], R90 ;  /* 0x0005145a01007387 */ /* 0x0001e20000100800 */
[----:B------:R-:W-:Y:S01]  /*1090*/  IABS R74, R66 ;  /* 0x00000042004a7213 */ /* 0x000fe20000000000 */
[----:B------:R-:W-:Y:S01]  /*10a0*/  IMAD.MOV R2, RZ, RZ, -R2 ;  /* 0x000000ffff027224 */ /* 0x000fe200078e0a02 */
[----:B------:R-:W-:Y:S01]  /*10b0*/  IABS R113, R217 ;  /* 0x000000d900717213 */ /* 0x000fe20000000000 */
[----:B------:R-:W-:Y:S01]  /*10c0*/  IMAD.HI.U32 R8, R98, R138, RZ ;  /* 0x0000008a62087227 */ /* 0x000fe200078e00ff */
[----:B------:R-:W-:Y:S01]  /*10d0*/  IABS R119, R225 ;  /* 0x000000e100777213 */ /* 0x000fe20000000000 */
[----:B------:R0:W-:Y:S01]  /*10e0*/  STL [R1+0x4fc], R190 ;  /* 0x0004fcbe01007387 */ /* 0x0001e20000100800 */
[----:B------:R-:W-:Y:S01]  /*10f0*/  LOP3.LUT R233, R0, 0xf0, RZ, 0xfc, !PT ;  /* 0x000000f000e97812 */ /* 0x000fe200078efcff */
[C---:B------:R-:W-:Y:S01]  /*1100*/  IMAD R79, R99.reuse, R10, R79 ;  /* 0x0000000a634f7224 */ /* 0x040fe200078e024f */
[C---:B------:R-:W-:Y:S01]  /*1110*/  LOP3.LUT R218, R100.reuse, 0xa, R101, 0xfe, !PT ;  /* 0x0000000a64da7812 */ /* 0x040fe200078efe65 */
[----:B------:R-:W-:Y:S01]  /*1120*/  IMAD.MOV R9, RZ, RZ, -R9 ;  /* 0x000000ffff097224 */ /* 0x000fe200078e0a09 */
[C---:B------:R-:W-:Y:S01]  /*1130*/  LOP3.LUT R154, R100.reuse, 0x70, R101, 0xfe, !PT ;  /* 0x00000070649a7812 */ /* 0x040fe200078efe65 */
[----:B------:R-:W-:Y:S01]  /*1140*/  IMAD.MOV R10, RZ, RZ, -R7 ;  /* 0x000000ffff0a7224 */ /* 0x000fe200078e0a07 */
[----:B------:R-:W-:Y:S01]  /*1150*/  IABS R118, R233 ;  /* 0x000000e900767213 */ /* 0x000fe20000000000 */
[C---:B------:R-:W-:Y:S01]  /*1160*/  IMAD R136, R99.reuse, R2, R136 ;  /* 0x0000000263887224 */ /* 0x040fe200078e0288 */
[----:B------:R-:W-:Y:S01]  /*1170*/  IABS R121, R218 ;  /* 0x000000da00797213 */ /* 0x000fe20000000000 */
[----:B------:R-:W-:Y:S01]  /*1180*/  IMAD.MOV R8, RZ, RZ, -R8 ;  /* 0x000000ffff087224 */ /* 0x000fe200078e0a08 */
[--C-:B------:R-:W-:Y:S01]  /*1190*/  LOP3.LUT R250, R100, 0x12, R101.reuse, 0xfe, !PT ;  /* 0x0000001264fa7812 */ /* 0x100fe200078efe65 */
[----:B------:R-:W-:Y:S01]  /*11a0*/  IMAD.HI.U32 R2, R98, R111, RZ ;  /* 0x0000006f62027227 */ /* 0x000fe200078e00ff */
[----:B------:R-:W-:Y:S01]  /*11b0*/  IABS R140, R154 ;  /* 0x0000009a008c7213 */ /* 0x000fe20000000000 */
[----:B------:R0:W-:Y:S01]  /*11c0*/  STL [R1+0x4f4], R88 ;  /* 0x0004f45801007387 */ /* 0x0001e20000100800 */
[----:B------:R-:W-:Y:S01]  /*11d0*/  LOP3.LUT R249, R100, 0x22, R101, 0xfe, !PT ;  /* 0x0000002264f97812 */ /* 0x000fe200078efe65 */
[C---:B------:R-:W-:Y:S01]  /*11e0*/  IMAD R72, R99.reuse, R9, R72 ;  /* 0x0000000963487224 */ /* 0x040fe200078e0248 */
[----:B------:R-:W-:Y:S01]  /*11f0*/  IABS R122, R250 ;  /* 0x000000fa007a7213 */ /* 0x000fe20000000000 */
[C---:B------:R-:W-:Y:S01]  /*1200*/  IMAD R141, R99.reuse, R10, R141 ;  /* 0x0000000a638d7224 */ /* 0x040fe200078e028d */
[----:B------:R-:W-:Y:S01]  /*1210*/  LOP3.LUT R58, R0, 0x98, RZ, 0xfc, !PT ;  /* 0x00000098003a7812 */ /* 0x000fe200078efcff */
[----:B------:R-:W-:Y:S01]  /*1220*/  IMAD.HI.U32 R6, R98, R80, RZ ;  /* 0x0000005062067227 */ /* 0x000fe200078e00ff */
[----:B------:R-:W-:Y:S01]  /*1230*/  IABS R124, R249 ;  /* 0x000000f9007c7213 */ /* 0x000fe20000000000 */
[----:B------:R0:W-:Y:S01]  /*1240*/  STL [R1+0x4ec], R66 ;  /* 0x0004ec4201007387 */ /* 0x0001e20000100800 */
[--C-:B------:R-:W-:Y:S01]  /*1250*/  LOP3.LUT R234, R100, 0x32, R101.reuse, 0xfe, !PT ;  /* 0x0000003264ea7812 */ /* 0x100fe200078efe65 */
[----:B------:R-:W-:Y:S01]  /*1260*/  IMAD.HI.U32 R9, R98, R139, RZ ;  /* 0x0000008b62097227 */ /* 0x000fe200078e00ff */
[----:B------:R-:W-:Y:S01]  /*1270*/  IABS R137, R58 ;  /* 0x0000003a00897213 */ /* 0x000fe20000000000 */
[----:B------:R0:W-:Y:S01]  /*1280*/  STL [R1+0x4e4], R142 ;  /* 0x0004e48e01007387 */ /* 0x0001e20000100800 */
[----:B------:R-:W-:Y:S01]  /*1290*/  IABS R126, R234 ;  /* 0x000000ea007e7213 */ /* 0x000fe20000000000 */
[C---:B------:R-:W-:Y:S01]  /*12a0*/  IMAD R138, R99.reuse, R8, R138 ;  /* 0x00000008638a7224 */ /* 0x040fe200078e028a */
[--C-:B------:R-:W-:Y:S01]  /*12b0*/  LOP3.LUT R237, R100, 0x3a, R101.reuse, 0xfe, !PT ;  /* 0x0000003a64ed7812 */ /* 0x100fe200078efe65 */
[----:B------:R-:W-:Y:S01]  /*12c0*/  IMAD.MOV R10, RZ, RZ, -R2 ;  /* 0x000000ffff0a7224 */ /* 0x000fe200078e0a02 */
[----:B------:R-:W-:Y:S01]  /*12d0*/  LOP3.LUT R242, R0, 0xc0, RZ, 0xfc, !PT ;  /* 0x000000c000f27812 */ /* 0x000fe200078efcff */
[C---:B------:R-:W-:Y:S01]  /*12e0*/  IMAD.HI.U32 R8, R98.reuse, R109, RZ ;  /* 0x0000006d62087227 */ /* 0x040fe200078e00ff */
[----:B------:R-:W-:Y:S01]  /*12f0*/  IABS R127, R237 ;  /* 0x000000ed007f7213 */ /* 0x000fe20000000000 */
[----:B------:R0:W-:Y:S01]  /*1300*/  STL [R1+0x4dc], R143 ;  /* 0x0004dc8f01007387 */ /* 0x0001e20000100800 */
[----:B------:R-:W-:Y:S01]  /*1310*/  IABS R112, R242 ;  /* 0x000000f200707213 */ /* 0x000fe20000000000 */
[----:B------:R-:W-:Y:S01]  /*1320*/  IMAD.HI.U32 R2, R98, R115, RZ ;  /* 0x0000007362027227 */ /* 0x000fe200078e00ff */
[----:B------:R-:W-:Y:S01]  /*1330*/  LOP3.LUT R210, R0, 0xe8, RZ, 0xfc, !PT ;  /* 0x000000e800d27812 */ /* 0x000fe200078efcff */
[----:B------:R0:W-:Y:S01]  /*1340*/  STL [R1+0x4d4], R91 ;  /* 0x0004d45b01007387 */ /* 0x0001e20000100800 */
[----:B------:R-:W-:Y:S01]  /*1350*/  LOP3.LUT R251, R100, 0x4a, R101, 0xfe, !PT ;  /* 0x0000004a64fb7812 */ /* 0x000fe200078efe65 */
[----:B------:R-:W-:Y:S01]  /*1360*/  IMAD.IADD R5, R12, 0x1, R5 ;  /* 0x000000010c057824 */ /* 0x000fe200078e0205 */
[----:B------:R-:W-:Y:S01]  /*1370*/  IABS R117, R210 ;  /* 0x000000d200757213 */ /* 0x000fe20000000000 */
[----:B------:R-:W-:Y:S01]  /*1380*/  IMAD.MOV R6, RZ, RZ, -R6 ;  /* 0x000000ffff067224 */ /* 0x000fe200078e0a06 */
[----:B------:R-:W-:Y:S01]  /*1390*/  IABS R129, R251 ;  /* 0x000000fb00817213 */ /* 0x000fe20000000000 */
[----:B------:R-:W-:Y:S01]  /*13a0*/  IMAD.MOV R12, RZ, RZ, -R9 ;  /* 0x000000ffff0c7224 */ /* 0x000fe200078e0a09 */
[--C-:B------:R-:W-:Y:S01]  /*13b0*/  LOP3.LUT R226, R100, 0x1a, R101.reuse, 0xfe, !PT ;  /* 0x0000001a64e27812 */ /* 0x100fe200078efe65 */
[----:B------:R-:W-:Y:S01]  /*13c0*/  IMAD.HI.U32 R9, R98, R110, RZ ;  /* 0x0000006e62097227 */ /* 0x000fe200078e00ff */
[C-C-:B------:R-:W-:Y:S01]  /*13d0*/  LOP3.LUT R221, R100.reuse, 0x2a, R101.reuse, 0xfe, !PT ;  /* 0x0000002a64dd7812 */ /* 0x140fe200078efe65 */
[----:B------:R0:W-:Y:S01]  /*13e0*/  STL [R1+0x4cc], R105 ;  /* 0x0004cc6901007387 */ /* 0x0001e20000100800 */
[----:B------:R-:W-:Y:S01]  /*13f0*/  IABS R123, R226 ;  /* 0x000000e2007b7213 */ /* 0x000fe20000000000 */
[----:B------:R-:W-:Y:S01]  /*1400*/  IMAD.MOV R8, RZ, RZ, -R8 ;  /* 0x000000ffff087224 */ /* 0x000fe200078e0a08 */
[----:B------:R-:W-:Y:S01]  /*1410*/  IABS R125, R221 ;  /* 0x000000dd007d7213 */ /* 0x000fe20000000000 */
[----:B------:R-:W-:Y:S01]  /*1420*/  IMAD.MOV R2, RZ, RZ, -R2 ;  /* 0x000000ffff027224 */ /* 0x000fe200078e0a02 */
[C-C-:B------:R-:W-:Y:S01]  /*1430*/  LOP3.LUT R252, R100.reuse, 0x42, R101.reuse, 0xfe, !PT ;  /* 0x0000004264fc7812 */ /* 0x140fe200078efe65 */
[C---:B------:R-:W-:Y:S01]  /*1440*/  IMAD R80, R99.reuse, R6, R80 ;  /* 0x0000000663507224 */ /* 0x040fe200078e0250 */
[----:B------:R-:W-:Y:S01]  /*1450*/  LOP3.LUT R244, R100, 0x52, R101, 0xfe, !PT ;  /* 0x0000005264f47812 */ /* 0x000fe200078efe65 */
[----:B------:R-:W-:Y:S01]  /*1460*/  IMAD.HI.U32 R6, R98, R83, RZ ;  /* 0x0000005362067227 */ /* 0x000fe200078e00ff */
[----:B------:R-:W-:Y:S01]  /*1470*/  IABS R128, R252 ;  /* 0x000000fc00807213 */ /* 0x000fe20000000000 */
[----:B------:R0:W-:Y:S01]  /*1480*/  STL [R1+0x4c4], R154 ;  /* 0x0004c49a01007387 */ /* 0x0001e20000100800 */
[----:B------:R-:W-:Y:S01]  /*1490*/  IABS R130, R244 ;  /* 0x000000f400827213 */ /* 0x000fe20000000000 */
[----:B------:R-:W-:Y:S01]  /*14a0*/  IMAD.MOV R9, RZ, RZ, -R9 ;  /* 0x000000ffff097224 */ /* 0x000fe200078e0a09 */
[C---:B------:R-:W-:Y:S01]  /*14b0*/  LOP3.LUT R243, R100.reuse, 0x5a, R101, 0xfe, !PT ;  /* 0x0000005a64f37812 */ /* 0x040fe200078efe65 */
[C---:B------:R-:W-:Y:S01]  /*14c0*/  IMAD R109, R99.reuse, R8, R109 ;  /* 0x00000008636d7224 */ /* 0x040fe200078e026d */
[----:B------:R-:W-:Y:S01]  /*14d0*/  LOP3.LUT R236, R100, 0x62, R101, 0xfe, !PT ;  /* 0x0000006264ec7812 */ /* 0x000fe200078efe65 */
[C---:B------:R-:W-:Y:S01]  /*14e0*/  IMAD R115, R99.reuse, R2, R115 ;  /* 0x0000000263737224 */ /* 0x040fe200078e0273 */
[----:B------:R-:W-:Y:S01]  /*14f0*/  IABS R131, R243 ;  /* 0x000000f300837213 */ /* 0x000fe20000000000 */
[----:B------:R-:W-:Y:S01]  /*1500*/  IMAD.HI.U32 R7, R98, R108, RZ ;  /* 0x0000006c62077227 */ /* 0x000fe200078e00ff */
[----:B------:R-:W-:Y:S01]  /*1510*/  IABS R132, R236 ;  /* 0x000000ec00847213 */ /* 0x000fe20000000000 */
[----:B------:R0:W-:Y:S01]  /*1520*/  STL [R1+0x4bc], R147 ;  /* 0x0004bc9301007387 */ /* 0x0001e20000100800 */
[--C-:B------:R-:W-:Y:S01]  /*1530*/  LOP3.LUT R228, R100, 0x72, R101.reuse, 0xfe, !PT ;  /* 0x0000007264e47812 */ /* 0x100fe200078efe65 */
[----:B------:R-:W-:Y:S01]  /*1540*/  IMAD.HI.U32 R8, R98, R114, RZ ;  /* 0x0000007262087227 */ /* 0x000fe200078e00ff */
[--C-:B------:R-:W-:Y:S01]  /*1550*/  LOP3.LUT R235, R100, 0x6a, R101.reuse, 0xfe, !PT ;  /* 0x0000006a64eb7812 */ /* 0x100fe200078efe65 */
[----:B------:R0:W-:Y:S01]  /*1560*/  STL [R1+0x5ac], R89 ;  /* 0x0005ac5901007387 */ /* 0x0001e20000100800 */
[----:B------:R-:W-:Y:S01]  /*1570*/  IABS R134, R228 ;  /* 0x000000e400867213 */ /* 0x000fe20000000000 */
[----:B------:R-:W-:Y:S01]  /*1580*/  IMAD.HI.U32 R2, R98, R116, RZ ;  /* 0x0000007462027227 */ /* 0x000fe200078e00ff */
[----:B------:R-:W-:Y:S01]  /*1590*/  IABS R133, R235 ;  /* 0x000000eb00857213 */ /* 0x000fe20000000000 */
[----:B------:R0:W-:Y:S01]  /*15a0*/  STL [R1+0x4b4], R148 ;  /* 0x0004b49401007387 */ /* 0x0001e20000100800 */
[----:B------:R-:W-:Y:S01]  /*15b0*/  LOP3.LUT R227, R100, 0x7a, R101, 0xfe, !PT ;  /* 0x0000007a64e37812 */ /* 0x000fe200078efe65 */
[----:B------:R-:W-:Y:S01]  /*15c0*/  IMAD.MOV R6, RZ, RZ, -R6 ;  /* 0x000000ffff067224 */ /* 0x000fe200078e0a06 */
[C---:B------:R-:W-:Y:S01]  /*15d0*/  LOP3.LUT R222, R0.reuse, 0x82, RZ, 0xfc, !PT ;  /* 0x0000008200de7812 */ /* 0x040fe200078efcff */
[C---:B------:R-:W-:Y:S01]  /*15e0*/  IMAD R110, R99.reuse, R9, R110 ;  /* 0x00000009636e7224 */ /* 0x040fe200078e026e */
[----:B------:R-:W-:Y:S01]  /*15f0*/  IABS R135, R227 ;  /* 0x000000e300877213 */ /* 0x000fe20000000000 */
[----:B------:R-:W-:Y:S01]  /*1600*/  IMAD.MOV R7, RZ, RZ, -R7 ;  /* 0x000000ffff077224 */ /* 0x000fe200078e0a07 */
[C---:B------:R-:W-:Y:S01]  /*1610*/  LOP3.LUT R219, R0.reuse, 0x92, RZ, 0xfc, !PT ;  /* 0x0000009200db7812 */ /* 0x040fe200078efcff */
[----:B------:R-:W-:Y:S01]  /*1620*/  IMAD.MOV R8, RZ, RZ, -R8 ;  /* 0x000000ffff087224 */ /* 0x000fe200078e0a08 */
[----:B------:R-:W-:Y:S01]  /*1630*/  IABS R104, R222 ;  /* 0x000000de00687213 */ /* 0x000fe20000000000 */
[----:B------:R-:W-:Y:S01]  /*1640*/  IMAD.MOV R9, RZ, RZ, -R2 ;  /* 0x000000ffff097224 */ /* 0x000fe200078e0a02 */
[----:B------:R-:W-:Y:S01]  /*1650*/  LOP3.LUT R220, R0, 0x8a, RZ, 0xfc, !PT ;  /* 0x0000008a00dc7812 */ /* 0x000fe200078efcff */
[----:B------:R-:W-:Y:S01]  /*1660*/  IMAD.HI.U32 R2, R98, R120, RZ ;  /* 0x0000007862027227 */ /* 0x000fe200078e00ff */
[----:B------:R-:W-:Y:S01]  /*1670*/  IABS R102, R219 ;  /* 0x000000db00667213 */ /* 0x000fe20000000000 */
[----:B------:R0:W-:Y:S01]  /*1680*/  STL [R1+0x5a4], R87 ;  /* 0x0005a45701007387 */ /* 0x0001e20000100800 */
[----:B------:R-:W-:Y:S01]  /*1690*/  IABS R103, R220 ;  /* 0x000000dc00677213 */ /* 0x000fe20000000000 */
[C---:B------:R-:W-:Y:S01]  /*16a0*/  IMAD R83, R99.reuse, R6, R83 ;  /* 0x0000000663537224 */ /* 0x040fe200078e0253 */
[----:B------:R-:W-:Y:S01]  /*16b0*/  LOP3.LUT R212, R0, 0xa2, RZ, 0xfc, !PT ;  /* 0x000000a200d47812 */ /* 0x000fe200078efcff */
[----:B------:R-:W-:Y:S01]  /*16c0*/  IMAD.HI.U32 R6, R98, R74, RZ ;  /* 0x0000004a62067227 */ /* 0x000fe200078e00ff */
[C---:B------:R-:W-:Y:S01]  /*16d0*/  LOP3.LUT R213, R0.reuse, 0x9a, RZ, 0xfc, !PT ;  /* 0x0000009a00d57812 */ /* 0x040fe200078efcff */
[----:B------:R0:W-:Y:S01]  /*16e0*/  STL [R1+0x59c], R58 ;  /* 0x00059c3a01007387 */ /* 0x0001e20000100800 */
[----:B------:R-:W-:Y:S01]  /*16f0*/  IABS R93, R212 ;  /* 0x000000d4005d7213 */ /* 0x000fe20000000000 */
[C---:B------:R-:W-:Y:S01]  /*1700*/  IMAD R108, R99.reuse, R7, R108 ;  /* 0x00000007636c7224 */ /* 0x040fe200078e026c */
[----:B------:R-:W-:Y:S01]  /*1710*/  LOP3.LUT R211, R0, 0xaa, RZ, 0xfc, !PT ;  /* 0x000000aa00d37812 */ /* 0x000fe200078efcff */
[----:B------:R-:W-:Y:S01]  /*1720*/  IMAD R114, R99, R8, R114 ;  /* 0x0000000863727224 */ /* 0x000fe200078e0272 */
[----:B------:R-:W-:Y:S01]  /*1730*/  IABS R94, R213 ;  /* 0x000000d5005e7213 */ /* 0x000fe20000000000 */
[C---:B------:R-:W-:Y:S01]  /*1740*/  IMAD.HI.U32 R7, R98.reuse, R113, RZ ;  /* 0x0000007162077227 */ /* 0x040fe200078e00ff */
[----:B------:R-:W-:Y:S01]  /*1750*/  IABS R95, R211 ;  /* 0x000000d3005f7213 */ /* 0x000fe20000000000 */
[----:B------:R0:W-:Y:S02]  /*1760*/  STL [R1+0x58c], R64 ;  /* 0x00058c4001007387 */ /* 0x0001e40000100800 */
[----:B------:R-:W-:-:S02]  /*1770*/  IMAD.HI.U32 R8, R98, R119, RZ ;  /* 0x0000007762087227 */ /* 0x000fc400078e00ff */
[----:B------:R0:W-:Y:S02]  /*1780*/  STL [R1+0x594], R174 ;  /* 0x000594ae01007387 */ /* 0x0001e40000100800 */
[----:B------:R-:W-:Y:S02]  /*1790*/  IMAD.MOV R2, RZ, RZ, -R2 ;  /* 0x000000ffff027224 */ /* 0x000fe400078e0a02 */
[----:B------:R-:W-:Y:S01]  /*17a0*/  IMAD.MOV R6, RZ, RZ, -R6 ;  /* 0x000000ffff067224 */ /* 0x000fe200078e0a06 */
[----:B------:R0:W-:Y:S01]  /*17b0*/  STL [R1+0x584], R155 ;  /* 0x0005849b01007387 */ /* 0x0001e20000100800 */
[----:B------:R-:W-:Y:S02]  /*17c0*/  IMAD R139, R99, R12, R139 ;  /* 0x0000000c638b7224 */ /* 0x000fe400078e028b */
[----:B------:R-:W-:Y:S01]  /*17d0*/  IMAD.MOV R12, RZ, RZ, -R7 ;  /* 0x000000ffff0c7224 */ /* 0x000fe200078e0a07 */
[----:B------:R0:W-:Y:S01]  /*17e0*/  STL [R1+0x580], R65 ;  /* 0x0005804101007387 */ /* 0x0001e20000100800 */
[----:B------:R-:W-:-:S02]  /*17f0*/  IMAD.MOV R8, RZ, RZ, -R8 ;  /* 0x000000ffff087224 */ /* 0x000fc400078e0a08 */
[----:B------:R-:W-:Y:S01]  /*1800*/  IMAD R120, R99, R2, R120 ;  /* 0x0000000263787224 */ /* 0x000fe200078e0278 */
[----:B------:R0:W-:Y:S01]  /*1810*/  STL [R1+0x57c], R242 ;  /* 0x00057cf201007387 */ /* 0x0001e20000100800 */
[----:B------:R-:W-:-:S03]  /*1820*/  IMAD.HI.U32 R7, R98, R118, RZ ;  /* 0x0000007662077227 */ /* 0x000fc600078e00ff */
[----:B------:R0:W-:Y:S01]  /*1830*/  STL [R1+0x578], R217 ;  /* 0x000578d901007387 */ /* 0x0001e20000100800 */
[----:B------:R-:W-:-:S03]  /*1840*/  IMAD.HI.U32 R2, R98, R121, RZ ;  /* 0x0000007962027227 */ /* 0x000fc600078e00ff */
[----:B------:R0:W-:Y:S01]  /*1850*/  STL [R1+0x574], R214 ;  /* 0x000574d601007387 */ /* 0x0001e20000100800 */
[C---:B------:R-:W-:Y:S02]  /*1860*/  IMAD R74, R99.reuse, R6, R74 ;  /* 0x00000006634a7224 */ /* 0x040fe400078e024a */
[C---:B------:R-:W-:Y:S01]  /*1870*/  IMAD.HI.U32 R6, R98.reuse, R140, RZ ;  /* 0x0000008c62067227 */ /* 0x040fe200078e00ff */
[----:B------:R0:W-:Y:S03]  /*1880*/  STL [R1+0x570], R161 ;  /* 0x000570a101007387 */ /* 0x0001e60000100800 */
[----:B------:R-:W-:Y:S01]  /*1890*/  IMAD R119, R99, R8, R119 ;  /* 0x0000000863777224 */ /* 0x000fe200078e0277 */
[----:B------:R0:W-:Y:S01]  /*18a0*/  STL [R1+0x56c], R209 ;  /* 0x00056cd101007387 */ /* 0x0001e20000100800 */
[----:B------:R-:W-:Y:S02]  /*18b0*/  IMAD.MOV R7, RZ, RZ, -R7 ;  /* 0x000000ffff077224 */ /* 0x000fe400078e0a07 */
[----:B------:R-:W-:Y:S01]  /*18c0*/  IMAD.MOV R8, RZ, RZ, -R2 ;  /* 0x000000ffff087224 */ /* 0x000fe200078e0a02 */
[----:B------:R0:W-:Y:S01]  /*18d0*/  STL [R1+0x568], R210 ;  /* 0x000568d201007387 */ /* 0x0001e20000100800 */
[----:B------:R-:W-:-:S03]  /*18e0*/  IMAD.HI.U32 R2, R98, R122, RZ ;  /* 0x0000007a62027227 */ /* 0x000fc600078e00ff */
[----:B------:R0:W-:Y:S01]  /*18f0*/  STL [R1+0x564], R233 ;  /* 0x000564e901007387 */ /* 0x0001e20000100800 */
[----:B------:R-:W-:Y:S02]  /*1900*/  IMAD.MOV R6, RZ, RZ, -R6 ;  /* 0x000000ffff067224 */ /* 0x000fe400078e0a06 */
[----:B------:R-:W-:Y:S01]  /*1910*/  IMAD R118, R99, R7, R118 ;  /* 0x0000000763767224 */ /* 0x000fe200078e0276 */
        /* <DEDUP_REMOVED lines=14> */
[C---:B------:R-:W-:Y:S01]  /*1a00*/  IMAD R124, R99.reuse, R7, R124 ;  /* 0x00000007637c7224 */ /* 0x040fe200078e027c */
[----:B------:R0:W-:Y:S01]  /*1a10*/  STL [R1+0x508], R221 ;  /* 0x000508dd01007387 */ /* 0x0001e20000100800 */
[----:B------:R-:W-:Y:S02]  /*1a20*/  IMAD.MOV R7, RZ, RZ, -R2 ;  /* 0x000000ffff077224 */ /* 0x000fe400078e0a02 */
[C---:B------:R-:W-:Y:S01]  /*1a30*/  IMAD.HI.U32 R2, R98.reuse, R127, RZ ;  /* 0x0000007f62027227 */ /* 0x040fe200078e00ff */
[----:B------:R0:W-:Y:S03]  /*1a40*/  STL [R1+0x500], R234 ;  /* 0x000500ea01007387 */ /* 0x0001e60000100800 */
[----:B------:R-:W-:Y:S01]  /*1a50*/  IMAD R137, R99, R6, R137 ;  /* 0x0000000663897224 */ /* 0x000fe200078e0289 */
[----:B------:R0:W-:Y:S01]  /*1a60*/  STL [R1+0x4f8], R237 ;  /* 0x0004f8ed01007387 */ /* 0x0001e20000100800 */
[----:B------:R-:W-:-:S03]  /*1a70*/  IMAD.HI.U32 R6, R98, R112, RZ ;  /* 0x0000007062067227 */ /* 0x000fc600078e00ff */
[----:B------:R0:W-:Y:S01]  /*1a80*/  STL [R1+0x4f0], R252 ;  /* 0x0004f0fc01007387 */ /* 0x0001e20000100800 */
[----:B------:R-:W-:Y:S02]  /*1a90*/  IMAD.MOV R2, RZ, RZ, -R2 ;  /* 0x000000ffff027224 */ /* 0x000fe400078e0a02 */
[----:B------:R-:W-:Y:S01]  /*1aa0*/  IMAD.MOV R6, RZ, RZ, -R6 ;  /* 0x000000ffff067224 */ /* 0x000fe200078e0a06 */
[----:B------:R0:W-:Y:S01]  /*1ab0*/  STL [R1+0x4e8], R251 ;  /* 0x0004e8fb01007387 */ /* 0x0001e20000100800 */
[----:B------:R-:W-:Y:S01]  /*1ac0*/  IMAD R127, R99, R2, R127 ;  /* 0x00000002637f7224 */ /* 0x000fe200078e027f */
[----:B------:R-:W-:Y:S01]  /*1ad0*/  LOP3.LUT R2, R13, 0x7f, RZ, 0xc0, !PT ;  /* 0x0000007f0d027812 */ /* 0x000fe200078ec0ff */
[----:B------:R-:W-:Y:S01]  /*1ae0*/  IMAD R112, R99, R6, R112 ;  /* 0x0000000663707224 */ /* 0x000fe200078e0270 */
[----:B------:R0:W-:Y:S01]  /*1af0*/  STL [R1+0x4e0], R244 ;  /* 0x0004e0f401007387 */ /* 0x0001e20000100800 */
[----:B------:R-:W-:-:S03]  /*1b00*/  IMAD.HI.U32 R6, R98, R117, RZ ;  /* 0x0000007562067227 */ /* 0x000fc600078e00ff */
[----:B------:R0:W-:Y:S01]  /*1b10*/  STL [R1+0x4d8], R243 ;  /* 0x0004d8f301007387 */ /* 0x0001e20000100800 */
[----:B------:R-:W-:Y:S02]  /*1b20*/  IMAD R126, R99, R7, R126 ;  /* 0x00000007637e7224 */ /* 0x000fe400078e027e */
[----:B------:R-:W-:Y:S01]  /*1b30*/  IMAD.HI.U32 R7, R98, R129, RZ ;  /* 0x0000008162077227 */ /* 0x000fe200078e00ff */
[----:B------:R0:W-:Y:S03]  /*1b40*/  STL [R1+0x4d0], R236 ;  /* 0x0004d0ec01007387 */ /* 0x0001e60000100800 */
[----:B------:R-:W-:Y:S01]  /*1b50*/  IMAD R14, R5, 0x80, R2 ;  /* 0x00000080050e7824 */ /* 0x000fe200078e0202 */
[----:B------:R0:W-:Y:S01]  /*1b60*/  STL [R1+0x4c8], R235 ;  /* 0x0004c8eb01007387 */ /* 0x0001e20000100800 */
[----:B------:R-:W-:Y:S02]  /*1b70*/  IMAD.MOV R6, RZ, RZ, -R6 ;  /* 0x000000ffff067224 */ /* 0x000fe400078e0a06 */
[C---:B------:R-:W-:Y:S01]  /*1b80*/  IMAD R111, R99.reuse, R10, R111 ;  /* 0x0000000a636f7224 */ /* 0x040fe200078e026f */
[----:B------:R-:W-:Y:S01]  /*1b90*/  ISETP.GE.AND P1, PT, R14, RZ, PT ;  /* 0x000000ff0e00720c */ /* 0x000fe20003f26270 */
[----:B------:R-:W-:Y:S01]  /*1ba0*/  IMAD.MOV R10, RZ, RZ, -R7 ;  /* 0x000000ffff0a7224 */ /* 0x000fe200078e0a07 */
[----:B------:R-:W-:Y:S01]  /*1bb0*/  IABS R7, R14 ;  /* 0x0000000e00077213 */ /* 0x000fe20000000000 */
[----:B------:R-:W-:Y:S01]  /*1bc0*/  IMAD R117, R99, R6, R117 ;  /* 0x0000000663757224 */ /* 0x000fe200078e0275 */
[----:B------:R0:W-:Y:S01]  /*1bd0*/  STL [R1+0x4c0], R228 ;  /* 0x0004c0e401007387 */ /* 0x0001e20000100800 */
[----:B------:R-:W-:-:S03]  /*1be0*/  IMAD.HI.U32 R6, R98, R123, RZ ;  /* 0x0000007b62067227 */ /* 0x000fc600078e00ff */
[----:B------:R0:W-:Y:S01]  /*1bf0*/  STL [R1+0x4ac], R14 ;  /* 0x0004ac0e01007387 */ /* 0x0001e20000100800 */
[----:B------:R-:W-:Y:S02]  /*1c00*/  IMAD R121, R99, R8, R121 ;  /* 0x0000000863797224 */ /* 0x000fe400078e0279 */
[----:B------:R-:W-:Y:S01]  /*1c10*/  IMAD.HI.U32 R8, R98, R125, RZ ;  /* 0x0000007d62087227 */ /* 0x000fe200078e00ff */
[----:B------:R0:W-:Y:S03]  /*1c20*/  STL [R1+0x4b8], R227 ;  /* 0x0004b8e301007387 */ /* 0x0001e60000100800 */
[----:B------:R-:W-:Y:S01]  /*1c30*/  IMAD.MOV R6, RZ, RZ, -R6 ;  /* 0x000000ffff067224 */ /* 0x000fe200078e0a06 */
[----:B------:R0:W-:Y:S01]  /*1c40*/  STL [R1+0x55c], R222 ;  /* 0x00055cde01007387 */ /* 0x0001e20000100800 */
[----:B------:R-:W-:-:S03]  /*1c50*/  IMAD.HI.U32 R4, R4, R7, RZ ;  /* 0x0000000704047227 */ /* 0x000fc600078e00ff */
[----:B------:R0:W-:Y:S01]  /*1c60*/  STL [R1+0x5a8], R220 ;  /* 0x0005a8dc01007387 */ /* 0x0001e20000100800 */
[----:B------:R-:W-:Y:S02]  /*1c70*/  IMAD.MOV R8, RZ, RZ, -R8 ;  /* 0x000000ffff087224 */ /* 0x000fe400078e0a08 */
[C---:B------:R-:W-:Y:S01]  /*1c80*/  IMAD R123, R99.reuse, R6, R123 ;  /* 0x00000006637b7224 */ /* 0x040fe200078e027b */
[----:B------:R0:W-:Y:S01]  /*1c90*/  STL [R1+0x5a0], R219 ;  /* 0x0005a0db01007387 */ /* 0x0001e20000100800 */
[----:B------:R-:W-:Y:S02]  /*1ca0*/  IMAD.MOV R4, RZ, RZ, -R4 ;  /* 0x000000ffff047224 */ /* 0x000fe400078e0a04 */
[----:B------:R-:W-:Y:S01]  /*1cb0*/  IMAD.HI.U32 R6, R98, R128, RZ ;  /* 0x0000008062067227 */ /* 0x000fe200078e00ff */
[----:B------:R0:W-:Y:S03]  /*1cc0*/  STL [R1+0x598], R213 ;  /* 0x000598d501007387 */ /* 0x0001e60000100800 */
[----:B------:R-:W-:Y:S01]  /*1cd0*/  IMAD R125, R99, R8, R125 ;  /* 0x00000008637d7224 */ /* 0x000fe200078e027d */
[----:B------:R0:W-:Y:S01]  /*1ce0*/  STL [R1+0x590], R212 ;  /* 0x000590d401007387 */ /* 0x0001e20000100800 */
[----:B------:R-:W-:-:S02]  /*1cf0*/  IMAD R4, R3, R4, R7 ;  /* 0x0000000403047224 */ /* 0x000fc400078e0207 */
[C---:B------:R-:W-:Y:S01]  /*1d00*/  IMAD.HI.U32 R8, R98.reuse, R130, RZ ;  /* 0x0000008262087227 */ /* 0x040fe200078e00ff */
[----:B------:R0:W-:Y:S02]  /*1d10*/  STL [R1+0x588], R211 ;  /* 0x000588d301007387 */ /* 0x0001e40000100800 */
[----:B------:R-:W-:Y:S01]  /*1d20*/  ISETP.GT.U32.AND P0, PT, R3, R4, PT ;  /* 0x000000040300720c */ /* 0x000fe20003f04070 */
[----:B------:R-:W-:Y:S02]  /*1d30*/  IMAD.MOV R6, RZ, RZ, -R6 ;  /* 0x000000ffff067224 */ /* 0x000fe400078e0a06 */
[----:B------:R-:W-:Y:S02]  /*1d40*/  IMAD.MOV R8, RZ, RZ, -R8 ;  /* 0x000000ffff087224 */ /* 0x000fe400078e0a08 */
[----:B------:R-:W-:Y:S02]  /*1d50*/  IMAD R128, R99, R6, R128 ;  /* 0x0000000663807224 */ /* 0x000fe400078e0280 */
[----:B------:R-:W-:-:S04]  /*1d60*/  IMAD.HI.U32 R6, R98, R131, RZ ;  /* 0x0000008362067227 */ /* 0x000fc800078e00ff */
[----:B------:R-:W-:-:S04]  /*1d70*/  IMAD.HI.U32 R5, R98, R132, RZ ;  /* 0x0000008462057227 */ /* 0x000fc800078e00ff */
[----:B------:R-:W-:Y:S02]  /*1d80*/  IMAD R130, R99, R8, R130 ;  /* 0x0000000863827224 */ /* 0x000fe400078e0282 */
[----:B------:R-:W-:Y:S02]  /*1d90*/  IMAD.MOV R6, RZ, RZ, -R6 ;  /* 0x000000ffff067224 */ /* 0x000fe400078e0a06 */
[----:B------:R-:W-:Y:S02]  /*1da0*/  IMAD.MOV R8, RZ, RZ, -R5 ;  /* 0x000000ffff087224 */ /* 0x000fe400078e0a05 */
[----:B------:R-:W-:-:S04]  /*1db0*/  IMAD.HI.U32 R5, R98, R134, RZ ;  /* 0x0000008662057227 */ /* 0x000fc800078e00ff */
[----:B------:R-:W-:Y:S02]  /*1dc0*/  IMAD R131, R99, R6, R131 ;  /* 0x0000000663837224 */ /* 0x000fe400078e0283 */
[----:B------:R-:W-:-:S04]  /*1dd0*/  IMAD.HI.U32 R6, R98, R133, RZ ;  /* 0x0000008562067227 */ /* 0x000fc800078e00ff */
[----:B------:R-:W-:Y:S02]  /*1de0*/  IMAD.MOV R5, RZ, RZ, -R5 ;  /* 0x000000ffff057224 */ /* 0x000fe400078e0a05 */
[----:B------:R-:W-:Y:S02]  /*1df0*/  @!P0 IMAD.IADD R4, R4, 0x1, -R3 ;  /* 0x0000000104048824 */ /* 0x000fe400078e0a03 */
[----:B------:R-:W-:Y:S02]  /*1e00*/  IMAD.MOV R6, RZ, RZ, -R6 ;  /* 0x000000ffff067224 */ /* 0x000fe400078e0a06 */
[----:B------:R-:W-:Y:S01]  /*1e10*/  IMAD R134, R99, R5, R134 ;  /* 0x0000000563867224 */ /* 0x000fe200078e0286 */
[----:B------:R-:W-:Y:S01]  /*1e20*/  ISETP.GT.U32.AND P0, PT, R3, R4, PT ;  /* 0x000000040300720c */ /* 0x000fe20003f04070 */
[----:B------:R-:W-:-:S04]  /*1e30*/  IMAD.HI.U32 R5, R98, R135, RZ ;  /* 0x0000008762057227 */ /* 0x000fc800078e00ff */
[----:B------:R-:W-:Y:S02]  /*1e40*/  IMAD R133, R99, R6, R133 ;  /* 0x0000000663857224 */ /* 0x000fe400078e0285 */
[----:B------:R-:W-:Y:S02]  /*1e50*/  IMAD.MOV R6, RZ, RZ, -R5 ;  /* 0x000000ffff067224 */ /* 0x000fe400078e0a05 */
[----:B------:R-:W-:-:S04]  /*1e60*/  IMAD.HI.U32 R5, R98, R104, RZ ;  /* 0x0000006862057227 */ /* 0x000fc800078e00ff */
[----:B------:R-:W-:Y:S02]  /*1e70*/  IMAD R135, R99, R6, R135 ;  /* 0x0000000663877224 */ /* 0x000fe400078e0287 */
[----:B------:R-:W-:-:S04]  /*1e80*/  IMAD.HI.U32 R6, R98, R102, RZ ;  /* 0x0000006662067227 */ /* 0x000fc800078e00ff */
[----:B------:R-:W-:Y:S02]  /*1e90*/  IMAD.MOV R7, RZ, RZ, -R5 ;  /* 0x000000ffff077224 */ /* 0x000fe400078e0a05 */
[----:B------:R-:W-:-:S04]  /*1ea0*/  IMAD.HI.U32 R5, R98, R103, RZ ;  /* 0x0000006762057227 */ /* 0x000fc800078e00ff */
[----:B------:R-:W-:Y:S02]  /*1eb0*/  IMAD.MOV R6, RZ, RZ, -R6 ;  /* 0x000000ffff067224 */ /* 0x000fe400078e0a06 */
[C---:B------:R-:W-:Y:S02]  /*1ec0*/  IMAD R132, R99.reuse, R8, R132 ;  /* 0x0000000863847224 */ /* 0x040fe400078e0284 */
[----:B------:R-:W-:Y:S01]  /*1ed0*/  @!P0 IMAD.IADD R4, R4, 0x1, -R3 ;  /* 0x0000000104048824 */ /* 0x000fe200078e0a03 */
[----:B------:R-:W-:Y:S01]  /*1ee0*/  ISETP.NE.AND P0, PT, R70, RZ, PT ;  /* 0x000000ff4600720c */ /* 0x000fe20003f05270 */
[----:B------:R-:W-:Y:S02]  /*1ef0*/  IMAD.MOV R8, RZ, RZ, -R5 ;  /* 0x000000ffff087224 */ /* 0x000fe400078e0a05 */
[----:B------:R-:W-:Y:S02]  /*1f00*/  IMAD R102, R99, R6, R102 ;  /* 0x0000000663667224 */ /* 0x000fe400078e0266 */
[----:B------:R-:W-:-:S02]  /*1f10*/  IMAD.U32 R6, RZ, RZ, UR8 ;  /* 0x00000008ff067e24 */ /* 0x000fc4000f8e00ff */
[----:B------:R-:W-:Y:S02]  /*1f20*/  IMAD R5, R101, UR8, RZ ;  /* 0x0000000865057c24 */ /* 0x000fe4000f8e02ff */
[----:B------:R-:W-:-:S04]  /*1f30*/  IMAD.HI.U32 R3, R98, R93, RZ ;  /* 0x0000005d62037227 */ /* 0x000fc800078e00ff */
[C---:B------:R-:W-:Y:S02]  /*1f40*/  IMAD R103, R99.reuse, R8, R103 ;  /* 0x0000000863677224 */ /* 0x040fe400078e0267 */
[----:B------:R-:W-:Y:S02]  /*1f50*/  IMAD.U32 R8, RZ, RZ, UR8 ;  /* 0x00000008ff087e24 */ /* 0x000fe4000f8e00ff */
[----:B------:R-:W-:Y:S02]  /*1f60*/  IMAD R31, R6, 0x2, R5 ;  /* 0x00000002061f7824 */ /* 0x000fe400078e0205 */
[----:B------:R-:W-:Y:S02]  /*1f70*/  IMAD.MOV.U32 R207, RZ, RZ, R4 ;  /* 0x000000ffffcf7224 */ /* 0x000fe400078e0004 */
[----:B------:R-:W-:Y:S02]  /*1f80*/  IMAD R104, R99, R7, R104 ;  /* 0x0000000763687224 */ /* 0x000fe400078e0268 */
[----:B------:R-:W-:-:S02]  /*1f90*/  IMAD.MOV R4, RZ, RZ, -R3 ;  /* 0x000000ffff047224 */ /* 0x000fc400078e0a03 */
[----:B------:R-:W-:-:S04]  /*1fa0*/  IMAD.HI.U32 R7, R98, R94, RZ ;  /* 0x0000005e62077227 */ /* 0x000fc800078e00ff */
[----:B------:R-:W-:-:S04]  /*1fb0*/  IMAD.HI.U32 R3, R98, R95, RZ ;  /* 0x0000005f62037227 */ /* 0x000fc800078e00ff */
[----:B------:R-:W-:Y:S02]  /*1fc0*/  IMAD R53, R8, 0x2, R31 ;  /* 0x0000000208357824 */ /* 0x000fe400078e021f */
[----:B------:R-:W-:Y:S02]  /*1fd0*/  IMAD R93, R99, R4, R93 ;  /* 0x00000004635d7224 */ /* 0x000fe400078e025d */
[----:B------:R-:W-:Y:S02]  /*1fe0*/  IMAD.MOV R7, RZ, RZ, -R7 ;  /* 0x000000ffff077224 */ /* 0x000fe400078e0a07 */
[----:B------:R-:W-:Y:S01]  /*1ff0*/  @!P1 IMAD.MOV R207, RZ, RZ, -R207 ;  /* 0x000000ffffcf9224 */ /* 0x000fe200078e0acf */
[----:B------:R-:W-:Y:S01]  /*2000*/  @!P0 LOP3.LUT R207, RZ, R70, RZ, 0x33, !PT ;  /* 0x00000046ffcf8212 */ /* 0x000fe200078e33ff */
[----:B------:R-:W-:Y:S02]  /*2010*/  IMAD.MOV R4, RZ, RZ, -R3 ;  /* 0x000000ffff047224 */ /* 0x000fe400078e0a03 */
[----:B------:R-:W-:-:S02]  /*2020*/  IMAD.U32 R3, RZ, RZ, UR8 ;  /* 0x00000008ff037e24 */ /* 0x000fc4000f8e00ff */
[----:B------:R-:W-:Y:S02]  /*2030*/  IMAD R144, R144, 0x2, R53 ;  /* 0x0000000290907824 */ /* 0x000fe400078e0235 */
[----:B------:R-:W-:Y:S02]  /*2040*/  IMAD R94, R99, R7, R94 ;  /* 0x00000007635e7224 */ /* 0x000fe400078e025e */
[----:B------:R-:W-:Y:S02]  /*2050*/  IMAD.U32 R7, RZ, RZ, UR8 ;  /* 0x00000008ff077e24 */ /* 0x000fe4000f8e00ff */
[----:B------:R-:W-:Y:S01]  /*2060*/  IMAD R6, R3, 0x2, R144 ;  /* 0x0000000203067824 */ /* 0x000fe200078e0290 */
[----:B------:R-:W-:Y:S01]  /*2070*/  SHF.R.U32.HI R3, RZ, 0x7, R13 ;  /* 0x00000007ff037819 */ /* 0x000fe2000001160d */
[----:B-----5:R-:W-:Y:S01]  /*2080*/  IMAD R207, R207, UR4, RZ ;  /* 0x00000004cfcf7c24 */ /* 0x020fe2000f8e02ff */
[----:B------:R-:W-:Y:S01]  /*2090*/  USHF.L.U32 UR4, UR14, 0x15, URZ ;  /* 0x000000150e047899 */ /* 0x000fe200080006ff */
[----:B------:R-:W-:Y:S01]  /*20a0*/  IMAD R116, R99, R9, R116 ;  /* 0x0000000963747224 */ /* 0x000fe200078e0274 */
[----:B------:R-:W-:Y:S01]  /*20b0*/  SGXT.U32 R3, R3, 0x1 ;  /* 0x000000010303781a */ /* 0x000fe20000000000 */
[----:B------:R-:W-:Y:S01]  /*20c0*/  IMAD.U32 R9, RZ, RZ, UR8 ;  /* 0x00000008ff097e24 */ /* 0x000fe2000f8e00ff */
[----:B------:R-:W-:Y:S01]  /*20d0*/  IADD3 R208, P0, PT, R207, UR16, RZ ;  /* 0x00000010cfd07c10 */ /* 0x000fe2000ff1e0ff */
[----:B------:R-:W-:Y:S01]  /*20e0*/  IMAD R30, R7, 0x2, R6 ;  /* 0x00000002071e7824 */ /* 0x000fe200078e0206 */
[----:B------:R-:W-:Y:S01]  /*20f0*/  ULOP3.LUT UR4, UR4, 0x600000, URZ, 0xc0, !UPT ;  /* 0x0060000004047892 */ /* 0x000fe2000f8ec0ff */
[----:B------:R-:W-:Y:S01]  /*2100*/  IMAD R129, R99, R10, R129 ;  /* 0x0000000a63817224 */ /* 0x000fe200078e0281 */
[----:B------:R-:W-:Y:S01]  /*2110*/  LEA.HI.X.SX32 R207, R207, UR17, 0x1, P0 ;  /* 0x00000011cfcf7c11 */ /* 0x000fe200080f0eff */
[----:B------:R-:W-:Y:S01]  /*2120*/  VIADD R10, R92, 0x7f ;  /* 0x0000007f5c0a7836 */ /* 0x000fe20000000000 */
[----:B------:R-:W-:Y:S01]  /*2130*/  UIADD3 UR11, UPT, UPT, UR5, UR4, UR7 ;  /* 0x00000004050b7290 */ /* 0x000fe2000fffe007 */
[----:B------:R-:W-:-:S02]  /*2140*/  IMAD R52, R9, 0x2, R30 ;  /* 0x0000000209347824 */ /* 0x000fc400078e021e */
[----:B------:R-:W-:Y:S01]  /*2150*/  IMAD.U32 R11, RZ, RZ, UR8 ;  /* 0x00000008ff0b7e24 */ /* 0x000fe2000f8e00ff */
[----:B------:R-:W-:Y:S01]  /*2160*/  ISETP.GT.AND P0, PT, R10, 0x7f, PT ;  /* 0x0000007f0a00780c */ /* 0x000fe20003f04270 */
[----:B------:R-:W-:Y:S02]  /*2170*/  IMAD.U32 R10, RZ, RZ, UR8 ;  /* 0x00000008ff0a7e24 */ /* 0x000fe4000f8e00ff */
[----:B------:R-:W-:Y:S01]  /*2180*/  IMAD R145, R145, 0x2, R52 ;  /* 0x0000000291917824 */ /* 0x000fe200078e0234 */
[----:B------:R-:W-:Y:S01]  /*2190*/  ISETP.LT.AND P3, PT, R3, R92, P0 ;  /* 0x0000005c0300720c */ /* 0x000fe20000761270 */
[----:B------:R-:W-:Y:S02]  /*21a0*/  IMAD.U32 R3, RZ, RZ, UR8 ;  /* 0x00000008ff037e24 */ /* 0x000fe4000f8e00ff */
[----:B------:R-:W-:Y:S02]  /*21b0*/  IMAD R10, R10, 0x2, R145 ;  /* 0x000000020a0a7824 */ /* 0x000fe400078e0291 */
[----:B------:R-:W-:-:S02]  /*21c0*/  IMAD R95, R99, R4, R95 ;  /* 0x00000004635f7224 */ /* 0x000fc400078e025f */
[----:B------:R-:W-:Y:S02]  /*21d0*/  IMAD R32, R3, 0x2, R10 ;  /* 0x0000000203207824 */ /* 0x000fe400078e020a */
[----:B------:R-:W-:Y:S02]  /*21e0*/  IMAD.U32 R4, RZ, RZ, UR8 ;  /* 0x00000008ff047e24 */ /* 0x000fe4000f8e00ff */
[----:B------:R-:W-:Y:S02]  /*21f0*/  IMAD R54, R7, 0x2, R32 ;  /* 0x0000000207367824 */ /* 0x000fe400078e0220 */
[----:B------:R-:W-:Y:S02]  /*2200*/  IMAD R96, R2, UR9, RZ ;  /* 0x0000000902607c24 */ /* 0x000fe4000f8e02ff */
[----:B------:R-:W-:Y:S02]  /*2210*/  IMAD R146, R3, 0x2, R54 ;  /* 0x0000000203927824 */ /* 0x000fe400078e0236 */
[----:B------:R-:W-:Y:S01]  /*2220*/  IMAD R113, R99, R12, R113 ;  /* 0x0000000c63717224 */ /* 0x000fe200078e0271 */
[----:B------:R-:W-:Y:S01]  /*2230*/  IADD3 R97, P1, PT, R96, UR18, RZ ;  /* 0x0000001260617c10 */ /* 0x000fe2000ff3e0ff */
[----:B------:R-:W-:-:S02]  /*2240*/  IMAD R11, R11, 0x2, R146 ;  /* 0x000000020b0b7824 */ /* 0x000fc400078e0292 */
[----:B------:R-:W-:Y:S01]  /*2250*/  IMAD.U32 R12, RZ, RZ, UR8 ;  /* 0x00000008ff0c7e24 */ /* 0x000fe2000f8e00ff */
[----:B------:R-:W-:Y:S01]  /*2260*/  LEA.HI.X.SX32 R96, R96, UR19, 0x1, P1 ;  /* 0x0000001360607c11 */ /* 0x000fe200088f0eff */
[----:B------:R-:W-:-:S04]  /*2270*/  IMAD R33, R4, 0x2, R11 ;  /* 0x0000000204217824 */ /* 0x000fc800078e020b */
[----:B------:R-:W-:-:S04]  /*2280*/  IMAD R55, R8, 0x2, R33 ;  /* 0x0000000208377824 */ /* 0x000fc800078e0221 */
[----:B------:R-:W-:Y:S01]  /*2290*/  IMAD R150, R150, 0x2, R55 ;  /* 0x0000000296967824 */ /* 0x000fe200078e0237 */
[----:B0-----:R-:W-:Y:S06]  /*22a0*/  BRA.U UP0, `(.L_x_5) ;  /* 0x0000000100187547 */ /* 0x001fec000b800000 */
[----:B------:R-:W-:Y:S01]  /*22b0*/  ELECT P1, URZ, PT ;  /* 0x0000000000ff782f */ /* 0x000fe20003820000 */
[----:B------:R-:W-:Y:S01]  /*22c0*/  IMAD.MOV.U32 R3, RZ, RZ, 0x1 ;  /* 0x00000001ff037424 */ /* 0x000fe200078e00ff */
[----:B------:R-:W-:Y:S01]  /*22d0*/  UMOV UR4, 0x40 ;  /* 0x0000004000047882 */ /* 0x000fe20000000000 */
[----:B------:R-:W-:Y:S01]  /*22e0*/  UVIRTCOUNT.DEALLOC.SMPOOL 0x80 ;  /* 0x000000800000784c */ /* 0x000fe20000000000 */
[----:B------:R-:W-:-:S09]  /*22f0*/  ULEA UR4, UR6, UR4, 0x18 ;  /* 0x0000000406047291 */ /* 0x000fd2000f8ec0ff */
[----:B------:R0:W-:Y:S03]  /*2300*/  @P1 STS.U8 [UR4], R3 ;  /* 0x00000003ff001988 */ /* 0x0001e60008000004 */
.L_x_5:
[----:B------:R-:W-:Y:S01]  /*2310*/  STTM.x128 tmem[UR11], RZ ;  /* 0x000000ff000079ed */ /* 0x000fe200083c000b */
[----:B------:R-:W1:Y:S02]  /*2320*/  FENCE.VIEW.ASYNC.T ;  /* 0x00000000000073c6 */ /* 0x000e640000000200 */
[----:B-1----:R-:W-:Y:S01]  /*2330*/  VOTEU.ALL UP1, P2 ;  /* 0x0000000000ff7886 */ /* 0x002fe20001020000 */
[----:B------:R-:W-:Y:S01]  /*2340*/  VOTEU.ALL UP2, P2 ;  /* 0x0000000000ff7886 */ /* 0x000fe20001040000 */
[----:B------:R-:W-:Y:S01]  /*2350*/  IMAD R14, R7, 0x2, R150 ;  /* 0x00000002070e7824 */ /* 0x000fe200078e0296 */
[----:B0-----:R-:W-:Y:S01]  /*2360*/  LOP3.LUT R3, R101, 0x8, RZ, 0xfc, !PT ;  /* 0x0000000865037812 */ /* 0x001fe200078efcff */
[----:B------:R-:W-:Y:S01]  /*2370*/  IMAD.U32 R38, RZ, RZ, UR8 ;  /* 0x00000008ff267e24 */ /* 0x000fe2000f8e00ff */
[----:B------:R-:W-:-:S04]  /*2380*/  @!UP1 UIADD3 UR4, UPT, UPT, -UR13, 0x100000, URZ ;  /* 0x001000000d049890 */ /* 0x000fc8000fffe1ff */
[----:B------:R-:W-:Y:S02]  /*2390*/  @!UP1 USHF.L.U32 UR5, UR4, 0xb, URZ ;  /* 0x0000000b04059899 */ /* 0x000fe400080006ff */
[----:B------:R-:W-:Y:S01]  /*23a0*/  @!UP1 USHF.L.U32 UR4, UR4, 0x1, URZ ;  /* 0x0000000104049899 */ /* 0x000fe200080006ff */
[----:B------:R-:W-:Y:S01]  /*23b0*/  BAR.SYNC.DEFER_BLOCKING 0x0 ;  /* 0x0000000000007b1d */ /* 0x000fe20000010000 */
[----:B------:R-:W-:Y:S01]  /*23c0*/  IMAD R39, R39, 0x2, R14 ;  /* 0x0000000227277824 */ /* 0x000fe200078e020e */
[----:B------:R-:W-:Y:S02]  /*23d0*/  ISETP.LT.AND P1, PT, R3, R92, P0 ;  /* 0x0000005c0300720c */ /* 0x000fe40000721270 */
[CC--:B------:R-:W-:Y:S01]  /*23e0*/  IADD3 R3, P4, PT, R5.reuse, R208.reuse, RZ ;  /* 0x000000d005037210 */ /* 0x0c0fe20007f9e0ff */
[----:B------:R-:W-:Y:S01]  /*23f0*/  IMAD R61, R4, 0x2, R39 ;  /* 0x00000002043d7824 */ /* 0x000fe200078e0227 */
[----:B------:R-:W-:Y:S01]  /*2400*/  IADD3 R4, P5, PT, R6, R208, RZ ;  /* 0x000000d006047210 */ /* 0x000fe20007fbe0ff */
[----:B------:R-:W-:Y:S01]  /*2410*/  IMAD.U32 R13, RZ, RZ, UR8 ;  /* 0x00000008ff0d7e24 */ /* 0x000fe2000f8e00ff */
[-C--:B------:R-:W-:Y:S01]  /*2420*/  LEA.HI.X.SX32 R5, R5, R207.reuse, 0x1, P4 ;  /* 0x000000cf05057211 */ /* 0x080fe200020f0eff */
[----:B------:R-:W-:Y:S01]  /*2430*/  IMAD R151, R8, 0x2, R61 ;  /* 0x0000000208977824 */ /* 0x000fe200078e023d */
[----:B------:R-:W-:Y:S01]  /*2440*/  LEA.HI.X.SX32 R6, R6, R207, 0x1, P5 ;  /* 0x000000cf06067211 */ /* 0x000fe200028f0eff */
[----:B------:R-:W-:Y:S01]  /*2450*/  @P3 IMAD.MOV.U32 R8, RZ, RZ, R3 ;  /* 0x000000ffff083224 */ /* 0x000fe200078e0003 */
[C---:B------:R-:W-:Y:S01]  /*2460*/  LOP3.LUT R17, R101.reuse, 0x10, RZ, 0xfc, !PT ;  /* 0x0000001065117812 */ /* 0x040fe200078efcff */
[----:B------:R-:W-:Y:S01]  /*2470*/  IMAD R15, R12, 0x2, R151 ;  /* 0x000000020c0f7824 */ /* 0x000fe200078e0297 */
[----:B------:R-:W-:Y:S01]  /*2480*/  LOP3.LUT R16, R101, 0x18, RZ, 0xfc, !PT ;  /* 0x0000001865107812 */ /* 0x000fe200078efcff */
[----:B------:R-:W-:Y:S01]  /*2490*/  @P3 IMAD.MOV.U32 R9, RZ, RZ, R5 ;  /* 0x000000ffff093224 */ /* 0x000fe200078e0005 */
[----:B------:R-:W-:Y:S01]  /*24a0*/  PRMT R216, RZ, 0x7610, R216 ;  /* 0x00007610ffd87816 */ /* 0x000fe200000000d8 */
[----:B------:R-:W-:Y:S01]  /*24b0*/  STL [R1+0x7e0], R163 ;  /* 0x0007e0a301007387 */ /* 0x000fe20000100800 */
[----:B------:R-:W-:Y:S01]  /*24c0*/  PRMT R19, RZ, 0x7610, R19 ;  /* 0x00007610ff137816 */ /* 0x000fe20000000013 */
[----:B------:R-:W-:-:S02]  /*24d0*/  IMAD.U32 R153, RZ, RZ, UR8 ;  /* 0x00000008ff997e24 */ /* 0x000fc4000f8e00ff */
[----:B------:R-:W-:Y:S01]  /*24e0*/  IMAD.U32 R20, RZ, RZ, UR8 ;  /* 0x00000008ff147e24 */ /* 0x000fe2000f8e00ff */
[----:B------:R-:W-:Y:S01]  /*24f0*/  STL [R1+0x7c4], R162 ;  /* 0x0007c4a201007387 */ /* 0x000fe20000100800 */
[----:B------:R-:W-:-:S03]  /*2500*/  IMAD.U32 R156, RZ, RZ, UR8 ;  /* 0x00000008ff9c7e24 */ /* 0x000fc6000f8e00ff */
[----:B------:R-:W0:Y:S02]  /*2510*/  FENCE.VIEW.ASYNC.S ;  /* 0x00000000000073c6 */ /* 0x000e240000000000 */
[----:B0-----:R0:W1:Y:S01]  /*2520*/  @!UP2 SYNCS.EXCH.64 URZ, [UR12], UR4 ;  /* 0x000000040cffa5b2 */ /* 0x0010620008000100 */
[----:B------:R-:W-:Y:S01]  /*2530*/  IMAD.U32 R47, RZ, RZ, UR8 ;  /* 0x00000008ff2f7e24 */ /* 0x000fe2000f8e00ff */
[----:B-1----:R-:W-:Y:S01]  /*2540*/  BAR.SYNC.DEFER_BLOCKING 0x0 ;  /* 0x0000000000007b1d */ /* 0x002fe20000010000 */
[----:B------:R-:W-:Y:S02]  /*2550*/  IMAD.U32 R7, RZ, RZ, UR8 ;  /* 0x00000008ff077e24 */ /* 0x000fe4000f8e00ff */
[----:B------:R-:W-:Y:S01]  /*2560*/  IMAD R38, R38, 0x2, R15 ;  /* 0x0000000226267824 */ /* 0x000fe200078e020f */
[----:B------:R-:W-:Y:S01]  /*2570*/  PRMT R206, RZ, 0x7610, R206 ;  /* 0x00007610ffce7816 */ /* 0x000fe200000000ce */
[----:B------:R-:W-:Y:S01]  /*2580*/  IMAD.U32 R158, RZ, RZ, UR8 ;  /* 0x00000008ff9e7e24 */ /* 0x000fe2000f8e00ff */
[----:B------:R-:W-:Y:S01]  /*2590*/  LOP3.LUT R25, R101, 0x30, RZ, 0xfc, !PT ;  /* 0x0000003065197812 */ /* 0x000fe200078efcff */
[----:B------:R-:W-:Y:S01]  /*25a0*/  IMAD R60, R7, 0x2, R38 ;  /* 0x00000002073c7824 */ /* 0x000fe200078e0226 */
[----:B------:R-:W-:Y:S01]  /*25b0*/  STL [R1+0x7b8], R167 ;  /* 0x0007b8a701007387 */ /* 0x000fe20000100800 */
[----:B------:R-:W-:Y:S01]  /*25c0*/  PRMT R205, RZ, 0x7610, R205 ;  /* 0x00007610ffcd7816 */ /* 0x000fe200000000cd */
[----:B------:R-:W-:Y:S01]  /*25d0*/  IMAD.U32 R23, RZ, RZ, UR8 ;  /* 0x00000008ff177e24 */ /* 0x000fe2000f8e00ff */
[----:B------:R-:W-:Y:S01]  /*25e0*/  LOP3.LUT R21, R101, 0x38, RZ, 0xfc, !PT ;  /* 0x0000003865157812 */ /* 0x000fe200078efcff */
[----:B------:R-:W-:Y:S01]  /*25f0*/  IMAD R152, R13, 0x2, R60 ;  /* 0x000000020d987824 */ /* 0x000fe200078e023c */
[----:B------:R-:W-:Y:S01]  /*2600*/  STL [R1+0x6d8], R166 ;  /* 0x0006d8a601007387 */ /* 0x000fe20000100800 */
[----:B------:R-:W-:Y:S01]  /*2610*/  IMAD.U32 R46, RZ, RZ, UR8 ;  /* 0x00000008ff2e7e24 */ /* 0x000fe2000f8e00ff */
[----:B------:R-:W-:-:S02]  /*2620*/  PRMT R238, RZ, 0x7610, R238 ;  /* 0x00007610ffee7816 */ /* 0x000fc400000000ee */
[----:B------:R-:W-:Y:S01]  /*2630*/  PRMT R24, RZ, 0x7610, R24 ;  /* 0x00007610ff187816 */ /* 0x000fe20000000018 */
[----:B------:R-:W-:Y:S01]  /*2640*/  IMAD.U32 R159, RZ, RZ, UR8 ;  /* 0x00000008ff9f7e24 */ /* 0x000fe2000f8e00ff */
[----:B------:R-:W-:Y:S01]  /*2650*/  STL [R1+0x6d4], R169 ;  /* 0x0006d4a901007387 */ /* 0x000fe20000100800 */
[----:B------:R-:W-:Y:S01]  /*2660*/  IMAD.U32 R26, RZ, RZ, UR8 ;  /* 0x00000008ff1a7e24 */ /* 0x000fe2000f8e00ff */
[----:B------:R-:W-:Y:S02]  /*2670*/  LOP3.LUT R27, R101, 0x40, RZ, 0xfc, !PT ;  /* 0x00000040651b7812 */ /* 0x000fe400078efcff */
[----:B------:R-:W-:Y:S01]  /*2680*/  PRMT R229, RZ, 0x7610, R229 ;  /* 0x00007610ffe57816 */ /* 0x000fe200000000e5 */
[----:B------:R1:W2:Y:S01]  /*2690*/  @P3 LDG.E.U8 R215, desc[UR22][R8.64] ;  /* 0x0000001608d73981 */ /* 0x0002a2000c1e1100 */
[----:B------:R-:W-:Y:S01]  /*26a0*/  IMAD R18, R7, 0x2, R152 ;  /* 0x0000000207127824 */ /* 0x000fe200078e0298 */
[C---:B------:R-:W-:Y:S02]  /*26b0*/  LOP3.LUT R35, R101.reuse, 0x50, RZ, 0xfc, !PT ;  /* 0x0000005065237812 */ /* 0x040fe400078efcff */
[----:B------:R-:W-:Y:S01]  /*26c0*/  PRMT R230, RZ, 0x7610, R230 ;  /* 0x00007610ffe67816 */ /* 0x000fe200000000e6 */
[----:B------:R-:W-:Y:S01]  /*26d0*/  STL [R1+0x6d0], R168 ;  /* 0x0006d0a801007387 */ /* 0x000fe20000100800 */
[----:B------:R-:W-:Y:S01]  /*26e0*/  LOP3.LUT R29, R101, 0x58, RZ, 0xfc, !PT ;  /* 0x00000058651d7812 */ /* 0x000fe200078efcff */
[----:B------:R-:W-:Y:S01]  /*26f0*/  IMAD.U32 R28, RZ, RZ, UR8 ;  /* 0x00000008ff1c7e24 */ /* 0x000fe2000f8e00ff */
[----:B------:R-:W-:Y:S01]  /*2700*/  PRMT R184, RZ, 0x7610, R184 ;  /* 0x00007610ffb87816 */ /* 0x000fe200000000b8 */
[----:B------:R-:W-:Y:S01]  /*2710*/  IMAD.U32 R34, RZ, RZ, UR8 ;  /* 0x00000008ff227e24 */ /* 0x000fe2000f8e00ff */
[----:B------:R-:W-:Y:S01]  /*2720*/  PRMT R246, RZ, 0x7610, R246 ;  /* 0x00007610fff67816 */ /* 0x000fe200000000f6 */
[----:B-1----:R-:W-:Y:S01]  /*2730*/  @P1 IMAD.MOV.U32 R8, RZ, RZ, R4 ;  /* 0x000000ffff081224 */ /* 0x002fe200078e0004 */
[----:B------:R-:W-:Y:S01]  /*2740*/  PRMT R200, RZ, 0x7610, R200 ;  /* 0x00007610ffc87816 */ /* 0x000fe200000000c8 */
[----:B------:R-:W-:Y:S01]  /*2750*/  @P1 IMAD.MOV.U32 R9, RZ, RZ, R6 ;  /* 0x000000ffff091224 */ /* 0x000fe200078e0006 */
[----:B------:R-:W-:-:S02]  /*2760*/  IADD3 R7, P4, PT, R10, R208, RZ ;  /* 0x000000d00a077210 */ /* 0x000fc40007f9e0ff */
[----:B------:R-:W-:Y:S02]  /*2770*/  PRMT R198, RZ, 0x7610, R198 ;  /* 0x00007610ffc67816 */ /* 0x000fe400000000c6 */
[----:B------:R-:W-:Y:S01]  /*2780*/  PRMT R192, RZ, 0x7610, R192 ;  /* 0x00007610ffc07816 */ /* 0x000fe200000000c0 */
[----:B------:R1:W3:Y:S01]  /*2790*/  @P1 LDG.E.U8 R224, desc[UR22][R8.64] ;  /* 0x0000001608e01981 */ /* 0x0002e2000c1e1100 */
[-C--:B------:R-:W-:Y:S02]  /*27a0*/  ISETP.LT.AND P1, PT, R17, R92.reuse, P0 ;  /* 0x0000005c1100720c */ /* 0x080fe40000721270 */
[----:B------:R-:W-:Y:S02]  /*27b0*/  PRMT R176, RZ, 0x7610, R176 ;  /* 0x00007610ffb07816 */ /* 0x000fe400000000b0 */
[----:B------:R-:W-:Y:S01]  /*27c0*/  PRMT R245, RZ, 0x7610, R245 ;  /* 0x00007610fff57816 */ /* 0x000fe200000000f5 */
[----:B------:R-:W-:Y:S01]  /*27d0*/  IMAD.U32 R157, RZ, RZ, UR8 ;  /* 0x00000008ff9d7e24 */ /* 0x000fe2000f8e00ff */
[----:B------:R-:W-:Y:S01]  /*27e0*/  ISETP.LT.AND P3, PT, R16, R92, P0 ;  /* 0x0000005c1000720c */ /* 0x000fe20000761270 */
[----:B------:R-:W-:Y:S01]  /*27f0*/  IMAD R40, R13, 0x2, R18 ;  /* 0x000000020d287824 */ /* 0x000fe200078e0212 */
[----:B------:R-:W-:Y:S01]  /*2800*/  STL [R1+0x6cc], R165 ;  /* 0x0006cca501007387 */ /* 0x000fe20000100800 */
[----:B-1----:R-:W-:Y:S01]  /*2810*/  LEA.HI.X.SX32 R9, R10, R207, 0x1, P4 ;  /* 0x000000cf0a097211 */ /* 0x002fe200020f0eff */
[----:B------:R-:W1:Y:S01]  /*2820*/  LDCU UR6, c[0x0][0x3b0] ;  /* 0x00007600ff0677ac */ /* 0x000e620008000800 */
[----:B------:R-:W-:Y:S01]  /*2830*/  IADD3 R8, P5, PT, R11, R208, RZ ;  /* 0x000000d00b087210 */ /* 0x000fe20007fbe0ff */
[----:B------:R-:W-:Y:S01]  /*2840*/  STL [R1+0x6c8], R164 ;  /* 0x0006c8a401007387 */ /* 0x000fe20000100800 */
[----:B------:R-:W-:-:S02]  /*2850*/  @P1 IMAD.MOV.U32 R12, RZ, RZ, R7 ;  /* 0x000000ffff0c1224 */ /* 0x000fc400078e0007 */
[----:B------:R-:W-:Y:S01]  /*2860*/  @P1 IMAD.MOV.U32 R13, RZ, RZ, R9 ;  /* 0x000000ffff0d1224 */ /* 0x000fe200078e0009 */
[----:B------:R-:W-:Y:S01]  /*2870*/  LEA.HI.X.SX32 R10, R11, R207, 0x1, P5 ;  /* 0x000000cf0b0a7211 */ /* 0x000fe200028f0eff */
[----:B------:R-:W-:Y:S04]  /*2880*/  STL [R1+0x6c4], R144 ;  /* 0x0006c49001007387 */ /* 0x000fe80000100800 */
[----:B------:R4:W3:Y:S04]  /*2890*/  @P1 LDG.E.U8 R216, desc[UR22][R12.64] ;  /* 0x000000160cd81981 */ /* 0x0008e8000c1e1100 */
[----:B------:R-:W-:Y:S04]  /*28a0*/  STL [R1+0x6c0], R145 ;  /* 0x0006c09101007387 */ /* 0x000fe80000100800 */
[----:B------:R-:W-:Y:S01]  /*28b0*/  STL [R1+0x6bc], R146 ;  /* 0x0006bc9201007387 */ /* 0x000fe20000100800 */
[----:B----4-:R-:W-:-:S02]  /*28c0*/  @P3 IMAD.MOV.U32 R12, RZ, RZ, R8 ;  /* 0x000000ffff0c3224 */ /* 0x010fc400078e0008 */
[----:B------:R-:W-:Y:S01]  /*28d0*/  @P3 IMAD.MOV.U32 R13, RZ, RZ, R10 ;  /* 0x000000ffff0d3224 */ /* 0x000fe200078e000a */
[----:B------:R-:W-:Y:S04]  /*28e0*/  STL [R1+0x6dc], R150 ;  /* 0x0006dc9601007387 */ /* 0x000fe80000100800 */
[----:B------:R4:W3:Y:S04]  /*28f0*/  @P3 LDG.E.U8 R19, desc[UR22][R12.64] ;  /* 0x000000160c133981 */ /* 0x0008e8000c1e1100 */
[----:B------:R-:W-:Y:S04]  /*2900*/  STL [R1+0x6e0], R151 ;  /* 0x0006e09701007387 */ /* 0x000fe80000100800 */
[----:B------:R-:W-:Y:S04]  /*2910*/  STL [R1+0x5b4], R3 ;  /* 0x0005b40301007387 */ /* 0x000fe80000100800 */
[----:B------:R-:W-:Y:S04]  /*2920*/  STL [R1+0x6e4], R3 ;  /* 0x0006e40301007387 */ /* 0x000fe80000100800 */
[----:B------:R-:W-:Y:S04]  /*2930*/  STL [R1+0x5b0], R5 ;  /* 0x0005b00501007387 */ /* 0x000fe80000100800 */
[----:B------:R-:W-:Y:S01]  /*2940*/  STL [R1+0x6e8], R5 ;  /* 0x0006e80501007387 */ /* 0x000fe20000100800 */
[----:B------:R-:W-:-:S04]  /*2950*/  IMAD.U32 R17, RZ, RZ, UR8 ;  /* 0x00000008ff117e24 */ /* 0x000fc8000f8e00ff */
[----:B------:R-:W-:Y:S02]  /*2960*/  IMAD R62, R17, 0x2, R40 ;  /* 0x00000002113e7824 */ /* 0x000fe400078e0228 */
[----:B------:R-:W-:Y:S02]  /*2970*/  IMAD.U32 R16, RZ, RZ, UR8 ;  /* 0x00000008ff107e24 */ /* 0x000fe4000f8e00ff */
[----:B------:R-:W-:Y:S01]  /*2980*/  IMAD R153, R153, 0x2, R62 ;  /* 0x0000000299997824 */ /* 0x000fe200078e023e */
[C---:B------:R-:W-:Y:S02]  /*2990*/  LOP3.LUT R17, R101.reuse, 0x20, RZ, 0xfc, !PT ;  /* 0x0000002065117812 */ /* 0x040fe400078efcff */
[----:B------:R-:W-:Y:S02]  /*29a0*/  LOP3.LUT R11, R101, 0x28, RZ, 0xfc, !PT ;  /* 0x00000028650b7812 */ /* 0x000fe400078efcff */
[-C--:B------:R-:W-:Y:S01]  /*29b0*/  ISETP.LT.AND P1, PT, R17, R92.reuse, P0 ;  /* 0x0000005c1100720c */ /* 0x080fe20000721270 */
[----:B------:R-:W-:Y:S01]  /*29c0*/  IMAD.U32 R17, RZ, RZ, UR8 ;  /* 0x00000008ff117e24 */ /* 0x000fe2000f8e00ff */
[----:B------:R-:W-:-:S02]  /*29d0*/  ISETP.LT.AND P3, PT, R11, R92, P0 ;  /* 0x0000005c0b00720c */ /* 0x000fc40000761270 */
[CC--:B------:R-:W-:Y:S02]  /*29e0*/  IADD3 R11, P4, PT, R14.reuse, R208.reuse, RZ ;  /* 0x000000d00e0b7210 */ /* 0x0c0fe40007f9e0ff */
[CC--:B----4-:R-:W-:Y:S02]  /*29f0*/  IADD3 R12, P5, PT, R15.reuse, R208.reuse, RZ ;  /* 0x000000d00f0c7210 */ /* 0x0d0fe40007fbe0ff */
[-C--:B------:R-:W-:Y:S02]  /*2a00*/  LEA.HI.X.SX32 R13, R14, R207.reuse, 0x1, P4 ;  /* 0x000000cf0e0d7211 */ /* 0x080fe400020f0eff */
[----:B------:R-:W-:Y:S02]  /*2a10*/  LEA.HI.X.SX32 R14, R15, R207, 0x1, P5 ;  /* 0x000000cf0f0e7211 */ /* 0x000fe400028f0eff */
[----:B------:R-:W-:Y:S01]  /*2a20*/  IADD3 R15, P4, PT, R18, R208, RZ ;  /* 0x000000d0120f7210 */ /* 0x000fe20007f9e0ff */
[----:B--2---:R-:W-:Y:S04]  /*2a30*/  STL [R1+0x6ec], R215 ;  /* 0x0006ecd701007387 */ /* 0x004fe80000100800 */
[----:B------:R-:W-:Y:S04]  /*2a40*/  STL [R1+0x5bc], R4 ;  /* 0x0005bc0401007387 */ /* 0x000fe80000100800 */
[----:B------:R-:W-:Y:S04]  /*2a50*/  STL [R1+0x6f0], R4 ;  /* 0x0006f00401007387 */ /* 0x000fe80000100800 */
[----:B------:R-:W-:Y:S04]  /*2a60*/  STL [R1+0x5b8], R6 ;  /* 0x0005b80601007387 */ /* 0x000fe80000100800 */
[----:B------:R-:W-:Y:S04]  /*2a70*/  STL [R1+0x6f4], R6 ;  /* 0x0006f40601007387 */ /* 0x000fe80000100800 */
[----:B---3--:R-:W-:Y:S04]  /*2a80*/  STL [R1+0x6f8], R224 ;  /* 0x0006f8e001007387 */ /* 0x008fe80000100800 */
[----:B------:R-:W-:Y:S04]  /*2a90*/  STL [R1+0x6fc], R152 ;  /* 0x0006fc9801007387 */ /* 0x000fe80000100800 */
        /* <DEDUP_REMOVED lines=9> */
[----:B------:R2:W-:Y:S02]  /*2b30*/  STL [R1+0x1d8], R19 ;  /* 0x0001d81301007387 */ /* 0x0005e40000100800 */
[----:B--2---:R-:W-:-:S04]  /*2b40*/  IMAD R19, R16, 0x2, R153 ;  /* 0x0000000210137824 */ /* 0x004fc800078e0299 */
[----:B------:R-:W-:-:S04]  /*2b50*/  IMAD R41, R20, 0x2, R19 ;  /* 0x0000000214297824 */ /* 0x000fc800078e0213 */
[----:B------:R-:W-:-:S04]  /*2b60*/  IMAD R63, R16, 0x2, R41 ;  /* 0x00000002103f7824 */ /* 0x000fc800078e0229 */
[----:B------:R-:W-:-:S04]  /*2b70*/  IMAD R156, R156, 0x2, R63 ;  /* 0x000000029c9c7824 */ /* 0x000fc800078e023f */
[----:B------:R-:W-:Y:S02]  /*2b80*/  IMAD R22, R17, 0x2, R156 ;  /* 0x0000000211167824 */ /* 0x000fe400078e029c */
[----:B------:R-:W-:Y:S02]  /*2b90*/  @P1 IMAD.MOV.U32 R16, RZ, RZ, R11 ;  /* 0x000000ffff101224 */ /* 0x000fe400078e000b */
[----:B------:R-:W-:Y:S02]  /*2ba0*/  IMAD R47, R47, 0x2, R22 ;  /* 0x000000022f2f7824 */ /* 0x000fe400078e0216 */
[----:B------:R-:W-:Y:S02]  /*2bb0*/  @P1 IMAD.MOV.U32 R17, RZ, RZ, R13 ;  /* 0x000000ffff111224 */ /* 0x000fe400078e000d */
[----:B------:R-:W-:-:S03]  /*2bc0*/  IMAD R69, R20, 0x2, R47 ;  /* 0x0000000214457824 */ /* 0x000fc600078e022f */
[----:B------:R2:W3:Y:S01]  /*2bd0*/  @P1 LDG.E.U8 R206, desc[UR22][R16.64] ;  /* 0x0000001610ce1981 */ /* 0x0004e2000c1e1100 */
[----:B------:R-:W-:Y:S01]  /*2be0*/  IMAD R158, R158, 0x2, R69 ;  /* 0x000000029e9e7824 */ /* 0x000fe200078e0245 */
[----:B------:R-:W-:-:S03]  /*2bf0*/  ISETP.LT.AND P1, PT, R25, R92, P0 ;  /* 0x0000005c1900720c */ /* 0x000fc60000721270 */
[----:B------:R-:W-:Y:S02]  /*2c00*/  IMAD R23, R23, 0x2, R158 ;  /* 0x0000000217177824 */ /* 0x000fe400078e029e */
[----:B--2---:R-:W-:Y:S02]  /*2c10*/  @P3 IMAD.MOV.U32 R16, RZ, RZ, R12 ;  /* 0x000000ffff103224 */ /* 0x004fe400078e000c */
[----:B------:R-:W-:Y:S02]  /*2c20*/  @P3 IMAD.MOV.U32 R17, RZ, RZ, R14 ;  /* 0x000000ffff113224 */ /* 0x000fe400078e000e */
[----:B------:R-:W-:-:S03]  /*2c30*/  IMAD R46, R46, 0x2, R23 ;  /* 0x000000022e2e7824 */ /* 0x000fc600078e0217 */
[----:B------:R2:W4:Y:S01]  /*2c40*/  @P3 LDG.E.U8 R205, desc[UR22][R16.64] ;  /* 0x0000001610cd3981 */ /* 0x000522000c1e1100 */
[----:B------:R-:W-:Y:S01]  /*2c50*/  ISETP.LT.AND P3, PT, R21, R92, P0 ;  /* 0x0000005c1500720c */ /* 0x000fe20000761270 */
[----:B------:R-:W-:Y:S02]  /*2c60*/  IMAD.U32 R21, RZ, RZ, UR8 ;  /* 0x00000008ff157e24 */ /* 0x000fe4000f8e00ff */
[----:B------:R-:W-:Y:S02]  /*2c70*/  @P1 IMAD.MOV.U32 R20, RZ, RZ, R15 ;  /* 0x000000ffff141224 */ /* 0x000fe400078e000f */
[----:B------:R-:W-:Y:S01]  /*2c80*/  IMAD R68, R21, 0x2, R46 ;  /* 0x0000000215447824 */ /* 0x000fe200078e022e */
[----:B--2---:R-:W-:Y:S02]  /*2c90*/  LEA.HI.X.SX32 R17, R18, R207, 0x1, P4 ;  /* 0x000000cf12117211 */ /* 0x004fe400020f0eff */
[----:B------:R-:W-:-:S03]  /*2ca0*/  IADD3 R16, P5, PT, R19, R208, RZ ;  /* 0x000000d013107210 */ /* 0x000fc60007fbe0ff */
[----:B------:R-:W-:Y:S01]  /*2cb0*/  @P1 IMAD.MOV.U32 R21, RZ, RZ, R17 ;  /* 0x000000ffff151224 */ /* 0x000fe200078e0011 */
[----:B------:R-:W-:-:S04]  /*2cc0*/  LEA.HI.X.SX32 R18, R19, R207, 0x1, P5 ;  /* 0x000000cf13127211 */ /* 0x000fc800028f0eff */
[----:B------:R2:W4:Y:S02]  /*2cd0*/  @P1 LDG.E.U8 R238, desc[UR22][R20.64] ;  /* 0x0000001614ee1981 */ /* 0x000524000c1e1100 */
[----:B--2---:R-:W-:Y:S02]  /*2ce0*/  @P3 IMAD.MOV.U32 R20, RZ, RZ, R16 ;  /* 0x000000ffff143224 */ /* 0x004fe400078e0010 */
[----:B------:R-:W-:-:S05]  /*2cf0*/  @P3 IMAD.MOV.U32 R21, RZ, RZ, R18 ;  /* 0x000000ffff153224 */ /* 0x000fca00078e0012 */
[----:B------:R2:W4:Y:S04]  /*2d00*/  @P3 LDG.E.U8 R24, desc[UR22][R20.64] ;  /* 0x0000001614183981 */ /* 0x000528000c1e1100 */
[----:B------:R-:W-:Y:S04]  /*2d10*/  STL [R1+0x714], R153 ;  /* 0x0007149901007387 */ /* 0x000fe80000100800 */
[----:B------:R-:W-:Y:S04]  /*2d20*/  STL [R1+0x718], R156 ;  /* 0x0007189c01007387 */ /* 0x000fe80000100800 */
[----:B------:R-:W-:Y:S04]  /*2d30*/  STL [R1+0x5d4], R11 ;  /* 0x0005d40b01007387 */ /* 0x000fe80000100800 */
[----:B------:R-:W-:Y:S04]  /*2d40*/  STL [R1+0x71c], R11 ;  /* 0x00071c0b01007387 */ /* 0x000fe80000100800 */
[----:B------:R-:W-:Y:S04]  /*2d50*/  STL [R1+0x5d0], R13 ;  /* 0x0005d00d01007387 */ /* 0x000fe80000100800 */
[----:B------:R-:W-:Y:S01]  /*2d60*/  STL [R1+0x720], R13 ;  /* 0x0007200d01007387 */ /* 0x000fe20000100800 */
[----:B------:R-:W-:-:S02]  /*2d70*/  IMAD R159, R159, 0x2, R68 ;  /* 0x000000029f9f7824 */ /* 0x000fc400078e0244 */
[----:B------:R-:W-:Y:S02]  /*2d80*/  IMAD.U32 R19, RZ, RZ, UR8 ;  /* 0x00000008ff137e24 */ /* 0x000fe4000f8e00ff */
[----:B------:R-:W-:Y:S01]  /*2d90*/  IMAD R26, R26, 0x2, R159 ;  /* 0x000000021a1a7824 */ /* 0x000fe200078e029f */
[----:B------:R-:W-:Y:S01]  /*2da0*/  ISETP.LT.AND P1, PT, R27, R92, P0 ;  /* 0x0000005c1b00720c */ /* 0x000fe20000721270 */
[----:B------:R-:W-:Y:S02]  /*2db0*/  IMAD.U32 R25, RZ, RZ, UR8 ;  /* 0x00000008ff197e24 */ /* 0x000fe4000f8e00ff */
[----:B------:R-:W-:Y:S01]  /*2dc0*/  IMAD R48, R19, 0x2, R26 ;  /* 0x0000000213307824 */ /* 0x000fe200078e021a */
[C---:B------:R-:W-:Y:S01]  /*2dd0*/  IADD3 R19, P4, PT, R22.reuse, R208, RZ ;  /* 0x000000d016137210 */ /* 0x040fe20007f9e0ff */
[----:B------:R-:W-:Y:S02]  /*2de0*/  IMAD.U32 R27, RZ, RZ, UR8 ;  /* 0x00000008ff1b7e24 */ /* 0x000fe4000f8e00ff */
[----:B------:R-:W-:Y:S01]  /*2df0*/  IMAD R70, R25, 0x2, R48 ;  /* 0x0000000219467824 */ /* 0x000fe200078e0230 */
[----:B--2---:R-:W-:-:S03]  /*2e00*/  LEA.HI.X.SX32 R21, R22, R207, 0x1, P4 ;  /* 0x000000cf16157211 */ /* 0x004fc600020f0eff */
[----:B------:R-:W-:Y:S01]  /*2e10*/  IMAD R160, R27, 0x2, R70 ;  /* 0x000000021ba07824 */ /* 0x000fe200078e0246 */
[----:B------:R-:W-:-:S03]  /*2e20*/  IADD3 R20, P5, PT, R23, R208, RZ ;  /* 0x000000d017147210 */ /* 0x000fc60007fbe0ff */
[----:B------:R-:W-:Y:S01]  /*2e30*/  IMAD R27, R25, 0x2, R160 ;  /* 0x00000002191b7824 */ /* 0x000fe200078e02a0 */
[----:B------:R-:W-:Y:S01]  /*2e40*/  LEA.HI.X.SX32 R22, R23, R207, 0x1, P5 ;  /* 0x000000cf17167211 */ /* 0x000fe200028f0eff */
[----:B------:R-:W-:Y:S01]  /*2e50*/  @P1 IMAD.MOV.U32 R25, RZ, RZ, R21 ;  /* 0x000000ffff191224 */ /* 0x000fe200078e0015 */
[-C--:B------:R-:W-:Y:S02]  /*2e60*/  IADD3 R23, P4, PT, R26, R208.reuse, RZ ;  /* 0x000000d01a177210 */ /* 0x080fe40007f9e0ff */
[----:B------:R-:W-:Y:S01]  /*2e70*/  IADD3 R170, P5, PT, R27, R208, RZ ;  /* 0x000000d01baa7210 */ /* 0x000fe20007fbe0ff */
[----:B------:R-:W-:Y:S01]  /*2e80*/  IMAD R171, R28, 0x2, R27 ;  /* 0x000000021cab7824 */ /* 0x000fe200078e021b */
[----:B---3--:R-:W-:Y:S04]  /*2e90*/  STL [R1+0x724], R206 ;  /* 0x000724ce01007387 */ /* 0x008fe80000100800 */
[----:B------:R-:W-:Y:S04]  /*2ea0*/  STL [R1+0x5dc], R12 ;  /* 0x0005dc0c01007387 */ /* 0x000fe80000100800 */
[----:B------:R-:W-:Y:S04]  /*2eb0*/  STL [R1+0x728], R12 ;  /* 0x0007280c01007387 */ /* 0x000fe80000100800 */
[----:B------:R-:W-:Y:S04]  /*2ec0*/  STL [R1+0x5d8], R14 ;  /* 0x0005d80e01007387 */ /* 0x000fe80000100800 */
[----:B------:R-:W-:Y:S04]  /*2ed0*/  STL [R1+0x72c], R14 ;  /* 0x00072c0e01007387 */ /* 0x000fe80000100800 */
[----:B----4-:R-:W-:Y:S04]  /*2ee0*/  STL [R1+0x730], R205 ;  /* 0x000730cd01007387 */ /* 0x010fe80000100800 */
        /* <DEDUP_REMOVED lines=12> */
[----:B--2---:R-:W-:-:S04]  /*2fb0*/  LOP3.LUT R24, R101, 0x48, RZ, 0xfc, !PT ;  /* 0x0000004865187812 */ /* 0x004fc800078efcff */
[----:B------:R-:W-:Y:S01]  /*2fc0*/  ISETP.LT.AND P3, PT, R24, R92, P0 ;  /* 0x0000005c1800720c */ /* 0x000fe20000761270 */
[----:B------:R-:W-:-:S05]  /*2fd0*/  @P1 IMAD.MOV.U32 R24, RZ, RZ, R19 ;  /* 0x000000ffff181224 */ /* 0x000fca00078e0013 */
[----:B------:R2:W3:Y:S01]  /*2fe0*/  @P1 LDG.E.U8 R229, desc[UR22][R24.64] ;  /* 0x0000001618e51981 */ /* 0x0004e2000c1e1100 */
[----:B------:R-:W-:-:S06]  /*2ff0*/  ISETP.LT.AND P1, PT, R35, R92, P0 ;  /* 0x0000005c2300720c */ /* 0x000fcc0000721270 */
[----:B--2---:R-:W-:Y:S02]  /*3000*/  @P3 IMAD.MOV.U32 R24, RZ, RZ, R20 ;  /* 0x000000ffff183224 */ /* 0x004fe400078e0014 */
[----:B------:R-:W-:-:S05]  /*3010*/  @P3 IMAD.MOV.U32 R25, RZ, RZ, R22 ;  /* 0x000000ffff193224 */ /* 0x000fca00078e0016 */
[----:B------:R2:W4:Y:S01]  /*3020*/  @P3 LDG.E.U8 R230, desc[UR22][R24.64] ;  /* 0x0000001618e63981 */ /* 0x000522000c1e1100 */
[----:B------:R-:W-:Y:S02]  /*3030*/  ISETP.LT.AND P3, PT, R29, R92, P0 ;  /* 0x0000005c1d00720c */ /* 0x000fe40000761270 */
[-C--:B--2---:R-:W-:Y:S01]  /*3040*/  LEA.HI.X.SX32 R24, R26, R207.reuse, 0x1, P4 ;  /* 0x000000cf1a187211 */ /* 0x084fe200020f0eff */
[----:B------:R-:W-:Y:S01]  /*3050*/  @P1 IMAD.MOV.U32 R26, RZ, RZ, R23 ;  /* 0x000000ffff1a1224 */ /* 0x000fe200078e0017 */
[----:B------:R-:W-:Y:S01]  /*3060*/  LEA.HI.X.SX32 R25, R27, R207, 0x1, P5 ;  /* 0x000000cf1b197211 */ /* 0x000fe200028f0eff */
[----:B------:R-:W-:Y:S02]  /*3070*/  STL [R1+0x750], R160 ;  /* 0x000750a001007387 */ /* 0x000fe40000100800 */
[----:B------:R-:W-:Y:S02]  /*3080*/  @P1 IMAD.MOV.U32 R27, RZ, RZ, R24 ;  /* 0x000000ffff1b1224 */ /* 0x000fe400078e0018 */
[----:B------:R-:W-:Y:S04]  /*3090*/  STL [R1+0x5f4], R19 ;  /* 0x0005f41301007387 */ /* 0x000fe80000100800 */
[----:B------:R2:W-:Y:S04]  /*30a0*/  STL [R1+0x754], R19 ;  /* 0x0007541301007387 */ /* 0x0005e80000100800 */
[----:B------:R0:W4:Y:S01]  /*30b0*/  @P1 LDG.E.U8 R184, desc[UR22][R26.64] ;  /* 0x000000161ab81981 */ /* 0x000122000c1e1100 */
[----:B--2---:R-:W-:Y:S01]  /*30c0*/  PRMT R19, RZ, 0x7610, R19 ;  /* 0x00007610ff137816 */ /* 0x004fe20000000013 */
[----:B0-----:R-:W-:-:S02]  /*30d0*/  @P3 IMAD.MOV.U32 R26, RZ, RZ, R170 ;  /* 0x000000ffff1a3224 */ /* 0x001fc400078e00aa */
[----:B------:R-:W-:-:S05]  /*30e0*/  @P3 IMAD.MOV.U32 R27, RZ, RZ, R25 ;  /* 0x000000ffff1b3224 */ /* 0x000fca00078e0019 */
[----:B------:R0:W2:Y:S01]  /*30f0*/  @P3 LDG.E.U8 R19, desc[UR22][R26.64] ;  /* 0x000000161a133981 */ /* 0x0000a2000c1e1100 */
[----:B------:R-:W-:-:S04]  /*3100*/  IMAD R173, R34, 0x2, R171 ;  /* 0x0000000222ad7824 */ /* 0x000fc800078e02ab */
[----:B------:R-:W-:-:S04]  /*3110*/  IMAD R175, R28, 0x2, R173 ;  /* 0x000000021caf7824 */ /* 0x000fc800078e02ad */
[----:B------:R-:W-:Y:S01]  /*3120*/  IMAD R177, R34, 0x2, R175 ;  /* 0x0000000222b17824 */ /* 0x000fe200078e02af */
[----:B------:R-:W-:Y:S03]  /*3130*/  STL [R1+0x5f0], R21 ;  /* 0x0005f01501007387 */ /* 0x000fe60000100800 */
[----:B------:R-:W-:Y:S01]  /*3140*/  IMAD R179, R28, 0x2, R177 ;  /* 0x000000021cb37824 */ /* 0x000fe200078e02b1 */
[----:B------:R-:W-:Y:S03]  /*3150*/  STL [R1+0x758], R21 ;  /* 0x0007581501007387 */ /* 0x000fe60000100800 */
[----:B------:R-:W-:-:S04]  /*3160*/  IMAD R181, R34, 0x2, R179 ;  /* 0x0000000222b57824 */ /* 0x000fc800078e02b3 */
[----:B------:R-:W-:-:S04]  /*3170*/  IMAD R183, R28, 0x2, R181 ;  /* 0x000000021cb77824 */ /* 0x000fc800078e02b5 */
[----:B------:R-:W-:-:S04]  /*3180*/  IMAD R185, R34, 0x2, R183 ;  /* 0x0000000222b97824 */ /* 0x000fc800078e02b7 */
[----:B------:R-:W-:-:S04]  /*3190*/  IMAD R187, R28, 0x2, R185 ;  /* 0x000000021cbb7824 */ /* 0x000fc800078e02b9 */
[----:B------:R-:W-:Y:S01]  /*31a0*/  IMAD R189, R34, 0x2, R187 ;  /* 0x0000000222bd7824 */ /* 0x000fe200078e02bb */
[C---:B------:R-:W-:Y:S01]  /*31b0*/  IADD3 R178, P4, PT, R177.reuse, R208, RZ ;  /* 0x000000d0b1b27210 */ /* 0x040fe20007f9e0ff */
[----:B0-----:R-:W-:Y:S02]  /*31c0*/  IMAD.U32 R26, RZ, RZ, UR8 ;  /* 0x00000008ff1a7e24 */ /* 0x001fe4000f8e00ff */
[----:B------:R-:W-:Y:S01]  /*31d0*/  IMAD R191, R28, 0x2, R189 ;  /* 0x000000021cbf7824 */ /* 0x000fe200078e02bd */
[----:B------:R-:W-:-:S03]  /*31e0*/  LEA.HI.X.SX32 R177, R177, R207, 0x1, P4 ;  /* 0x000000cfb1b17211 */ /* 0x000fc600020f0eff */
[----:B------:R-:W-:Y:S01]  /*31f0*/  IMAD R193, R26, 0x2, R191 ;  /* 0x000000021ac17824 */ /* 0x000fe200078e02bf */
[----:B------:R-:W-:-:S03]  /*3200*/  IADD3 R186, P5, PT, R185, R208, RZ ;  /* 0x000000d0b9ba7210 */ /* 0x000fc60007fbe0ff */
[----:B------:R-:W-:Y:S01]  /*3210*/  IMAD R195, R28, 0x2, R193 ;  /* 0x000000021cc37824 */ /* 0x000fe200078e02c1 */
[----:B------:R-:W-:-:S03]  /*3220*/  LEA.HI.X.SX32 R185, R185, R207, 0x1, P5 ;  /* 0x000000cfb9b97211 */ /* 0x000fc600028f0eff */
[----:B------:R-:W-:-:S04]  /*3230*/  IMAD R197, R34, 0x2, R195 ;  /* 0x0000000222c57824 */ /* 0x000fc800078e02c3 */
[----:B------:R-:W-:-:S04]  /*3240*/  IMAD R199, R28, 0x2, R197 ;  /* 0x000000021cc77824 */ /* 0x000fc800078e02c5 */
[----:B------:R-:W-:-:S05]  /*3250*/  IMAD R201, R34, 0x2, R199 ;  /* 0x0000000222c97824 */ /* 0x000fca00078e02c7 */
[----:B------:R-:W-:Y:S02]  /*3260*/  IADD3 R202, P5, PT, R201, R208, RZ ;  /* 0x000000d0c9ca7210 */ /* 0x000fe40007fbe0ff */
[----:B------:R-:W-:Y:S01]  /*3270*/  PRMT R18, RZ, 0x7610, R18 ;  /* 0x00007610ff127816 */ /* 0x000fe20000000012 */
[----:B---3--:R-:W-:Y:S04]  /*3280*/  STL [R1+0x75c], R229 ;  /* 0x00075ce501007387 */ /* 0x008fe80000100800 */
[----:B------:R-:W-:Y:S04]  /*3290*/  STL [R1+0x5fc], R20 ;  /* 0x0005fc1401007387 */ /* 0x000fe80000100800 */
[----:B------:R0:W-:Y:S04]  /*32a0*/  STL [R1+0x760], R20 ;  /* 0x0007601401007387 */ /* 0x0001e80000100800 */
[----:B------:R-:W-:Y:S04]  /*32b0*/  STL [R1+0x5f8], R22 ;  /* 0x0005f81601007387 */ /* 0x000fe80000100800 */
[----:B------:R-:W-:Y:S04]  /*32c0*/  STL [R1+0x764], R22 ;  /* 0x0007641601007387 */ /* 0x000fe80000100800 */
[----:B----4-:R-:W-:Y:S04]  /*32d0*/  STL [R1+0x768], R230 ;  /* 0x000768e601007387 */ /* 0x010fe80000100800 */
[----:B------:R-:W-:Y:S04]  /*32e0*/  STL [R1+0x76c], R175 ;  /* 0x00076caf01007387 */ /* 0x000fe80000100800 */
[----:B------:R-:W-:Y:S04]  /*32f0*/  STL [R1+0x604], R23 ;  /* 0x0006041701007387 */ /* 0x000fe80000100800 */
[----:B------:R-:W-:Y:S01]  /*3300*/  STL [R1+0x770], R23 ;  /* 0x0007701701007387 */ /* 0x000fe20000100800 */
[----:B0-----:R-:W-:-:S03]  /*3310*/  LOP3.LUT R20, R101, 0x60, RZ, 0xfc, !PT ;  /* 0x0000006065147812 */ /* 0x001fc600078efcff */
[----:B------:R-:W-:Y:S04]  /*3320*/  STL [R1+0x600], R24 ;  /* 0x0006001801007387 */ /* 0x000fe80000100800 */
[----:B------:R-:W-:Y:S04]  /*3330*/  STL [R1+0x774], R24 ;  /* 0x0007741801007387 */ /* 0x000fe80000100800 */
[----:B------:R-:W-:Y:S04]  /*3340*/  STL [R1+0x778], R184 ;  /* 0x000778b801007387 */ /* 0x000fe80000100800 */
[----:B------:R-:W-:Y:S01]  /*3350*/  STL [R1+0x60c], R170 ;  /* 0x00060caa01007387 */ /* 0x000fe20000100800 */
[----:B------:R-:W-:-:S03]  /*3360*/  ISETP.LT.AND P1, PT, R20, R92, P0 ;  /* 0x0000005c1400720c */ /* 0x000fc60000721270 */
[----:B------:R-:W-:Y:S04]  /*3370*/  STL [R1+0x77c], R170 ;  /* 0x00077caa01007387 */ /* 0x000fe80000100800 */
[----:B------:R-:W-:Y:S04]  /*3380*/  STL [R1+0x608], R25 ;  /* 0x0006081901007387 */ /* 0x000fe80000100800 */
[----:B------:R-:W-:Y:S04]  /*3390*/  STL [R1+0x780], R25 ;  /* 0x0007801901007387 */ /* 0x000fe80000100800 */
[----:B------:R-:W-:Y:S04]  /*33a0*/  STL [R1+0x784], R183 ;  /* 0x000784b701007387 */ /* 0x000fe80000100800 */
[----:B--2---:R0:W-:Y:S02]  /*33b0*/  STL [R1+0x23c], R19 ;  /* 0x00023c1301007387 */ /* 0x0041e40000100800 */
[----:B0-----:R-:W-:-:S04]  /*33c0*/  LOP3.LUT R19, R101, 0x68, RZ, 0xfc, !PT ;  /* 0x0000006865137812 */ /* 0x001fc800078efcff */
[----:B------:R-:W-:Y:S01]  /*33d0*/  ISETP.LT.AND P3, PT, R19, R92, P0 ;  /* 0x0000005c1300720c */ /* 0x000fe20000761270 */
[----:B------:R-:W-:Y:S02]  /*33e0*/  @P1 IMAD.MOV.U32 R26, RZ, RZ, R178 ;  /* 0x000000ffff1a1224 */ /* 0x000fe400078e00b2 */
[----:B------:R-:W-:Y:S01]  /*33f0*/  @P1 IMAD.MOV.U32 R27, RZ, RZ, R177 ;  /* 0x000000ffff1b1224 */ /* 0x000fe200078e00b1 */
[----:B------:R-:W-:-:S04]  /*3400*/  LOP3.LUT R20, R101, 0x70, RZ, 0xfc, !PT ;  /* 0x0000007065147812 */ /* 0x000fc800078efcff */
[----:B------:R0:W2:Y:S01]  /*3410*/  @P1 LDG.E.U8 R246, desc[UR22][R26.64] ;  /* 0x000000161af61981 */ /* 0x0000a2000c1e1100 */
[----:B------:R-:W-:Y:S02]  /*3420*/  LOP3.LUT R19, R101, 0x78, RZ, 0xfc, !PT ;  /* 0x0000007865137812 */ /* 0x000fe400078efcff */
[-C--:B------:R-:W-:Y:S02]  /*3430*/  ISETP.LT.AND P1, PT, R20, R92.reuse, P0 ;  /* 0x0000005c1400720c */ /* 0x080fe40000721270 */
[----:B0-----:R-:W-:Y:S02]  /*3440*/  @P3 IMAD.MOV.U32 R26, RZ, RZ, R186 ;  /* 0x000000ffff1a3224 */ /* 0x001fe400078e00ba */
[----:B------:R-:W-:Y:S01]  /*3450*/  @P3 IMAD.MOV.U32 R27, RZ, RZ, R185 ;  /* 0x000000ffff1b3224 */ /* 0x000fe200078e00b9 */
[----:B------:R-:W-:-:S04]  /*3460*/  ISETP.LT.AND P4, PT, R19, R92, P0 ;  /* 0x0000005c1300720c */ /* 0x000fc80000781270 */
[----:B------:R0:W3:Y:S01]  /*3470*/  @P3 LDG.E.U8 R200, desc[UR22][R26.64] ;  /* 0x000000161ac83981 */ /* 0x0000e2000c1e1100 */
[----:B------:R-:W-:-:S04]  /*3480*/  IADD3 R194, P3, PT, R193, R208, RZ ;  /* 0x000000d0c1c27210 */ /* 0x000fc80007f7e0ff */
[----:B------:R-:W-:Y:S01]  /*3490*/  LEA.HI.X.SX32 R193, R193, R207, 0x1, P3 ;  /* 0x000000cfc1c17211 */ /* 0x000fe200018f0eff */
[----:B0-----:R-:W-:Y:S01]  /*34a0*/  IMAD.U32 R26, RZ, RZ, UR8 ;  /* 0x00000008ff1a7e24 */ /* 0x001fe2000f8e00ff */
[----:B------:R-:W-:-:S03]  /*34b0*/  LOP3.LUT R20, R101, 0x2, RZ, 0xfc, !PT ;  /* 0x0000000265147812 */ /* 0x000fc600078efcff */
[----:B------:R-:W-:Y:S02]  /*34c0*/  @P1 IMAD.MOV.U32 R27, RZ, RZ, R193 ;  /* 0x000000ffff1b1224 */ /* 0x000fe400078e00c1 */
[----:B------:R-:W-:Y:S01]  /*34d0*/  IMAD R203, R26, 0x2, R201 ;  /* 0x000000021acb7824 */ /* 0x000fe200078e02c9 */
[----:B------:R-:W-:Y:S01]  /*34e0*/  LEA.HI.X.SX32 R201, R201, R207, 0x1, P5 ;  /* 0x000000cfc9c97211 */ /* 0x000fe200028f0eff */
[----:B------:R-:W-:Y:S01]  /*34f0*/  @P1 IMAD.MOV.U32 R26, RZ, RZ, R194 ;  /* 0x000000ffff1a1224 */ /* 0x000fe200078e00c2 */
[----:B------:R-:W-:Y:S01]  /*3500*/  ISETP.LT.AND P3, PT, R20, R92, P0 ;  /* 0x0000005c1400720c */ /* 0x000fe20000761270 */
[----:B------:R-:W-:Y:S02]  /*3510*/  @P4 IMAD.MOV.U32 R28, RZ, RZ, R202 ;  /* 0x000000ffff1c4224 */ /* 0x000fe400078e00ca */
[----:B------:R-:W-:Y:S01]  /*3520*/  @P4 IMAD.MOV.U32 R29, RZ, RZ, R201 ;  /* 0x000000ffff1d4224 */ /* 0x000fe200078e00c9 */
[----:B------:R0:W4:Y:S04]  /*3530*/  @P1 LDG.E.U8 R198, desc[UR22][R26.64] ;  /* 0x000000161ac61981 */ /* 0x000128000c1e1100 */
[----:B------:R1:W4:Y:S01]  /*3540*/  @P4 LDG.E.U8 R192, desc[UR22][R28.64] ;  /* 0x000000161cc04981 */ /* 0x000322000c1e1100 */
[----:B0-----:R-:W-:-:S02]  /*3550*/  IADD3 R26, P5, PT, R31, R208, RZ ;  /* 0x000000d01f1a7210 */ /* 0x001fc40007fbe0ff */
[C---:B------:R-:W-:Y:S02]  /*3560*/  IADD3 R27, P4, PT, R30.reuse, R208, RZ ;  /* 0x000000d01e1b7210 */ /* 0x040fe40007f9e0ff */
[-C--:B-1----:R-:W-:Y:S02]  /*3570*/  LEA.HI.X.SX32 R28, R31, R207.reuse, 0x1, P5 ;  /* 0x000000cf1f1c7211 */ /* 0x082fe400028f0eff */
[----:B------:R-:W-:Y:S01]  /*3580*/  LEA.HI.X.SX32 R29, R30, R207, 0x1, P4 ;  /* 0x000000cf1e1d7211 */ /* 0x000fe200020f0eff */
[----:B------:R-:W-:Y:S02]  /*3590*/  @P3 IMAD.MOV.U32 R30, RZ, RZ, R26 ;  /* 0x000000ffff1e3224 */ /* 0x000fe400078e001a */
[----:B------:R-:W-:-:S05]  /*35a0*/  @P3 IMAD.MOV.U32 R31, RZ, RZ, R28 ;  /* 0x000000ffff1f3224 */ /* 0x000fca00078e001c */
[----:B------:R0:W4:Y:S04]  /*35b0*/  @P3 LDG.E.U8 R18, desc[UR22][R30.64] ;  /* 0x000000161e123981 */ /* 0x000128000c1e1100 */
[----:B------:R-:W-:Y:S04]  /*35c0*/  STL [R1+0x788], R191 ;  /* 0x000788bf01007387 */ /* 0x000fe80000100800 */
[----:B------:R-:W-:Y:S04]  /*35d0*/  STL [R1+0x614], R178 ;  /* 0x000614b201007387 */ /* 0x000fe80000100800 */
[----:B------:R-:W-:Y:S04]  /*35e0*/  STL [R1+0x78c], R178 ;  /* 0x00078cb201007387 */ /* 0x000fe80000100800 */
[----:B------:R-:W-:Y:S04]  /*35f0*/  STL [R1+0x610], R177 ;  /* 0x000610b101007387 */ /* 0x000fe80000100800 */
[----:B------:R-:W-:Y:S01]  /*3600*/  STL [R1+0x790], R177 ;  /* 0x000790b101007387 */ /* 0x000fe20000100800 */
[----:B------:R-:W-:-:S04]  /*3610*/  LOP3.LUT R19, R101, 0xa, RZ, 0xfc, !PT ;  /* 0x0000000a65137812 */ /* 0x000fc800078efcff */
[----:B------:R-:W-:Y:S02]  /*3620*/  ISETP.LT.AND P1, PT, R19, R92, P0 ;  /* 0x0000005c1300720c */ /* 0x000fe40000721270 */
[----:B------:R-:W-:-:S04]  /*3630*/  LOP3.LUT R19, R101, 0x12, RZ, 0xfc, !PT ;  /* 0x0000001265137812 */ /* 0x000fc800078efcff */
[----:B------:R-:W-:-:S07]  /*3640*/  ISETP.LT.AND P3, PT, R19, R92, P0 ;  /* 0x0000005c1300720c */ /* 0x000fce0000761270 */
[----:B0-----:R-:W-:Y:S02]  /*3650*/  @P1 IMAD.MOV.U32 R30, RZ, RZ, R27 ;  /* 0x000000ffff1e1224 */ /* 0x001fe400078e001b */
[----:B------:R-:W-:-:S05]  /*3660*/  @P1 IMAD.MOV.U32 R31, RZ, RZ, R29 ;  /* 0x000000ffff1f1224 */ /* 0x000fca00078e001d */
[----:B------:R0:W4:Y:S01]  /*3670*/  @P1 LDG.E.U8 R176, desc[UR22][R30.64] ;  /* 0x000000161eb01981 */ /* 0x000122000c1e1100 */
[----:B------:R-:W-:Y:S02]  /*3680*/  LOP3.LUT R19, R101, 0x22, RZ, 0xfc, !PT ;  /* 0x0000002265137812 */ /* 0x000fe400078efcff */
[CC--:B0-----:R-:W-:Y:S02]  /*3690*/  IADD3 R30, P4, PT, R32.reuse, R208.reuse, RZ ;  /* 0x000000d0201e7210 */ /* 0x0c1fe40007f9e0ff */
[C---:B------:R-:W-:Y:S02]  /*36a0*/  IADD3 R31, P5, PT, R33.reuse, R208, RZ ;  /* 0x000000d0211f7210 */ /* 0x040fe40007fbe0ff */
[-C--:B------:R-:W-:Y:S01]  /*36b0*/  LEA.HI.X.SX32 R32, R32, R207.reuse, 0x1, P4 ;  /* 0x000000cf20207211 */ /* 0x080fe200020f0eff */
[----:B------:R-:W-:Y:S01]  /*36c0*/  @P3 IMAD.MOV.U32 R34, RZ, RZ, R30 ;  /* 0x000000ffff223224 */ /* 0x000fe200078e001e */
[----:B------:R-:W-:-:S03]  /*36d0*/  LEA.HI.X.SX32 R33, R33, R207, 0x1, P5 ;  /* 0x000000cf21217211 */ /* 0x000fc600028f0eff */
[----:B------:R-:W-:Y:S01]  /*36e0*/  @P3 IMAD.MOV.U32 R35, RZ, RZ, R32 ;  /* 0x000000ffff233224 */ /* 0x000fe200078e0020 */
[----:B------:R-:W-:Y:S02]  /*36f0*/  ISETP.LT.AND P4, PT, R19, R92, P0 ;  /* 0x0000005c1300720c */ /* 0x000fe40000781270 */
[----:B------:R-:W-:Y:S02]  /*3700*/  PRMT R17, RZ, 0x7610, R17 ;  /* 0x00007610ff117816 */ /* 0x000fe40000000011 */
[----:B------:R0:W4:Y:S01]  /*3710*/  @P3 LDG.E.U8 R245, desc[UR22][R34.64] ;  /* 0x0000001622f53981 */ /* 0x000122000c1e1100 */
[----:B------:R-:W-:Y:S02]  /*3720*/  PRMT R14, RZ, 0x7610, R14 ;  /* 0x00007610ff0e7816 */ /* 0x000fe4000000000e */
[----:B0-----:R-:W-:Y:S02]  /*3730*/  IADD3 R34, P5, PT, R39, R208, RZ ;  /* 0x000000d027227210 */ /* 0x001fe40007fbe0ff */
[----:B------:R-:W-:Y:S01]  /*3740*/  PRMT R16, RZ, 0x7610, R16 ;  /* 0x00007610ff107816 */ /* 0x000fe20000000010 */
        /* <DEDUP_REMOVED lines=23> */
[----:B0-----:R-:W-:-:S04]  /*38c0*/  LOP3.LUT R18, R101, 0x1a, RZ, 0xfc, !PT ;  /* 0x0000001a65127812 */ /* 0x001fc800078efcff */
[----:B------:R-:W-:Y:S02]  /*38d0*/  ISETP.LT.AND P1, PT, R18, R92, P0 ;  /* 0x0000005c1200720c */ /* 0x000fe40000721270 */
[----:B------:R-:W-:-:S11]  /*38e0*/  LOP3.LUT R18, R101, 0x2a, RZ, 0xfc, !PT ;  /* 0x0000002a65127812 */ /* 0x000fd600078efcff */
[----:B------:R-:W-:Y:S02]  /*38f0*/  @P1 IMAD.MOV.U32 R36, RZ, RZ, R31 ;  /* 0x000000ffff241224 */ /* 0x000fe400078e001f */
[----:B------:R-:W-:Y:S01]  /*3900*/  @P1 IMAD.MOV.U32 R37, RZ, RZ, R33 ;  /* 0x000000ffff251224 */ /* 0x000fe200078e0021 */
[----:B------:R-:W-:-:S04]  /*3910*/  ISETP.LT.AND P3, PT, R18, R92, P0 ;  /* 0x0000005c1200720c */ /* 0x000fc80000761270 */
[----:B------:R0:W2:Y:S01]  /*3920*/  @P1 LDG.E.U8 R17, desc[UR22][R36.64] ;  /* 0x0000001624111981 */ /* 0x0000a2000c1e1100 */
[C---:B------:R-:W-:Y:S02]  /*3930*/  IADD3 R35, P1, PT, R38.reuse, R208, RZ ;  /* 0x000000d026237210 */ /* 0x040fe40007f3e0ff */
[-C--:B0-----:R-:W-:Y:S02]  /*3940*/  LEA.HI.X.SX32 R36, R39, R207.reuse, 0x1, P5 ;  /* 0x000000cf27247211 */ /* 0x081fe400028f0eff */
[----:B------:R-:W-:Y:S01]  /*3950*/  LEA.HI.X.SX32 R37, R38, R207, 0x1, P1 ;  /* 0x000000cf26257211 */ /* 0x000fe200008f0eff */
[----:B------:R-:W-:Y:S02]  /*3960*/  @P4 IMAD.MOV.U32 R38, RZ, RZ, R34 ;  /* 0x000000ffff264224 */ /* 0x000fe400078e0022 */
[----:B------:R-:W-:-:S05]  /*3970*/  @P4 IMAD.MOV.U32 R39, RZ, RZ, R36 ;  /* 0x000000ffff274224 */ /* 0x000fca00078e0024 */
[----:B------:R0:W3:Y:S02]  /*3980*/  @P4 LDG.E.U8 R14, desc[UR22][R38.64] ;  /* 0x00000016260e4981 */ /* 0x0000e4000c1e1100 */
[----:B0-----:R-:W-:Y:S02]  /*3990*/  @P3 IMAD.MOV.U32 R38, RZ, RZ, R35 ;  /* 0x000000ffff263224 */ /* 0x001fe400078e0023 */
[----:B------:R-:W-:-:S05]  /*39a0*/  @P3 IMAD.MOV.U32 R39, RZ, RZ, R37 ;  /* 0x000000ffff273224 */ /* 0x000fca00078e0025 */
[----:B------:R0:W4:Y:S04]  /*39b0*/  @P3 LDG.E.U8 R16, desc[UR22][R38.64] ;  /* 0x0000001626103981 */ /* 0x000128000c1e1100 */
        /* <DEDUP_REMOVED lines=8> */
[----:B------:R-:W-:Y:S01]  /*3a40*/  STL [R1+0x648], R33 ;  /* 0x0006482101007387 */ /* 0x000fe20000100800 */
[----:B0-----:R-:W-:-:S02]  /*3a50*/  IADD3 R38, P3, PT, R40, R208, RZ ;  /* 0x000000d028267210 */ /* 0x001fc40007f7e0ff */
[C---:B------:R-:W-:Y:S02]  /*3a60*/  IADD3 R39, P5, PT, R41.reuse, R208, RZ ;  /* 0x000000d029277210 */ /* 0x040fe40007fbe0ff */
[-C--:B------:R-:W-:Y:S02]  /*3a70*/  LEA.HI.X.SX32 R40, R40, R207.reuse, 0x1, P3 ;  /* 0x000000cf28287211 */ /* 0x080fe400018f0eff */
[----:B------:R-:W-:Y:S02]  /*3a80*/  PRMT R15, RZ, 0x7610, R15 ;  /* 0x00007610ff0f7816 */ /* 0x000fe4000000000f */
[----:B------:R-:W-:Y:S02]  /*3a90*/  LEA.HI.X.SX32 R41, R41, R207, 0x1, P5 ;  /* 0x000000cf29297211 */ /* 0x000fe400028f0eff */
[----:B------:R-:W-:Y:S02]  /*3aa0*/  PRMT R13, RZ, 0x7610, R13 ;  /* 0x00007610ff0d7816 */ /* 0x000fe4000000000d */
[----:B------:R-:W-:-:S02]  /*3ab0*/  PRMT R12, RZ, 0x7610, R12 ;  /* 0x00007610ff0c7816 */ /* 0x000fc4000000000c */
[----:B------:R-:W-:Y:S01]  /*3ac0*/  PRMT R10, RZ, 0x7610, R10 ;  /* 0x00007610ff0a7816 */ /* 0x000fe2000000000a */
[----:B--2---:R0:W-:Y:S04]  /*3ad0*/  STL [R1+0x254], R17 ;  /* 0x0002541101007387 */ /* 0x0041e80000100800 */
[----:B------:R-:W-:Y:S04]  /*3ae0*/  STL [R1+0x654], R34 ;  /* 0x0006542201007387 */ /* 0x000fe80000100800 */
[----:B------:R-:W-:Y:S01]  /*3af0*/  STL [R1+0x650], R36 ;  /* 0x0006502401007387 */ /* 0x000fe20000100800 */
[----:B0-----:R-:W-:-:S04]  /*3b00*/  LOP3.LUT R17, R101, 0x32, RZ, 0xfc, !PT ;  /* 0x0000003265117812 */ /* 0x001fc800078efcff */
[----:B------:R-:W-:Y:S01]  /*3b10*/  ISETP.LT.AND P4, PT, R17, R92, P0 ;  /* 0x0000005c1100720c */ /* 0x000fe20000781270 */
[----:B---3--:R0:W-:Y:S02]  /*3b20*/  STL [R1+0x25c], R14 ;  /* 0x00025c0e01007387 */ /* 0x0081e40000100800 */
[----:B0-----:R-:W-:-:S04]  /*3b30*/  LOP3.LUT R14, R101, 0x3a, RZ, 0xfc, !PT ;  /* 0x0000003a650e7812 */ /* 0x001fc800078efcff */
[----:B------:R-:W-:Y:S01]  /*3b40*/  ISETP.LT.AND P1, PT, R14, R92, P0 ;  /* 0x0000005c0e00720c */ /* 0x000fe20000721270 */
[----:B------:R-:W-:Y:S04]  /*3b50*/  STL [R1+0x65c], R35 ;  /* 0x00065c2301007387 */ /* 0x000fe80000100800 */
[----:B------:R-:W-:Y:S01]  /*3b60*/  STL [R1+0x658], R37 ;  /* 0x0006582501007387 */ /* 0x000fe20000100800 */
[----:B------:R-:W-:-:S03]  /*3b70*/  @P4 IMAD.MOV.U32 R42, RZ, RZ, R38 ;  /* 0x000000ffff2a4224 */ /* 0x000fc600078e0026 */
[----:B----4-:R0:W-:Y:S01]  /*3b80*/  STL [R1+0x274], R16 ;  /* 0x0002741001007387 */ /* 0x0101e20000100800 */
[----:B------:R-:W-:Y:S01]  /*3b90*/  @P4 IMAD.MOV.U32 R43, RZ, RZ, R40 ;  /* 0x000000ffff2b4224 */ /* 0x000fe200078e0028 */
[C---:B------:R-:W-:Y:S02]  /*3ba0*/  LOP3.LUT R14, R101.reuse, 0x4a, RZ, 0xfc, !PT ;  /* 0x0000004a650e7812 */ /* 0x040fe400078efcff */
[----:B------:R-:W-:Y:S02]  /*3bb0*/  @P1 IMAD.MOV.U32 R44, RZ, RZ, R39 ;  /* 0x000000ffff2c1224 */ /* 0x000fe400078e0027 */
[----:B------:R-:W-:Y:S01]  /*3bc0*/  @P1 IMAD.MOV.U32 R45, RZ, RZ, R41 ;  /* 0x000000ffff2d1224 */ /* 0x000fe200078e0029 */
[----:B------:R1:W2:Y:S01]  /*3bd0*/  @P4 LDG.E.U8 R15, desc[UR22][R42.64] ;  /* 0x000000162a0f4981 */ /* 0x0002a2000c1e1100 */
[----:B0-----:R-:W-:-:S03]  /*3be0*/  LOP3.LUT R16, R101, 0x42, RZ, 0xfc, !PT ;  /* 0x0000004265107812 */ /* 0x001fc600078efcff */
[----:B------:R0:W3:Y:S01]  /*3bf0*/  @P1 LDG.E.U8 R13, desc[UR22][R44.64] ;  /* 0x000000162c0d1981 */ /* 0x0000e2000c1e1100 */
[----:B------:R-:W-:Y:S02]  /*3c00*/  ISETP.LT.AND P3, PT, R16, R92, P0 ;  /* 0x0000005c1000720c */ /* 0x000fe40000761270 */
[C---:B-1----:R-:W-:Y:S02]  /*3c10*/  IADD3 R42, P5, PT, R47.reuse, R208, RZ ;  /* 0x000000d02f2a7210 */ /* 0x042fe40007fbe0ff */
[----:B------:R-:W-:Y:S02]  /*3c20*/  ISETP.LT.AND P4, PT, R14, R92, P0 ;  /* 0x0000005c0e00720c */ /* 0x000fe40000781270 */
[C---:B------:R-:W-:Y:S02]  /*3c30*/  IADD3 R43, P1, PT, R46.reuse, R208, RZ ;  /* 0x000000d02e2b7210 */ /* 0x040fe40007f3e0ff */
[-C--:B0-----:R-:W-:Y:S02]  /*3c40*/  LEA.HI.X.SX32 R44, R47, R207.reuse, 0x1, P5 ;  /* 0x000000cf2f2c7211 */ /* 0x081fe400028f0eff */
[----:B------:R-:W-:-:S03]  /*3c50*/  LEA.HI.X.SX32 R45, R46, R207, 0x1, P1 ;  /* 0x000000cf2e2d7211 */ /* 0x000fc600008f0eff */
[----:B------:R-:W-:Y:S02]  /*3c60*/  @P3 IMAD.MOV.U32 R46, RZ, RZ, R42 ;  /* 0x000000ffff2e3224 */ /* 0x000fe400078e002a */
[----:B------:R-:W-:-:S05]  /*3c70*/  @P3 IMAD.MOV.U32 R47, RZ, RZ, R44 ;  /* 0x000000ffff2f3224 */ /* 0x000fca00078e002c */
[----:B------:R0:W4:Y:S02]  /*3c80*/  @P3 LDG.E.U8 R12, desc[UR22][R46.64] ;  /* 0x000000162e0c3981 */ /* 0x000124000c1e1100 */
[----:B0-----:R-:W-:Y:S02]  /*3c90*/  @P4 IMAD.MOV.U32 R46, RZ, RZ, R43 ;  /* 0x000000ffff2e4224 */ /* 0x001fe400078e002b */
[----:B------:R-:W-:-:S05]  /*3ca0*/  @P4 IMAD.MOV.U32 R47, RZ, RZ, R45 ;  /* 0x000000ffff2f4224 */ /* 0x000fca00078e002d */
[----:B------:R0:W2:Y:S04]  /*3cb0*/  @P4 LDG.E.U8 R10, desc[UR22][R46.64] ;  /* 0x000000162e0a4981 */ /* 0x0000a8000c1e1100 */
[----:B------:R-:W-:Y:S04]  /*3cc0*/  STL [R1+0x664], R38 ;  /* 0x0006642601007387 */ /* 0x000fe80000100800 */
[----:B------:R-:W-:Y:S04]  /*3cd0*/  STL [R1+0x660], R40 ;  /* 0x0006602801007387 */ /* 0x000fe80000100800 */
[----:B------:R-:W-:Y:S04]  /*3ce0*/  STL [R1+0x66c], R39 ;  /* 0x00066c2701007387 */ /* 0x000fe80000100800 */
[----:B------:R-:W-:Y:S01]  /*3cf0*/  STL [R1+0x668], R41 ;  /* 0x0006682901007387 */ /* 0x000fe20000100800 */
[----:B0-----:R-:W-:-:S02]  /*3d00*/  IADD3 R46, P3, PT, R48, R208, RZ ;  /* 0x000000d0302e7210 */ /* 0x001fc40007f7e0ff */
[CC--:B------:R-:W-:Y:S02]  /*3d10*/  IADD3 R172, P5, PT, R171.reuse, R208.reuse, RZ ;  /* 0x000000d0abac7210 */ /* 0x0c0fe40007fbe0ff */
[----:B------:R-:W-:Y:S02]  /*3d20*/  PRMT R11, RZ, 0x7610, R11 ;  /* 0x00007610ff0b7816 */ /* 0x000fe4000000000b */
[-C--:B------:R-:W-:Y:S02]  /*3d30*/  LEA.HI.X.SX32 R47, R48, R207.reuse, 0x1, P3 ;  /* 0x000000cf302f7211 */ /* 0x080fe400018f0eff */
[----:B------:R-:W-:Y:S02]  /*3d40*/  LEA.HI.X.SX32 R171, R171, R207, 0x1, P5 ;  /* 0x000000cfabab7211 */ /* 0x000fe400028f0eff */
[----:B------:R-:W-:Y:S02]  /*3d50*/  IADD3 R180, P6, PT, R179, R208, RZ ;  /* 0x000000d0b3b47210 */ /* 0x000fe40007fde0ff */
[----:B------:R-:W-:-:S02]  /*3d60*/  PRMT R9, RZ, 0x7610, R9 ;  /* 0x00007610ff097816 */ /* 0x000fc40000000009 */
[-C--:B------:R-:W-:Y:S02]  /*3d70*/  LEA.HI.X.SX32 R179, R179, R207.reuse, 0x1, P6 ;  /* 0x000000cfb3b37211 */ /* 0x080fe400030f0eff */
[C---:B------:R-:W-:Y:S02]  /*3d80*/  IADD3 R188, P5, PT, R187.reuse, R208, RZ ;  /* 0x000000d0bbbc7210 */ /* 0x040fe40007fbe0ff */
[----:B------:R-:W-:Y:S02]  /*3d90*/  PRMT R8, RZ, 0x7610, R8 ;  /* 0x00007610ff087816 */ /* 0x000fe40000000008 */
[----:B------:R-:W-:Y:S02]  /*3da0*/  LEA.HI.X.SX32 R187, R187, R207, 0x1, P5 ;  /* 0x000000cfbbbb7211 */ /* 0x000fe400028f0eff */
[----:B------:R-:W-:Y:S01]  /*3db0*/  PRMT R6, RZ, 0x7610, R6 ;  /* 0x00007610ff067816 */ /* 0x000fe20000000006 */
[----:B---3--:R0:W-:Y:S04]  /*3dc0*/  STL [R1+0x264], R13 ;  /* 0x0002640d01007387 */ /* 0x0081e80000100800 */
[----:B------:R-:W-:Y:S04]  /*3dd0*/  STL [R1+0x674], R42 ;  /* 0x0006742a01007387 */ /* 0x000fe80000100800 */
[----:B------:R-:W-:Y:S01]  /*3de0*/  STL [R1+0x670], R44 ;  /* 0x0006702c01007387 */ /* 0x000fe20000100800 */
[----:B0-----:R-:W-:-:S03]  /*3df0*/  LOP3.LUT R13, R101, 0x52, RZ, 0xfc, !PT ;  /* 0x00000052650d7812 */ /* 0x001fc600078efcff */
[----:B------:R-:W-:Y:S04]  /*3e00*/  STL [R1+0x67c], R43 ;  /* 0x00067c2b01007387 */ /* 0x000fe80000100800 */
[----:B------:R-:W-:Y:S01]  /*3e10*/  STL [R1+0x678], R45 ;  /* 0x0006782d01007387 */ /* 0x000fe20000100800 */
[----:B------:R-:W-:-:S13]  /*3e20*/  ISETP.LT.AND P1, PT, R13, R92, P0 ;  /* 0x0000005c0d00720c */ /* 0x000fda0000721270 */
[----:B------:R-:W3:Y:S04]  /*3e30*/  @P1 LDG.E.U8 R11, desc[UR22][R46.64] ;  /* 0x000000162e0b1981 */ /* 0x000ee8000c1e1100 */
[----:B--2---:R0:W-:Y:S04]  /*3e40*/  STL [R1+0x284], R10 ;  /* 0x0002840a01007387 */ /* 0x0041e80000100800 */
[----:B----4-:R1:W-:Y:S01]  /*3e50*/  STL [R1+0x270], R12 ;  /* 0x0002700c01007387 */ /* 0x0103e20000100800 */
[----:B0-----:R-:W-:-:S04]  /*3e60*/  LOP3.LUT R10, R101, 0x5a, RZ, 0xfc, !PT ;  /* 0x0000005a650a7812 */ /* 0x001fc800078efcff */
[-C--:B------:R-:W-:Y:S02]  /*3e70*/  ISETP.LT.AND P4, PT, R10, R92.reuse, P0 ;  /* 0x0000005c0a00720c */ /* 0x080fe40000781270 */
[C---:B-1----:R-:W-:Y:S02]  /*3e80*/  LOP3.LUT R12, R101.reuse, 0x62, RZ, 0xfc, !PT ;  /* 0x00000062650c7812 */ /* 0x042fe400078efcff */
[----:B------:R-:W-:Y:S02]  /*3e90*/  LOP3.LUT R10, R101, 0x6a, RZ, 0xfc, !PT ;  /* 0x0000006a650a7812 */ /* 0x000fe400078efcff */
[-C--:B------:R-:W-:Y:S02]  /*3ea0*/  ISETP.LT.AND P3, PT, R12, R92.reuse, P0 ;  /* 0x0000005c0c00720c */ /* 0x080fe40000761270 */
[----:B------:R-:W-:-:S05]  /*3eb0*/  ISETP.LT.AND P1, PT, R10, R92, P0 ;  /* 0x0000005c0a00720c */ /* 0x000fca0000721270 */
[----:B------:R-:W-:Y:S02]  /*3ec0*/  @P4 IMAD.MOV.U32 R48, RZ, RZ, R172 ;  /* 0x000000ffff304224 */ /* 0x000fe400078e00ac */
[----:B------:R-:W-:-:S05]  /*3ed0*/  @P4 IMAD.MOV.U32 R49, RZ, RZ, R171 ;  /* 0x000000ffff314224 */ /* 0x000fca00078e00ab */
[----:B------:R0:W2:Y:S02]  /*3ee0*/  @P4 LDG.E.U8 R9, desc[UR22][R48.64] ;  /* 0x0000001630094981 */ /* 0x0000a4000c1e1100 */
[----:B0-----:R-:W-:Y:S02]  /*3ef0*/  @P3 IMAD.MOV.U32 R48, RZ, RZ, R180 ;  /* 0x000000ffff303224 */ /* 0x001fe400078e00b4 */
[----:B------:R-:W-:-:S05]  /*3f00*/  @P3 IMAD.MOV.U32 R49, RZ, RZ, R179 ;  /* 0x000000ffff313224 */ /* 0x000fca00078e00b3 */
[----:B------:R0:W4:Y:S02]  /*3f10*/  @P3 LDG.E.U8 R8, desc[UR22][R48.64] ;  /* 0x0000001630083981 */ /* 0x000124000c1e1100 */
[----:B0-----:R-:W-:Y:S02]  /*3f20*/  @P1 IMAD.MOV.U32 R48, RZ, RZ, R188 ;  /* 0x000000ffff301224 */ /* 0x001fe400078e00bc */
[----:B------:R-:W-:-:S05]  /*3f30*/  @P1 IMAD.MOV.U32 R49, RZ, RZ, R187 ;  /* 0x000000ffff311224 */ /* 0x000fca00078e00bb */
[----:B------:R-:W2:Y:S04]  /*3f40*/  @P1 LDG.E.U8 R6, desc[UR22][R48.64] ;  /* 0x0000001630061981 */ /* 0x000ea8000c1e1100 */
[----:B------:R-:W-:Y:S04]  /*3f50*/  STL [R1+0x268], R15 ;  /* 0x0002680f01007387 */ /* 0x000fe80000100800 */
[----:B------:R-:W-:Y:S04]  /*3f60*/  STL [R1+0x684], R46 ;  /* 0x0006842e01007387 */ /* 0x000fe80000100800 */
[----:B------:R-:W-:Y:S04]  /*3f70*/  STL [R1+0x680], R47 ;  /* 0x0006802f01007387 */ /* 0x000fe80000100800 */
[----:B------:R-:W-:Y:S04]  /*3f80*/  STL [R1+0x68c], R172 ;  /* 0x00068cac01007387 */ /* 0x000fe80000100800 */
[----:B------:R-:W-:Y:S04]  /*3f90*/  STL [R1+0x688], R171 ;  /* 0x000688ab01007387 */ /* 0x000fe80000100800 */
[----:B------:R-:W-:Y:S04]  /*3fa0*/  STL [R1+0x694], R180 ;  /* 0x000694b401007387 */ /* 0x000fe80000100800 */
[----:B------:R-:W-:Y:S01]  /*3fb0*/  STL [R1+0x690], R179 ;  /* 0x000690b301007387 */ /* 0x000fe20000100800 */
[----:B------:R-:W-:-:S02]  /*3fc0*/  IADD3 R196, P3, PT, R195, R208, RZ ;  /* 0x000000d0c3c47210 */ /* 0x000fc40007f7e0ff */
[----:B------:R-:W-:Y:S02]  /*3fd0*/  IADD3 R204, P5, PT, R203, R208, RZ ;  /* 0x000000d0cbcc7210 */ /* 0x000fe40007fbe0ff */
[-C--:B------:R-:W-:Y:S01]  /*3fe0*/  LEA.HI.X.SX32 R195, R195, R207.reuse, 0x1, P3 ;  /* 0x000000cfc3c37211 */ /* 0x080fe200018f0eff */
[----:B------:R-:W-:Y:S01]  /*3ff0*/  IMAD R157, R157, 0x2, R203 ;  /* 0x000000029d9d7824 */ /* 0x000fe200078e02cb */
[----:B------:R-:W-:Y:S02]  /*4000*/  PRMT R7, RZ, 0x7610, R7 ;  /* 0x00007610ff077816 */ /* 0x000fe40000000007 */
[----:B------:R-:W-:Y:S02]  /*4010*/  LEA.HI.X.SX32 R203, R203, R207, 0x1, P5 ;  /* 0x000000cfcbcb7211 */ /* 0x000fe400028f0eff */
[----:B------:R-:W-:Y:S02]  /*4020*/  PRMT R5, RZ, 0x7610, R5 ;  /* 0x00007610ff057816 */ /* 0x000fe40000000005 */
[----:B------:R-:W-:-:S02]  /*4030*/  PRMT R3, RZ, 0x7610, R3 ;  /* 0x00007610ff037816 */ /* 0x000fc40000000003 */
[----:B------:R-:W-:Y:S01]  /*4040*/  PRMT R4, RZ, 0x7610, R4 ;  /* 0x00007610ff047816 */ /* 0x000fe20000000004 */
[----:B----4-:R0:W-:Y:S04]  /*4050*/  STL [R1+0x294], R8 ;  /* 0x0002940801007387 */ /* 0x0101e80000100800 */
[----:B------:R-:W-:Y:S04]  /*4060*/  STL [R1+0x69c], R188 ;  /* 0x00069cbc01007387 */ /* 0x000fe80000100800 */
[----:B------:R-:W-:Y:S01]  /*4070*/  STL [R1+0x698], R187 ;  /* 0x000698bb01007387 */ /* 0x000fe20000100800 */
[----:B0-----:R-:W-:-:S04]  /*4080*/  LOP3.LUT R8, R101, 0x72, RZ, 0xfc, !PT ;  /* 0x0000007265087812 */ /* 0x001fc800078efcff */
[----:B------:R-:W-:Y:S01]  /*4090*/  ISETP.LT.AND P1, PT, R8, R92, P0 ;  /* 0x0000005c0800720c */ /* 0x000fe20000721270 */
[----:B--2---:R0:W-:Y:S02]  /*40a0*/  STL [R1+0x3b8], R6 ;  /* 0x0003b80601007387 */ /* 0x0041e40000100800 */
[----:B0-----:R-:W-:-:S04]  /*40b0*/  LOP3.LUT R6, R101, 0x7a, RZ, 0xfc, !PT ;  /* 0x0000007a65067812 */ /* 0x001fc800078efcff */
[----:B------:R-:W-:Y:S02]  /*40c0*/  ISETP.LT.AND P4, PT, R6, R92, P0 ;  /* 0x0000005c0600720c */ /* 0x000fe40000781270 */
[----:B------:R-:W-:-:S04]  /*40d0*/  LOP3.LUT R8, R101, 0x4, RZ, 0xfc, !PT ;  /* 0x0000000465087812 */ /* 0x000fc800078efcff */
[----:B------:R-:W-:Y:S02]  /*40e0*/  @P1 IMAD.MOV.U32 R48, RZ, RZ, R196 ;  /* 0x000000ffff301224 */ /* 0x000fe400078e00c4 */
[----:B------:R-:W-:Y:S01]  /*40f0*/  @P1 IMAD.MOV.U32 R49, RZ, RZ, R195 ;  /* 0x000000ffff311224 */ /* 0x000fe200078e00c3 */
[----:B------:R-:W-:-:S04]  /*4100*/  ISETP.LT.AND P3, PT, R8, R92, P0 ;  /* 0x0000005c0800720c */ /* 0x000fc80000761270 */
[----:B------:R0:W2:Y:S01]  /*4110*/  @P1 LDG.E.U8 R7, desc[UR22][R48.64] ;  /* 0x0000001630071981 */ /* 0x0000a2000c1e1100 */
[----:B------:R-:W-:Y:S02]  /*4120*/  @P4 IMAD.MOV.U32 R50, RZ, RZ, R204 ;  /* 0x000000ffff324224 */ /* 0x000fe400078e00cc */
[----:B------:R-:W-:Y:S01]  /*4130*/  @P4 IMAD.MOV.U32 R51, RZ, RZ, R203 ;  /* 0x000000ffff334224 */ /* 0x000fe200078e00cb */
[----:B------:R-:W-:Y:S02]  /*4140*/  LOP3.LUT R6, R101, 0xc, RZ, 0xfc, !PT ;  /* 0x0000000c65067812 */ /* 0x000fe400078efcff */
[-C--:B0-----:R-:W-:Y:S02]  /*4150*/  IADD3 R48, P5, PT, R53, R208.reuse, RZ ;  /* 0x000000d035307210 */ /* 0x081fe40007fbe0ff */
[----:B------:R0:W4:Y:S01]  /*4160*/  @P4 LDG.E.U8 R5, desc[UR22][R50.64] ;  /* 0x0000001632054981 */ /* 0x000122000c1e1100 */
[----:B------:R-:W-:Y:S02]  /*4170*/  IADD3 R49, P4, PT, R52, R208, RZ ;  /* 0x000000d034317210 */ /* 0x000fe40007f9e0ff */
[----:B------:R-:W-:-:S02]  /*4180*/  ISETP.LT.AND P1, PT, R6, R92, P0 ;  /* 0x0000005c0600720c */ /* 0x000fc40000721270 */
[-C--:B0-----:R-:W-:Y:S02]  /*4190*/  LEA.HI.X.SX32 R50, R53, R207.reuse, 0x1, P5 ;  /* 0x000000cf35327211 */ /* 0x081fe400028f0eff */
[----:B------:R-:W-:Y:S01]  /*41a0*/  LEA.HI.X.SX32 R51, R52, R207, 0x1, P4 ;  /* 0x000000cf34337211 */ /* 0x000fe200020f0eff */
[----:B------:R-:W-:Y:S02]  /*41b0*/  @P3 IMAD.MOV.U32 R52, RZ, RZ, R48 ;  /* 0x000000ffff343224 */ /* 0x000fe400078e0030 */
[----:B------:R-:W-:-:S05]  /*41c0*/  @P3 IMAD.MOV.U32 R53, RZ, RZ, R50 ;  /* 0x000000ffff353224 */ /* 0x000fca00078e0032 */
[----:B------:R0:W2:Y:S02]  /*41d0*/  @P3 LDG.E.U8 R3, desc[UR22][R52.64] ;  /* 0x0000001634033981 */ /* 0x0000a4000c1e1100 */
[----:B0-----:R-:W-:Y:S02]  /*41e0*/  @P1 IMAD.MOV.U32 R52, RZ, RZ, R49 ;  /* 0x000000ffff341224 */ /* 0x001fe400078e0031 */
[----:B------:R-:W-:-:S05]  /*41f0*/  @P1 IMAD.MOV.U32 R53, RZ, RZ, R51 ;  /* 0x000000ffff351224 */ /* 0x000fca00078e0033 */
[----:B------:R0:W2:Y:S04]  /*4200*/  @P1 LDG.E.U8 R4, desc[UR22][R52.64] ;  /* 0x0000001634041981 */ /* 0x0000a8000c1e1100 */
[----:B---3--:R-:W-:Y:S04]  /*4210*/  STL [R1+0x27c], R11 ;  /* 0x00027c0b01007387 */ /* 0x008fe80000100800 */
[----:B------:R-:W-:Y:S04]  /*4220*/  STL [R1+0x26c], R9 ;  /* 0x00026c0901007387 */ /* 0x000fe80000100800 */
[----:B------:R-:W-:Y:S04]  /*4230*/  STL [R1+0x6a4], R196 ;  /* 0x0006a4c401007387 */ /* 0x000fe80000100800 */
[----:B------:R-:W-:Y:S04]  /*4240*/  STL [R1+0x6a0], R195 ;  /* 0x0006a0c301007387 */ /* 0x000fe80000100800 */
[----:B------:R1:W-:Y:S04]  /*4250*/  STL [R1+0x6ac], R204 ;  /* 0x0006accc01007387 */ /* 0x0003e80000100800 */
[----:B------:R3:W-:Y:S01]  /*4260*/  STL [R1+0x6a8], R203 ;  /* 0x0006a8cb01007387 */ /* 0x0007e20000100800 */
[----:B0-----:R-:W-:-:S02]  /*4270*/  IADD3 R52, P4, PT, R54, R208, RZ ;  /* 0x000000d036347210 */ /* 0x001fc40007f9e0ff */
[C---:B------:R-:W-:Y:S02]  /*4280*/  IADD3 R53, P5, PT, R55.reuse, R208, RZ ;  /* 0x000000d037357210 */ /* 0x040fe40007fbe0ff */
[-C--:B------:R-:W-:Y:S02]  /*4290*/  LEA.HI.X.SX32 R54, R54, R207.reuse, 0x1, P4 ;  /* 0x000000cf36367211 */ /* 0x080fe400020f0eff */
[----:B------:R-:W-:Y:S01]  /*42a0*/  LEA.HI.X.SX32 R55, R55, R207, 0x1, P5 ;  /* 0x000000cf37377211 */ /* 0x000fe200028f0eff */
[----:B------:R-:W-:Y:S02]  /*42b0*/  IMAD.MOV.U32 R166, RZ, RZ, R59 ;  /* 0x000000ffffa67224 */ /* 0x000fe400078e003b */
[----:B------:R-:W-:Y:S01]  /*42c0*/  IMAD.MOV.U32 R162, RZ, RZ, R58 ;  /* 0x000000ffffa27224 */ /* 0x000fe200078e003a */
[----:B-1----:R-:W-:Y:S01]  /*42d0*/  PRMT R204, RZ, 0x7610, R204 ;  /* 0x00007610ffcc7816 */ /* 0x002fe200000000cc */
[----:B------:R-:W-:Y:S01]  /*42e0*/  IMAD.MOV.U32 R163, RZ, RZ, R65 ;  /* 0x000000ffffa37224 */ /* 0x000fe200078e0041 */
[----:B---3--:R-:W-:Y:S01]  /*42f0*/  PRMT R203, RZ, 0x7610, R203 ;  /* 0x00007610ffcb7816 */ /* 0x008fe200000000cb */
[----:B------:R-:W-:Y:S01]  /*4300*/  IMAD.MOV.U32 R167, RZ, RZ, R64 ;  /* 0x000000ffffa77224 */ /* 0x000fe200078e0040 */
[----:B------:R-:W-:Y:S01]  /*4310*/  PRMT R196, RZ, 0x7610, R196 ;  /* 0x00007610ffc47816 */ /* 0x000fe200000000c4 */
[----:B------:R-:W-:-:S02]  /*4320*/  IMAD.MOV.U32 R169, RZ, RZ, R67 ;  /* 0x000000ffffa97224 */ /* 0x000fc400078e0043 */
[----:B------:R-:W-:Y:S01]  /*4330*/  IMAD.MOV.U32 R168, RZ, RZ, R66 ;  /* 0x000000ffffa87224 */ /* 0x000fe200078e0042 */
[----:B------:R-:W-:Y:S02]  /*4340*/  PRMT R195, RZ, 0x7610, R195 ;  /* 0x00007610ffc37816 */ /* 0x000fe400000000c3 */
[----:B------:R-:W-:Y:S01]  /*4350*/  PRMT R188, RZ, 0x7610, R188 ;  /* 0x00007610ffbc7816 */ /* 0x000fe200000000bc */
[----:B------:R-:W-:Y:S01]  /*4360*/  IMAD.MOV.U32 R165, RZ, RZ, R166 ;  /* 0x000000ffffa57224 */ /* 0x000fe200078e00a6 */
[----:B------:R-:W-:Y:S01]  /*4370*/  PRMT R187, RZ, 0x7610, R187 ;  /* 0x00007610ffbb7816 */ /* 0x000fe200000000bb */
[----:B------:R-:W-:Y:S02]  /*4380*/  IMAD.MOV.U32 R166, RZ, RZ, R174 ;  /* 0x000000ffffa67224 */ /* 0x000fe400078e00ae */
[----:B------:R-:W-:Y:S01]  /*4390*/  IMAD.MOV.U32 R146, RZ, RZ, R182 ;  /* 0x000000ffff927224 */ /* 0x000fe200078e00b6 */
[----:B------:R-:W-:Y:S01]  /*43a0*/  PRMT R180, RZ, 0x7610, R180 ;  /* 0x00007610ffb47816 */ /* 0x000fe200000000b4 */
[----:B------:R-:W-:-:S02]  /*43b0*/  IMAD.MOV.U32 R144, RZ, RZ, R168 ;  /* 0x000000ffff907224 */ /* 0x000fc400078e00a8 */
[----:B------:R-:W-:Y:S02]  /*43c0*/  IMAD.MOV.U32 R168, RZ, RZ, R89 ;  /* 0x000000ffffa87224 */ /* 0x000fe400078e0059 */
[----:B------:R-:W-:Y:S02]  /*43d0*/  IMAD.MOV.U32 R164, RZ, RZ, R88 ;  /* 0x000000ffffa47224 */ /* 0x000fe400078e0058 */
[----:B------:R-:W-:Y:S02]  /*43e0*/  IMAD.MOV.U32 R150, RZ, RZ, R165 ;  /* 0x000000ffff967224 */ /* 0x000fe400078e00a5 */
[----:B------:R-:W-:Y:S01]  /*43f0*/  IMAD.MOV.U32 R165, RZ, RZ, R190 ;  /* 0x000000ffffa57224 */ /* 0x000fe200078e00be */
[----:B------:R-:W-:Y:S02]  /*4400*/  PRMT R179, RZ, 0x7610, R179 ;  /* 0x00007610ffb37816 */ /* 0x000fe400000000b3 */
[----:B------:R-:W-:Y:S01]  /*4410*/  PRMT R172, RZ, 0x7610, R172 ;  /* 0x00007610ffac7816 */ /* 0x000fe200000000ac */
[----:B------:R-:W-:-:S02]  /*4420*/  IMAD.MOV.U32 R151, RZ, RZ, R146 ;  /* 0x000000ffff977224 */ /* 0x000fc400078e0092 */
[----:B------:R-:W-:Y:S01]  /*4430*/  IMAD.MOV.U32 R146, RZ, RZ, R106 ;  /* 0x000000ffff927224 */ /* 0x000fe200078e006a */
[----:B----4-:R0:W-:Y:S04]  /*4440*/  STL [R1+0x288], R5 ;  /* 0x0002880501007387 */ /* 0x0101e80000100800 */
[----:B------:R-:W-:Y:S04]  /*4450*/  STL [R1+0x6b4], R48 ;  /* 0x0006b43001007387 */ /* 0x000fe80000100800 */
[----:B------:R-:W-:Y:S01]  /*4460*/  STL [R1+0x6b0], R50 ;  /* 0x0006b03201007387 */ /* 0x000fe20000100800 */
[----:B0-----:R-:W-:-:S04]  /*4470*/  LOP3.LUT R5, R101, 0x14, RZ, 0xfc, !PT ;  /* 0x0000001465057812 */ /* 0x001fc800078efcff */
[----:B------:R-:W-:Y:S01]  /*4480*/  ISETP.LT.AND P3, PT, R5, R92, P0 ;  /* 0x0000005c0500720c */ /* 0x000fe20000761270 */
[----:B--2---:R0:W-:Y:S02]  /*4490*/  STL [R1+0x278], R3 ;  /* 0x0002780301007387 */ /* 0x0041e40000100800 */
[----:B0-----:R-:W-:-:S04]  /*44a0*/  LOP3.LUT R3, R101, 0x1c, RZ, 0xfc, !PT ;  /* 0x0000001c65037812 */ /* 0x001fc800078efcff */
[----:B------:R-:W-:Y:S01]  /*44b0*/  ISETP.LT.AND P1, PT, R3, R92, P0 ;  /* 0x0000005c0300720c */ /* 0x000fe20000721270 */
[----:B------:R0:W-:Y:S05]  /*44c0*/  STL [R1+0x6b8], R51 ;  /* 0x0006b83301007387 */ /* 0x0001ea0000100800 */
[----:B------:R-:W-:Y:S01]  /*44d0*/  @P3 IMAD.MOV.U32 R56, RZ, RZ, R52 ;  /* 0x000000ffff383224 */ /* 0x000fe200078e0034 */
[----:B------:R1:W-:Y:S01]  /*44e0*/  STL [R1+0x3c4], R4 ;  /* 0x0003c40401007387 */ /* 0x0003e20000100800 */
[----:B------:R-:W-:Y:S01]  /*44f0*/  @P3 IMAD.MOV.U32 R57, RZ, RZ, R54 ;  /* 0x000000ffff393224 */ /* 0x000fe200078e0036 */
[----:B------:R-:W-:Y:S02]  /*4500*/  PRMT R48, RZ, 0x7610, R48 ;  /* 0x00007610ff307816 */ /* 0x000fe40000000030 */
[----:B0-----:R-:W-:-:S02]  /*4510*/  PRMT R51, RZ, 0x7610, R51 ;  /* 0x00007610ff337816 */ /* 0x001fc40000000033 */
[C---:B-1----:R-:W-:Y:S01]  /*4520*/  LOP3.LUT R4, R101.reuse, 0x24, RZ, 0xfc, !PT ;  /* 0x0000002465047812 */ /* 0x042fe200078efcff */
[----:B------:R-:W-:Y:S01]  /*4530*/  @P1 IMAD.MOV.U32 R58, RZ, RZ, R53 ;  /* 0x000000ffff3a1224 */ /* 0x000fe200078e0035 */
[----:B------:R-:W-:Y:S01]  /*4540*/  LOP3.LUT R3, R101, 0x2c, RZ, 0xfc, !PT ;  /* 0x0000002c65037812 */ /* 0x000fe200078efcff */
[----:B------:R-:W-:Y:S01]  /*4550*/  @P1 IMAD.MOV.U32 R59, RZ, RZ, R55 ;  /* 0x000000ffff3b1224 */ /* 0x000fe200078e0037 */
[-C--:B------:R-:W-:Y:S01]  /*4560*/  ISETP.LT.AND P4, PT, R4, R92.reuse, P0 ;  /* 0x0000005c0400720c */ /* 0x080fe20000781270 */
[----:B------:R0:W2:Y:S01]  /*4570*/  @P3 LDG.E.U8 R51, desc[UR22][R56.64] ;  /* 0x0000001638333981 */ /* 0x0000a2000c1e1100 */
[----:B------:R-:W-:-:S03]  /*4580*/  ISETP.LT.AND P3, PT, R3, R92, P0 ;  /* 0x0000005c0300720c */ /* 0x000fc60000761270 */
[----:B------:R1:W3:Y:S01]  /*4590*/  @P1 LDG.E.U8 R48, desc[UR22][R58.64] ;  /* 0x000000163a301981 */ /* 0x0002e2000c1e1100 */
[CC--:B0-----:R-:W-:Y:S02]  /*45a0*/  IADD3 R56, P5, PT, R61.reuse, R208.reuse, RZ ;  /* 0x000000d03d387210 */ /* 0x0c1fe40007fbe0ff */
[C---:B------:R-:W-:Y:S02]  /*45b0*/  IADD3 R57, P1, PT, R60.reuse, R208, RZ ;  /* 0x000000d03c397210 */ /* 0x040fe40007f3e0ff */
[-C--:B-1----:R-:W-:Y:S02]  /*45c0*/  LEA.HI.X.SX32 R58, R61, R207.reuse, 0x1, P5 ;  /* 0x000000cf3d3a7211 */ /* 0x082fe400028f0eff */
[----:B------:R-:W-:Y:S02]  /*45d0*/  PRMT R50, RZ, 0x7610, R50 ;  /* 0x00007610ff327816 */ /* 0x000fe40000000032 */
[----:B------:R-:W-:Y:S01]  /*45e0*/  LEA.HI.X.SX32 R59, R60, R207, 0x1, P1 ;  /* 0x000000cf3c3b7211 */ /* 0x000fe200008f0eff */
[----:B------:R-:W-:-:S02]  /*45f0*/  @P4 IMAD.MOV.U32 R60, RZ, RZ, R56 ;  /* 0x000000ffff3c4224 */ /* 0x000fc400078e0038 */
[----:B------:R-:W-:Y:S01]  /*4600*/  @P4 IMAD.MOV.U32 R61, RZ, RZ, R58 ;  /* 0x000000ffff3d4224 */ /* 0x000fe200078e003a */
[----:B------:R-:W-:-:S04]  /*4610*/  LOP3.LUT R4, R101, 0x34, RZ, 0xfc, !PT ;  /* 0x0000003465047812 */ /* 0x000fc800078efcff */
[----:B------:R0:W4:Y:S01]  /*4620*/  @P4 LDG.E.U8 R50, desc[UR22][R60.64] ;  /* 0x000000163c324981 */ /* 0x000122000c1e1100 */
[----:B------:R-:W-:Y:S02]  /*4630*/  LOP3.LUT R3, R101, 0x3c, RZ, 0xfc, !PT ;  /* 0x0000003c65037812 */ /* 0x000fe400078efcff */
[-C--:B------:R-:W-:Y:S01]  /*4640*/  ISETP.LT.AND P4, PT, R4, R92.reuse, P0 ;  /* 0x0000005c0400720c */ /* 0x080fe20000781270 */
[----:B0-----:R-:W-:Y:S02]  /*4650*/  @P3 IMAD.MOV.U32 R60, RZ, RZ, R57 ;  /* 0x000000ffff3c3224 */ /* 0x001fe400078e0039 */
[----:B------:R-:W-:Y:S01]  /*4660*/  @P3 IMAD.MOV.U32 R61, RZ, RZ, R59 ;  /* 0x000000ffff3d3224 */ /* 0x000fe200078e003b */
[----:B------:R-:W-:-:S04]  /*4670*/  ISETP.LT.AND P1, PT, R3, R92, P0 ;  /* 0x0000005c0300720c */ /* 0x000fc80000721270 */
[----:B------:R0:W2:Y:S01]  /*4680*/  @P3 LDG.E.U8 R204, desc[UR22][R60.64] ;  /* 0x000000163ccc3981 */ /* 0x0000a2000c1e1100 */
[----:B------:R-:W-:Y:S02]  /*4690*/  LOP3.LUT R4, R101, 0x44, RZ, 0xfc, !PT ;  /* 0x0000004465047812 */ /* 0x000fe400078efcff */
[CC--:B0-----:R-:W-:Y:S02]  /*46a0*/  IADD3 R60, P3, PT, R62.reuse, R208.reuse, RZ ;  /* 0x000000d03e3c7210 */ /* 0x0c1fe40007f7e0ff */
[C---:B------:R-:W-:Y:S02]  /*46b0*/  IADD3 R61, P6, PT, R63.reuse, R208, RZ ;  /* 0x000000d03f3d7210 */ /* 0x040fe40007fde0ff */
[-C--:B------:R-:W-:Y:S01]  /*46c0*/  LEA.HI.X.SX32 R62, R62, R207.reuse, 0x1, P3 ;  /* 0x000000cf3e3e7211 */ /* 0x080fe200018f0eff */
[----:B------:R-:W-:Y:S01]  /*46d0*/  @P4 IMAD.MOV.U32 R64, RZ, RZ, R60 ;  /* 0x000000ffff404224 */ /* 0x000fe200078e003c */
[----:B------:R-:W-:-:S03]  /*46e0*/  LEA.HI.X.SX32 R63, R63, R207, 0x1, P6 ;  /* 0x000000cf3f3f7211 */ /* 0x000fc600030f0eff */
[----:B------:R-:W-:Y:S01]  /*46f0*/  @P4 IMAD.MOV.U32 R65, RZ, RZ, R62 ;  /* 0x000000ffff414224 */ /* 0x000fe200078e003e */
[-C--:B------:R-:W-:Y:S01]  /*4700*/  ISETP.LT.AND P5, PT, R4, R92.reuse, P0 ;  /* 0x0000005c0400720c */ /* 0x080fe200007a1270 */
[----:B------:R-:W-:Y:S01]  /*4710*/  @P1 IMAD.MOV.U32 R66, RZ, RZ, R61 ;  /* 0x000000ffff421224 */ /* 0x000fe200078e003d */
[----:B------:R-:W-:Y:S01]  /*4720*/  LOP3.LUT R3, R101, 0x4c, RZ, 0xfc, !PT ;  /* 0x0000004c65037812 */ /* 0x000fe200078efcff */
[----:B------:R-:W-:Y:S01]  /*4730*/  @P1 IMAD.MOV.U32 R67, RZ, RZ, R63 ;  /* 0x000000ffff431224 */ /* 0x000fe200078e003f */
[----:B------:R0:W2:Y:S02]  /*4740*/  @P4 LDG.E.U8 R203, desc[UR22][R64.64] ;  /* 0x0000001640cb4981 */ /* 0x0000a4000c1e1100 */
[----:B------:R-:W-:Y:S02]  /*4750*/  ISETP.LT.AND P3, PT, R3, R92, P0 ;  /* 0x0000005c0300720c */ /* 0x000fe40000761270 */
[----:B------:R1:W2:Y:S01]  /*4760*/  @P1 LDG.E.U8 R196, desc[UR22][R66.64] ;  /* 0x0000001642c41981 */ /* 0x0002a2000c1e1100 */
[----:B0-----:R-:W-:-:S02]  /*4770*/  IADD3 R64, P4, PT, R69, R208, RZ ;  /* 0x000000d045407210 */ /* 0x001fc40007f9e0ff */
[C---:B------:R-:W-:Y:S02]  /*4780*/  IADD3 R65, P1, PT, R68.reuse, R208, RZ ;  /* 0x000000d044417210 */ /* 0x040fe40007f3e0ff */
[-C--:B-1----:R-:W-:Y:S02]  /*4790*/  LEA.HI.X.SX32 R66, R69, R207.reuse, 0x1, P4 ;  /* 0x000000cf45427211 */ /* 0x082fe400020f0eff */
[----:B------:R-:W-:Y:S01]  /*47a0*/  LEA.HI.X.SX32 R67, R68, R207, 0x1, P1 ;  /* 0x000000cf44437211 */ /* 0x000fe200008f0eff */
[----:B------:R-:W-:Y:S02]  /*47b0*/  @P5 IMAD.MOV.U32 R68, RZ, RZ, R64 ;  /* 0x000000ffff445224 */ /* 0x000fe400078e0040 */
[----:B------:R-:W-:Y:S01]  /*47c0*/  @P5 IMAD.MOV.U32 R69, RZ, RZ, R66 ;  /* 0x000000ffff455224 */ /* 0x000fe200078e0042 */
[----:B------:R-:W-:-:S04]  /*47d0*/  LOP3.LUT R4, R101, 0x54, RZ, 0xfc, !PT ;  /* 0x0000005465047812 */ /* 0x000fc800078efcff */
[----:B------:R0:W2:Y:S01]  /*47e0*/  @P5 LDG.E.U8 R195, desc[UR22][R68.64] ;  /* 0x0000001644c35981 */ /* 0x0000a2000c1e1100 */
[----:B------:R-:W-:Y:S01]  /*47f0*/  ISETP.LT.AND P1, PT, R4, R92, P0 ;  /* 0x0000005c0400720c */ /* 0x000fe20000721270 */
[----:B0-----:R-:W-:Y:S02]  /*4800*/  @P3 IMAD.MOV.U32 R68, RZ, RZ, R65 ;  /* 0x000000ffff443224 */ /* 0x001fe400078e0041 */
[----:B------:R-:W-:-:S05]  /*4810*/  @P3 IMAD.MOV.U32 R69, RZ, RZ, R67 ;  /* 0x000000ffff453224 */ /* 0x000fca00078e0043 */
[----:B------:R0:W2:Y:S01]  /*4820*/  @P3 LDG.E.U8 R188, desc[UR22][R68.64] ;  /* 0x0000001644bc3981 */ /* 0x0000a2000c1e1100 */
[-C--:B------:R-:W-:Y:S02]  /*4830*/  IADD3 R174, P5, PT, R173, R208.reuse, RZ ;  /* 0x000000d0adae7210 */ /* 0x080fe40007fbe0ff */
[----:B------:R-:W-:Y:S02]  /*4840*/  ISETP.GT.U32.AND P6, PT, R99, R85, PT ;  /* 0x000000556300720c */ /* 0x000fe40003fc4070 */
[----:B0-----:R-:W-:-:S04]  /*4850*/  IADD3 R68, P3, PT, R70, R208, RZ ;  /* 0x000000d046447210 */ /* 0x001fc80007f7e0ff */
[-C--:B------:R-:W-:Y:S02]  /*4860*/  LEA.HI.X.SX32 R69, R70, R207.reuse, 0x1, P3 ;  /* 0x000000cf46457211 */ /* 0x080fe400018f0eff */
[----:B------:R-:W-:Y:S02]  /*4870*/  LOP3.LUT R3, R101, 0x5c, RZ, 0xfc, !PT ;  /* 0x0000005c65037812 */ /* 0x000fe400078efcff */
[----:B------:R-:W-:Y:S01]  /*4880*/  LEA.HI.X.SX32 R173, R173, R207, 0x1, P5 ;  /* 0x000000cfadad7211 */ /* 0x000fe200028f0eff */
[----:B------:R-:W2:Y:S01]  /*4890*/  @P1 LDG.E.U8 R187, desc[UR22][R68.64] ;  /* 0x0000001644bb1981 */ /* 0x000ea2000c1e1100 */
[----:B------:R-:W-:Y:S02]  /*48a0*/  IADD3 R182, P1, PT, R181, R208, RZ ;  /* 0x000000d0b5b67210 */ /* 0x000fe40007f3e0ff */
[----:B------:R-:W-:Y:S02]  /*48b0*/  ISETP.GT.U32.AND P5, PT, R99, R86, PT ;  /* 0x000000566300720c */ /* 0x000fe40003fa4070 */
[----:B------:R-:W-:-:S02]  /*48c0*/  ISETP.LT.AND P4, PT, R3, R92, P0 ;  /* 0x0000005c0300720c */ /* 0x000fc40000781270 */
[----:B------:R-:W-:Y:S02]  /*48d0*/  LEA.HI.X.SX32 R181, R181, R207, 0x1, P1 ;  /* 0x000000cfb5b57211 */ /* 0x000fe400008f0eff */
[----:B------:R-:W-:Y:S02]  /*48e0*/  LOP3.LUT R3, R101, 0x64, RZ, 0xfc, !PT ;  /* 0x0000006465037812 */ /* 0x000fe400078efcff */
[----:B------:R-:W-:Y:S01]  /*48f0*/  ISETP.GT.U32.AND P1, PT, R99, R80, PT ;  /* 0x000000506300720c */ /* 0x000fe20003f24070 */
[--C-:B------:R-:W-:Y:S01]  /*4900*/  @!P6 IMAD.IADD R85, R85, 0x1, -R99.reuse ;  /* 0x000000015555e824 */ /* 0x100fe200078e0a63 */
[-C--:B------:R-:W-:Y:S02]  /*4910*/  ISETP.LT.AND P3, PT, R3, R92.reuse, P0 ;  /* 0x0000005c0300720c */ /* 0x080fe40000761270 */
[----:B------:R-:W-:Y:S01]  /*4920*/  LOP3.LUT R3, R101, 0x6c, RZ, 0xfc, !PT ;  /* 0x0000006c65037812 */ /* 0x000fe200078efcff */
[----:B------:R-:W-:Y:S01]  /*4930*/  @!P5 IMAD.IADD R86, R86, 0x1, -R99 ;  /* 0x000000015656d824 */ /* 0x000fe200078e0a63 */
[----:B------:R-:W-:Y:S01]  /*4940*/  ISETP.GT.U32.AND P6, PT, R99, R85, PT ;  /* 0x000000556300720c */ /* 0x000fe20003fc4070 */
[----:B------:R-:W-:Y:S01]  /*4950*/  @P4 IMAD.MOV.U32 R88, RZ, RZ, R174 ;  /* 0x000000ffff584224 */ /* 0x000fe200078e00ae */
[----:B------:R-:W-:Y:S01]  /*4960*/  ISETP.LT.AND P5, PT, R3, R92, P0 ;  /* 0x0000005c0300720c */ /* 0x000fe200007a1270 */
[----:B------:R-:W-:-:S04]  /*4970*/  @P4 IMAD.MOV.U32 R89, RZ, RZ, R173 ;  /* 0x000000ffff594224 */ /* 0x000fc800078e00ad */
[--C-:B------:R-:W-:Y:S01]  /*4980*/  @!P1 IMAD.IADD R80, R80, 0x1, -R99.reuse ;  /* 0x0000000150509824 */ /* 0x100fe200078e0a63 */
[----:B------:R-:W-:Y:S01]  /*4990*/  IADD3 R190, P1, PT, R189, R208, RZ ;  /* 0x000000d0bdbe7210 */ /* 0x000fe20007f3e0ff */
[----:B------:R0:W2:Y:S01]  /*49a0*/  @P4 LDG.E.U8 R180, desc[UR22][R88.64] ;  /* 0x0000001658b44981 */ /* 0x0000a2000c1e1100 */
[----:B------:R-:W-:Y:S02]  /*49b0*/  ISETP.GT.U32.AND P4, PT, R99, R81, PT ;  /* 0x000000516300720c */ /* 0x000fe40003f84070 */
[----:B------:R-:W-:Y:S01]  /*49c0*/  LEA.HI.X.SX32 R189, R189, R207, 0x1, P1 ;  /* 0x000000cfbdbd7211 */ /* 0x000fe200008f0eff */
[----:B------:R-:W-:Y:S02]  /*49d0*/  @!P6 IMAD.IADD R85, R85, 0x1, -R99 ;  /* 0x000000015555e824 */ /* 0x000fe400078e0a63 */
[----:B0-----:R-:W-:Y:S02]  /*49e0*/  @P3 IMAD.MOV.U32 R88, RZ, RZ, R182 ;  /* 0x000000ffff583224 */ /* 0x001fe400078e00b6 */
[----:B------:R-:W-:Y:S01]  /*49f0*/  @P3 IMAD.MOV.U32 R89, RZ, RZ, R181 ;  /* 0x000000ffff593224 */ /* 0x000fe200078e00b5 */
[----:B------:R-:W-:-:S04]  /*4a00*/  ISETP.GT.U32.AND P6, PT, R99, R80, PT ;  /* 0x000000506300720c */ /* 0x000fc80003fc4070 */
[----:B------:R0:W2:Y:S01]  /*4a10*/  @P3 LDG.E.U8 R179, desc[UR22][R88.64] ;  /* 0x0000001658b33981 */ /* 0x0000a2000c1e1100 */
[----:B------:R-:W-:Y:S01]  /*4a20*/  ISETP.GT.U32.AND P3, PT, R99, R86, PT ;  /* 0x000000566300720c */ /* 0x000fe20003f64070 */
[----:B0-----:R-:W-:Y:S02]  /*4a30*/  @P5 IMAD.MOV.U32 R88, RZ, RZ, R190 ;  /* 0x000000ffff585224 */ /* 0x001fe400078e00be */
[----:B------:R-:W-:-:S05]  /*4a40*/  @P5 IMAD.MOV.U32 R89, RZ, RZ, R189 ;  /* 0x000000ffff595224 */ /* 0x000fca00078e00bd */
[----:B------:R0:W2:Y:S01]  /*4a50*/  @P5 LDG.E.U8 R172, desc[UR22][R88.64] ;  /* 0x0000001658ac5981 */ /* 0x0000a2000c1e1100 */
[----:B------:R-:W-:Y:S01]  /*4a60*/  ISETP.GT.U32.AND P5, PT, R99, R83, PT ;  /* 0x000000536300720c */ /* 0x000fe20003fa4070 */
[--C-:B------:R-:W-:Y:S01]  /*4a70*/  @!P4 IMAD.IADD R81, R81, 0x1, -R99.reuse ;  /* 0x000000015151c824 */ /* 0x100fe200078e0a63 */
[C---:B------:R-:W-:Y:S01]  /*4a80*/  ISETP.GT.U32.AND P4, PT, R99.reuse, R82, PT ;  /* 0x000000526300720c */ /* 0x040fe20003f84070 */
[--C-:B------:R-:W-:Y:S01]  /*4a90*/  @!P6 IMAD.IADD R80, R80, 0x1, -R99.reuse ;  /* 0x000000015050e824 */ /* 0x100fe200078e0a63 */
[----:B------:R-:W-:Y:S02]  /*4aa0*/  ISETP.GE.AND P6, PT, R0, RZ, PT ;  /* 0x000000ff0000720c */ /* 0x000fe40003fc6270 */
[C---:B------:R-:W-:Y:S01]  /*4ab0*/  ISETP.GT.U32.AND P1, PT, R99.reuse, R81, PT ;  /* 0x000000516300720c */ /* 0x040fe20003f24070 */
[----:B------:R-:W-:Y:S01]  /*4ac0*/  @!P3 IMAD.IADD R86, R86, 0x1, -R99 ;  /* 0x000000015656b824 */ /* 0x000fe200078e0a63 */
[----:B------:R-:W-:-:S05]  /*4ad0*/  ISETP.GT.U32.AND P3, PT, R99, R84, PT ;  /* 0x000000546300720c */ /* 0x000fca0003f64070 */
[--C-:B------:R-:W-:Y:S01]  /*4ae0*/  @!P5 IMAD.IADD R83, R83, 0x1, -R99.reuse ;  /* 0x000000015353d824 */ /* 0x100fe200078e0a63 */
[----:B------:R-:W-:Y:S01]  /*4af0*/  ISETP.GE.AND P5, PT, R146, RZ, PT ;  /* 0x000000ff9200720c */ /* 0x000fe20003fa6270 */
[----:B------:R-:W-:Y:S02]  /*4b00*/  IMAD.MOV.U32 R146, RZ, RZ, R144 ;  /* 0x000000ffff927224 */ /* 0x000fe400078e0090 */
[----:B------:R-:W-:Y:S02]  /*4b10*/  IMAD.MOV.U32 R144, RZ, RZ, R154 ;  /* 0x000000ffff907224 */ /* 0x000fe400078e009a */
[--C-:B------:R-:W-:Y:S01]  /*4b20*/  @!P4 IMAD.IADD R82, R82, 0x1, -R99.reuse ;  /* 0x000000015252c824 */ /* 0x100fe200078e0a63 */
[----:B------:R-:W-:Y:S01]  /*4b30*/  ISETP.GE.AND P4, PT, R150, RZ, PT ;  /* 0x000000ff9600720c */ /* 0x000fe20003f86270 */
[----:B------:R-:W-:Y:S02]  /*4b40*/  IMAD.MOV.U32 R154, RZ, RZ, R86 ;  /* 0x000000ffff9a7224 */ /* 0x000fe400078e0056 */
[----:B------:R-:W-:-:S02]  /*4b50*/  @!P1 IMAD.IADD R81, R81, 0x1, -R99 ;  /* 0x0000000151519824 */ /* 0x000fc400078e0a63 */
[----:B------:R-:W-:Y:S01]  /*4b60*/  @!P6 IMAD.MOV R154, RZ, RZ, -R154 ;  /* 0x000000ffff9ae224 */ /* 0x000fe200078e0a9a */
[----:B------:R-:W-:Y:S02]  /*4b70*/  ISETP.GT.U32.AND P6, PT, R99, R82, PT ;  /* 0x000000526300720c */ /* 0x000fe40003fc4070 */
[----:B------:R-:W-:Y:S01]  /*4b80*/  ISETP.GE.AND P1, PT, R151, RZ, PT ;  /* 0x000000ff9700720c */ /* 0x000fe20003f26270 */
[----:B------:R-:W-:Y:S02]  /*4b90*/  IMAD.MOV.U32 R151, RZ, RZ, R149 ;  /* 0x000000ffff977224 */ /* 0x000fe400078e0095 */
[----:B------:R-:W-:Y:S02]  /*4ba0*/  IMAD.MOV.U32 R149, RZ, RZ, R80 ;  /* 0x000000ffff957224 */ /* 0x000fe400078e0050 */
[----:B------:R-:W-:Y:S02]  /*4bb0*/  IMAD.MOV.U32 R150, RZ, RZ, R169 ;  /* 0x000000ffff967224 */ /* 0x000fe400078e00a9 */
[----:B------:R-:W-:-:S02]  /*4bc0*/  IMAD.MOV.U32 R169, RZ, RZ, R162 ;  /* 0x000000ffffa97224 */ /* 0x000fc400078e00a2 */
[----:B------:R-:W-:Y:S01]  /*4bd0*/  @!P3 IMAD.IADD R84, R84, 0x1, -R99 ;  /* 0x000000015454b824 */ /* 0x000fe200078e0a63 */
[C---:B------:R-:W-:Y:S01]  /*4be0*/  ISETP.GT.U32.AND P3, PT, R99.reuse, R83, PT ;  /* 0x000000536300720c */ /* 0x040fe20003f64070 */
[----:B------:R-:W-:Y:S01]  /*4bf0*/  @!P4 IMAD.MOV R149, RZ, RZ, -R149 ;  /* 0x000000ffff95c224 */ /* 0x000fe200078e0a95 */
[----:B------:R-:W-:Y:S01]  /*4c00*/  ISETP.GT.U32.AND P4, PT, R99, R77, PT ;  /* 0x0000004d6300720c */ /* 0x000fe20003f84070 */
[----:B------:R-:W-:Y:S02]  /*4c10*/  IMAD.MOV.U32 R162, RZ, RZ, R155 ;  /* 0x000000ffffa27224 */ /* 0x000fe400078e009b */
[----:B------:R-:W-:Y:S02]  /*4c20*/  IMAD.MOV.U32 R155, RZ, RZ, R85 ;  /* 0x000000ffff9b7224 */ /* 0x000fe400078e0055 */
[----:B------:R-:W-:Y:S01]  /*4c30*/  @!P5 IMAD.MOV R81, RZ, RZ, -R81 ;  /* 0x000000ffff51d224 */ /* 0x000fe200078e0a51 */
[----:B------:R-:W-:Y:S01]  /*4c40*/  ISETP.GE.AND P5, PT, R107, RZ, PT ;  /* 0x000000ff6b00720c */ /* 0x000fe20003fa6270 */
[----:B------:R-:W-:Y:S01]  /*4c50*/  @!P6 IMAD.IADD R82, R82, 0x1, -R99 ;  /* 0x000000015252e824 */ /* 0x000fe200078e0a63 */
[C---:B------:R-:W-:Y:S01]  /*4c60*/  ISETP.GT.U32.AND P6, PT, R99.reuse, R79, PT ;  /* 0x0000004f6300720c */ /* 0x040fe20003fc4070 */
[----:B------:R-:W-:Y:S01]  /*4c70*/  @!P1 IMAD.MOV R155, RZ, RZ, -R155 ;  /* 0x000000ffff9b9224 */ /* 0x000fe200078e0a9b */
[----:B------:R-:W-:Y:S01]  /*4c80*/  ISETP.GT.U32.AND P1, PT, R99, R84, PT ;  /* 0x000000546300720c */ /* 0x000fe20003f24070 */
[----:B------:R-:W-:-:S02]  /*4c90*/  IMAD.MOV.U32 R5, RZ, RZ, R150 ;  /* 0x000000ffff057224 */ /* 0x000fc400078e0096 */
[----:B------:R-:W-:Y:S02]  /*4ca0*/  IMAD.MOV.U32 R150, RZ, RZ, R164 ;  /* 0x000000ffff967224 */ /* 0x000fe400078e00a4 */
[----:B------:R-:W-:Y:S02]  /*4cb0*/  IMAD.MOV.U32 R164, RZ, RZ, R147 ;  /* 0x000000ffffa47224 */ /* 0x000fe400078e0093 */
[--C-:B------:R-:W-:Y:S01]  /*4cc0*/  @!P3 IMAD.IADD R83, R83, 0x1, -R99.reuse ;  /* 0x000000015353b824 */ /* 0x100fe200078e0a63 */
[----:B------:R-:W-:Y:S01]  /*4cd0*/  ISETP.GE.AND P3, PT, R90, RZ, PT ;  /* 0x000000ff5a00720c */ /* 0x000fe20003f66270 */
[--C-:B------:R-:W-:Y:S01]  /*4ce0*/  @!P4 IMAD.IADD R77, R77, 0x1, -R99.reuse ;  /* 0x000000014d4dc824 */ /* 0x100fe200078e0a63 */
[----:B------:R-:W-:Y:S01]  /*4cf0*/  ISETP.GE.AND P4, PT, R151, RZ, PT ;  /* 0x000000ff9700720c */ /* 0x000fe20003f86270 */
[----:B------:R-:W-:Y:S02]  /*4d00*/  IMAD.MOV.U32 R147, RZ, RZ, R82 ;  /* 0x000000ffff937224 */ /* 0x000fe400078e0052 */
[----:B------:R-:W-:-:S02]  /*4d10*/  @!P6 IMAD.IADD R79, R79, 0x1, -R99 ;  /* 0x000000014f4fe824 */ /* 0x000fc400078e0a63 */
[----:B------:R-:W-:Y:S01]  /*4d20*/  @!P5 IMAD.MOV R147, RZ, RZ, -R147 ;  /* 0x000000ffff93d224 */ /* 0x000fe200078e0a93 */
[C---:B------:R-:W-:Y:S01]  /*4d30*/  ISETP.GT.U32.AND P5, PT, R99.reuse, R77, PT ;  /* 0x0000004d6300720c */ /* 0x040fe20003fa4070 */
[----:B------:R-:W-:Y:S01]  /*4d40*/  @!P1 IMAD.IADD R84, R84, 0x1, -R99 ;  /* 0x0000000154549824 */ /* 0x000fe200078e0a63 */
[C---:B------:R-:W-:Y:S01]  /*4d50*/  ISETP.GT.U32.AND P1, PT, R99.reuse, R75, PT ;  /* 0x0000004b6300720c */ /* 0x040fe20003f24070 */
[----:B------:R-:W-:Y:S01]  /*4d60*/  IMAD.MOV.U32 R151, RZ, RZ, R146 ;  /* 0x000000ffff977224 */ /* 0x000fe200078e0092 */
[----:B------:R-:W-:Y:S01]  /*4d70*/  ISETP.GT.U32.AND P6, PT, R99, R79, PT ;  /* 0x0000004f6300720c */ /* 0x000fe20003fc4070 */
[----:B------:R-:W-:Y:S02]  /*4d80*/  IMAD.MOV.U32 R3, RZ, RZ, R165 ;  /* 0x000000ffff037224 */ /* 0x000fe400078e00a5 */
[----:B------:R-:W-:Y:S02]  /*4d90*/  IMAD.MOV.U32 R165, RZ, RZ, R148 ;  /* 0x000000ffffa57224 */ /* 0x000fe400078e0094 */
[----:B------:R-:W-:-:S02]  /*4da0*/  IMAD.MOV.U32 R146, RZ, RZ, R142 ;  /* 0x000000ffff927224 */ /* 0x000fc400078e008e */
[----:B------:R-:W-:Y:S02]  /*4db0*/  IMAD.MOV.U32 R148, RZ, RZ, R83 ;  /* 0x000000ffff947224 */ /* 0x000fe400078e0053 */
[----:B------:R-:W-:Y:S02]  /*4dc0*/  IMAD.MOV.U32 R142, RZ, RZ, R84 ;  /* 0x000000ffff8e7224 */ /* 0x000fe400078e0054 */
[----:B------:R-:W-:Y:S01]  /*4dd0*/  @!P3 IMAD.MOV R148, RZ, RZ, -R148 ;  /* 0x000000ffff94b224 */ /* 0x000fe200078e0a94 */
[C---:B------:R-:W-:Y:S01]  /*4de0*/  ISETP.GT.U32.AND P3, PT, R99.reuse, R74, PT ;  /* 0x0000004a6300720c */ /* 0x040fe20003f64070 */
[----:B------:R-:W-:Y:S01]  /*4df0*/  @!P4 IMAD.MOV R142, RZ, RZ, -R142 ;  /* 0x000000ffff8ec224 */ /* 0x000fe200078e0a8e */
[----:B------:R-:W-:Y:S01]  /*4e00*/  ISETP.GT.U32.AND P4, PT, R99, R76, PT ;  /* 0x0000004c6300720c */ /* 0x000fe20003f84070 */
[--C-:B------:R-:W-:Y:S01]  /*4e10*/  @!P5 IMAD.IADD R77, R77, 0x1, -R99.reuse ;  /* 0x000000014d4dd824 */ /* 0x100fe200078e0a63 */
[----:B------:R-:W-:Y:S01]  /*4e20*/  ISETP.GT.U32.AND P5, PT, R99, R78, PT ;  /* 0x0000004e6300720c */ /* 0x000fe20003fa4070 */
[----:B------:R-:W-:-:S02]  /*4e30*/  @!P1 IMAD.IADD R75, R75, 0x1, -R99 ;  /* 0x000000014b4b9824 */ /* 0x000fc400078e0a63 */
[----:B------:R-:W-:Y:S01]  /*4e40*/  @!P6 IMAD.IADD R79, R79, 0x1, -R99 ;  /* 0x000000014f4fe824 */ /* 0x000fe200078e0a63 */
[----:B------:R-:W-:Y:S02]  /*4e50*/  ISETP.GE.AND P6, PT, R5, RZ, PT ;  /* 0x000000ff0500720c */ /* 0x000fe40003fc6270 */
[----:B------:R-:W-:-:S03]  /*4e60*/  ISETP.GT.U32.AND P1, PT, R99, R75, PT ;  /* 0x0000004b6300720c */ /* 0x000fc60003f24070 */
[--C-:B------:R-:W-:Y:S01]  /*4e70*/  @!P3 IMAD.IADD R74, R74, 0x1, -R99.reuse ;  /* 0x000000014a4ab824 */ /* 0x100fe200078e0a63 */
[----:B------:R-:W-:Y:S01]  /*4e80*/  ISETP.GE.AND P3, PT, R150, RZ, PT ;  /* 0x000000ff9600720c */ /* 0x000fe20003f66270 */
[----:B------:R-:W-:Y:S01]  /*4e90*/  @!P4 IMAD.IADD R76, R76, 0x1, -R99 ;  /* 0x000000014c4cc824 */ /* 0x000fe200078e0a63 */
[----:B------:R-:W-:Y:S01]  /*4ea0*/  LOP3.LUT R14, R0, 0xb2, RZ, 0xfc, !PT ;  /* 0x000000b2000e7812 */ /* 0x000fe200078efcff */
[----:B------:R-:W-:Y:S02]  /*4eb0*/  IMAD.MOV.U32 R150, RZ, RZ, R143 ;  /* 0x000000ffff967224 */ /* 0x000fe400078e008f */
[----:B------:R-:W-:Y:S02]  /*4ec0*/  IMAD.MOV.U32 R143, RZ, RZ, R77 ;  /* 0x000000ffff8f7224 */ /* 0x000fe400078e004d */
[----:B------:R-:W-:Y:S01]  /*4ed0*/  @!P5 IMAD.IADD R78, R78, 0x1, -R99 ;  /* 0x000000014e4ed824 */ /* 0x000fe200078e0a63 */
[C---:B------:R-:W-:Y:S01]  /*4ee0*/  ISETP.GT.U32.AND P5, PT, R99.reuse, R76, PT ;  /* 0x0000004c6300720c */ /* 0x040fe20003fa4070 */
[----:B------:R-:W-:Y:S01]  /*4ef0*/  IMAD.MOV.U32 R145, RZ, RZ, R105 ;  /* 0x000000ffff917224 */ /* 0x000fe200078e0069 */
[----:B------:R-:W-:Y:S01]  /*4f00*/  IABS R105, R14 ;  /* 0x0000000e00697213 */ /* 0x000fe20000000000 */
[----:B------:R-:W-:Y:S01]  /*4f10*/  @!P6 IMAD.MOV R143, RZ, RZ, -R143 ;  /* 0x000000ffff8fe224 */ /* 0x000fe200078e0a8f */
[----:B------:R-:W-:Y:S01]  /*4f20*/  ISETP.GT.U32.AND P6, PT, R99, R78, PT ;  /* 0x0000004e6300720c */ /* 0x000fe20003fc4070 */
[----:B------:R-:W-:Y:S01]  /*4f30*/  @!P1 IMAD.IADD R75, R75, 0x1, -R99 ;  /* 0x000000014b4b9824 */ /* 0x000fe200078e0a63 */
[----:B------:R-:W-:Y:S01]  /*4f40*/  LOP3.LUT R13, R0, 0xba, RZ, 0xfc, !PT ;  /* 0x000000ba000d7812 */ /* 0x000fe200078efcff */
[----:B------:R-:W-:Y:S01]  /*4f50*/  IMAD.HI.U32 R70, R98, R105, RZ ;  /* 0x0000006962467227 */ /* 0x000fe200078e00ff */
[----:B------:R-:W-:-:S02]  /*4f60*/  ISETP.GT.U32.AND P4, PT, R99, R74, PT ;  /* 0x0000004a6300720c */ /* 0x000fc40003f84070 */
[----:B------:R-:W-:Y:S01]  /*4f70*/  IABS R106, R13 ;  /* 0x0000000d006a7213 */ /* 0x000fe20000000000 */
[----:B------:R-:W-:Y:S01]  /*4f80*/  @!P3 IMAD.MOV R75, RZ, RZ, -R75 ;  /* 0x000000ffff4bb224 */ /* 0x000fe200078e0a4b */
[C---:B------:R-:W-:Y:S01]  /*4f90*/  ISETP.GT.U32.AND P3, PT, R99.reuse, R72, PT ;  /* 0x000000486300720c */ /* 0x040fe20003f64070 */
[----:B------:R-:W-:Y:S02]  /*4fa0*/  IMAD.MOV R70, RZ, RZ, -R70 ;  /* 0x000000ffff467224 */ /* 0x000fe400078e0a46 */
[----:B------:R-:W-:Y:S01]  /*4fb0*/  @!P5 IMAD.IADD R76, R76, 0x1, -R99 ;  /* 0x000000014c4cd824 */ /* 0x000fe200078e0a63 */
[C---:B------:R-:W-:Y:S01]  /*4fc0*/  ISETP.GT.U32.AND P5, PT, R99.reuse, R73, PT ;  /* 0x000000496300720c */ /* 0x040fe20003fa4070 */
[----:B------:R-:W-:Y:S01]  /*4fd0*/  IMAD R105, R99, R70, R105 ;  /* 0x0000004663697224 */ /* 0x000fe200078e0269 */
[----:B------:R-:W-:Y:S01]  /*4fe0*/  LOP3.LUT R176, R0, 0xca, RZ, 0xfc, !PT ;  /* 0x000000ca00b07812 */ /* 0x000fe200078efcff */
[----:B------:R-:W-:-:S04]  /*4ff0*/  IMAD.HI.U32 R70, R98, R106, RZ ;  /* 0x0000006a62467227 */ /* 0x000fc800078e00ff */
[--C-:B------:R-:W-:Y:S01]  /*5000*/  @!P6 IMAD.IADD R78, R78, 0x1, -R99.reuse ;  /* 0x000000014e4ee824 */ /* 0x100fe200078e0a63 */
[C---:B------:R-:W-:Y:S01]  /*5010*/  ISETP.GT.U32.AND P6, PT, R99.reuse, R140, PT ;  /* 0x0000008c6300720c */ /* 0x040fe20003fc4070 */
[----:B------:R-:W-:Y:S01]  /*5020*/  IMAD.MOV R70, RZ, RZ, -R70 ;  /* 0x000000ffff467224 */ /* 0x000fe200078e0a46 */
[----:B------:R-:W-:Y:S01]  /*5030*/  IABS R90, R176 ;  /* 0x000000b0005a7213 */ /* 0x000fe20000000000 */
[--C-:B------:R-:W-:Y:S01]  /*5040*/  @!P4 IMAD.IADD R74, R74, 0x1, -R99.reuse ;  /* 0x000000014a4ac824 */ /* 0x100fe200078e0a63 */
[----:B------:R-:W-:Y:S01]  /*5050*/  ISETP.GE.AND P4, PT, R146, RZ, PT ;  /* 0x000000ff9200720c */ /* 0x000fe20003f86270 */
[----:B------:R-:W-:Y:S02]  /*5060*/  IMAD R106, R99, R70, R106 ;  /* 0x00000046636a7224 */ /* 0x000fe400078e026a */
[----:B------:R-:W-:Y:S01]  /*5070*/  @!P3 IMAD.IADD R72, R72, 0x1, -R99 ;  /* 0x000000014848b824 */ /* 0x000fe200078e0a63 */
[----:B------:R-:W-:Y:S01]  /*5080*/  ISETP.GE.AND P3, PT, R150, RZ, PT ;  /* 0x000000ff9600720c */ /* 0x000fe20003f66270 */
[----:B------:R-:W-:Y:S01]  /*5090*/  IMAD.HI.U32 R70, R98, R90, RZ ;  /* 0x0000005a62467227 */ /* 0x000fe200078e00ff */
[----:B------:R-:W-:-:S03]  /*50a0*/  ISETP.GE.AND P1, PT, R3, RZ, PT ;  /* 0x000000ff0300720c */ /* 0x000fc60003f26270 */
[--C-:B------:R-:W-:Y:S02]  /*50b0*/  @!P5 IMAD.IADD R73, R73, 0x1, -R99.reuse ;  /* 0x000000014949d824 */ /* 0x100fe400078e0a63 */
[----:B------:R-:W-:Y:S02]  /*50c0*/  IMAD.MOV R70, RZ, RZ, -R70 ;  /* 0x000000ffff467224 */ /* 0x000fe400078e0a46 */
[----:B------:R-:W-:Y:S01]  /*50d0*/  @!P6 IMAD.IADD R140, R140, 0x1, -R99 ;  /* 0x000000018c8ce824 */ /* 0x000fe200078e0a63 */
[C---:B------:R-:W-:Y:S01]  /*50e0*/  ISETP.GT.U32.AND P6, PT, R99.reuse, R73, PT ;  /* 0x000000496300720c */ /* 0x040fe20003fc4070 */
[C---:B------:R-:W-:Y:S02]  /*50f0*/  IMAD R90, R99.reuse, R70, R90 ;  /* 0x00000046635a7224 */ /* 0x040fe400078e025a */
[----:B------:R-:W-:Y:S02]  /*5100*/  IMAD.MOV.U32 R70, RZ, RZ, R78 ;  /* 0x000000ffff467224 */ /* 0x000fe400078e004e */
[----:B------:R-:W-:Y:S01]  /*5110*/  @!P4 IMAD.MOV R76, RZ, RZ, -R76 ;  /* 0x000000ffff4cc224 */ /* 0x000fe200078e0a4c */
[C---:B------:R-:W-:Y:S01]  /*5120*/  ISETP.GT.U32.AND P4, PT, R99.reuse, R141, PT ;  /* 0x0000008d6300720c */ /* 0x040fe20003f84070 */
[----:B------:R-:W-:Y:S01]  /*5130*/  @!P3 IMAD.MOV R70, RZ, RZ, -R70 ;  /* 0x000000ffff46b224 */ /* 0x000fe200078e0a46 */
[----:B------:R-:W-:Y:S01]  /*5140*/  ISETP.GT.U32.AND P3, PT, R99, R138, PT ;  /* 0x0000008a6300720c */ /* 0x000fe20003f64070 */
[----:B------:R-:W-:-:S04]  /*5150*/  IMAD.MOV.U32 R77, RZ, RZ, R79 ;  /* 0x000000ffff4d7224 */ /* 0x000fc800078e004f */
[----:B------:R-:W-:Y:S01]  /*5160*/  @!P1 IMAD.MOV R77, RZ, RZ, -R77 ;  /* 0x000000ffff4d9224 */ /* 0x000fe200078e0a4d */
[----:B------:R-:W-:Y:S01]  /*5170*/  ISETP.GE.AND P1, PT, R151, RZ, PT ;  /* 0x000000ff9700720c */ /* 0x000fe20003f26270 */
[----:B------:R-:W-:Y:S01]  /*5180*/  @!P6 IMAD.IADD R73, R73, 0x1, -R99 ;  /* 0x000000014949e824 */ /* 0x000fe200078e0a63 */
[----:B------:R-:W-:-:S03]  /*5190*/  ISETP.GT.U32.AND P6, PT, R99, R139, PT ;  /* 0x0000008b6300720c */ /* 0x000fc60003fc4070 */
[--C-:B------:R-:W-:Y:S01]  /*51a0*/  @!P4 IMAD.IADD R141, R141, 0x1, -R99.reuse ;  /* 0x000000018d8dc824 */ /* 0x100fe200078e0a63 */
[----:B------:R-:W-:Y:S01]  /*51b0*/  ISETP.GT.U32.AND P5, PT, R99, R72, PT ;  /* 0x000000486300720c */ /* 0x000fe20003fa4070 */
[----:B------:R-:W-:-:S03]  /*51c0*/  @!P3 IMAD.IADD R138, R138, 0x1, -R99 ;  /* 0x000000018a8ab824 */ /* 0x000fc600078e0a63 */
[C---:B------:R-:W-:Y:S01]  /*51d0*/  ISETP.GT.U32.AND P3, PT, R99.reuse, R141, PT ;  /* 0x0000008d6300720c */ /* 0x040fe20003f64070 */
[----:B------:R-:W-:Y:S02]  /*51e0*/  IMAD.MOV.U32 R146, RZ, RZ, R91 ;  /* 0x000000ffff927224 */ /* 0x000fe400078e005b */
[----:B------:R-:W-:Y:S01]  /*51f0*/  @!P1 IMAD.MOV R74, RZ, RZ, -R74 ;  /* 0x000000ffff4a9224 */ /* 0x000fe200078e0a4a */
[----:B------:R-:W-:Y:S01]  /*5200*/  ISETP.GT.U32.AND P1, PT, R99, R140, PT ;  /* 0x0000008c6300720c */ /* 0x000fe20003f24070 */
[----:B------:R-:W-:-:S04]  /*5210*/  @!P6 IMAD.IADD R139, R139, 0x1, -R99 ;  /* 0x000000018b8be824 */ /* 0x000fc800078e0a63 */
[--C-:B------:R-:W-:Y:S01]  /*5220*/  @!P5 IMAD.IADD R72, R72, 0x1, -R99.reuse ;  /* 0x000000014848d824 */ /* 0x100fe200078e0a63 */
[----:B------:R-:W-:Y:S02]  /*5230*/  ISETP.GE.AND P5, PT, R146, RZ, PT ;  /* 0x000000ff9200720c */ /* 0x000fe40003fa6270 */
[----:B------:R-:W-:Y:S01]  /*5240*/  ISETP.GT.U32.AND P6, PT, R99, R139, PT ;  /* 0x0000008b6300720c */ /* 0x000fe20003fc4070 */
[----:B------:R-:W-:Y:S01]  /*5250*/  @!P3 IMAD.IADD R141, R141, 0x1, -R99 ;  /* 0x000000018d8db824 */ /* 0x000fe200078e0a63 */
[----:B------:R-:W-:-:S03]  /*5260*/  ISETP.GT.U32.AND P3, PT, R99, R136, PT ;  /* 0x000000886300720c */ /* 0x000fc60003f64070 */
[----:B------:R-:W-:Y:S01]  /*5270*/  @!P1 IMAD.IADD R140, R140, 0x1, -R99 ;  /* 0x000000018c8c9824 */ /* 0x000fe200078e0a63 */
[----:B------:R-:W-:Y:S02]  /*5280*/  ISETP.GE.AND P1, PT, R145, RZ, PT ;  /* 0x000000ff9100720c */ /* 0x000fe40003f26270 */
[----:B------:R-:W-:-:S03]  /*5290*/  ISETP.GE.AND P4, PT, R144, RZ, PT ;  /* 0x000000ff9000720c */ /* 0x000fc60003f86270 */
[----:B------:R-:W-:Y:S01]  /*52a0*/  @!P5 IMAD.MOV R72, RZ, RZ, -R72 ;  /* 0x000000ffff48d224 */ /* 0x000fe200078e0a48 */
[----:B------:R-:W-:Y:S01]  /*52b0*/  ISETP.GT.U32.AND P5, PT, R99, R138, PT ;  /* 0x0000008a6300720c */ /* 0x000fe20003fa4070 */
[--C-:B------:R-:W-:Y:S01]  /*52c0*/  @!P6 IMAD.IADD R139, R139, 0x1, -R99.reuse ;  /* 0x000000018b8be824 */ /* 0x100fe200078e0a63 */
[C---:B------:R-:W-:Y:S01]  /*52d0*/  ISETP.GT.U32.AND P6, PT, R99.reuse, R137, PT ;  /* 0x000000896300720c */ /* 0x040fe20003fc4070 */
[----:B------:R-:W-:Y:S01]  /*52e0*/  @!P3 IMAD.IADD R136, R136, 0x1, -R99 ;  /* 0x000000018888b824 */ /* 0x000fe200078e0a63 */
[----:B------:R-:W-:-:S03]  /*52f0*/  ISETP.GT.U32.AND P3, PT, R99, R108, PT ;  /* 0x0000006c6300720c */ /* 0x000fc60003f64070 */
[----:B------:R-:W-:Y:S01]  /*5300*/  @!P1 IMAD.MOV R73, RZ, RZ, -R73 ;  /* 0x000000ffff499224 */ /* 0x000fe200078e0a49 */
[----:B------:R-:W-:Y:S01]  /*5310*/  ISETP.GE.AND P1, PT, R164, RZ, PT ;  /* 0x000000ffa400720c */ /* 0x000fe20003f26270 */
[----:B------:R-:W-:Y:S01]  /*5320*/  @!P4 IMAD.MOV R140, RZ, RZ, -R140 ;  /* 0x000000ffff8cc224 */ /* 0x000fe200078e0a8c */
[----:B------:R-:W-:-:S03]  /*5330*/  ISETP.GE.AND P4, PT, R165, RZ, PT ;  /* 0x000000ffa500720c */ /* 0x000fc60003f86270 */
[--C-:B------:R-:W-:Y:S01]  /*5340*/  @!P5 IMAD.IADD R138, R138, 0x1, -R99.reuse ;  /* 0x000000018a8ad824 */ /* 0x100fe200078e0a63 */
[----:B------:R-:W-:Y:S01]  /*5350*/  ISETP.GE.AND P5, PT, R168, RZ, PT ;  /* 0x000000ffa800720c */ /* 0x000fe20003fa6270 */
[--C-:B------:R-:W-:Y:S02]  /*5360*/  @!P6 IMAD.IADD R137, R137, 0x1, -R99.reuse ;  /* 0x000000018989e824 */ /* 0x100fe400078e0a63 */
[----:B------:R-:W-:-:S03]  /*5370*/  @!P3 IMAD.IADD R108, R108, 0x1, -R99 ;  /* 0x000000016c6cb824 */ /* 0x000fc600078e0a63 */
[C---:B------:R-:W-:Y:S01]  /*5380*/  ISETP.GT.U32.AND P6, PT, R99.reuse, R137, PT ;  /* 0x000000896300720c */ /* 0x040fe20003fc4070 */
[----:B------:R-:W-:Y:S01]  /*5390*/  @!P1 IMAD.MOV R141, RZ, RZ, -R141 ;  /* 0x000000ffff8d9224 */ /* 0x000fe200078e0a8d */
[C---:B------:R-:W-:Y:S01]  /*53a0*/  ISETP.GT.U32.AND P3, PT, R99.reuse, R108, PT ;  /* 0x0000006c6300720c */ /* 0x040fe20003f64070 */
[----:B------:R-:W-:Y:S01]  /*53b0*/  @!P4 IMAD.MOV R138, RZ, RZ, -R138 ;  /* 0x000000ffff8ac224 */ /* 0x000fe200078e0a8a */
[C---:B------:R-:W-:Y:S02]  /*53c0*/  ISETP.GT.U32.AND P1, PT, R99.reuse, R136, PT ;  /* 0x000000886300720c */ /* 0x040fe40003f24070 */
[C---:B------:R-:W-:Y:S01]  /*53d0*/  ISETP.GT.U32.AND P4, PT, R99.reuse, R109, PT ;  /* 0x0000006d6300720c */ /* 0x040fe20003f84070 */
[----:B------:R-:W-:Y:S02]  /*53e0*/  IMAD.MOV.U32 R168, RZ, RZ, R87 ;  /* 0x000000ffffa87224 */ /* 0x000fe400078e0057 */
[----:B------:R-:W-:Y:S01]  /*53f0*/  @!P5 IMAD.MOV R139, RZ, RZ, -R139 ;  /* 0x000000ffff8bd224 */ /* 0x000fe200078e0a8b */
[----:B------:R-:W-:-:S03]  /*5400*/  ISETP.GT.U32.AND P5, PT, R99, R110, PT ;  /* 0x0000006e6300720c */ /* 0x000fc60003fa4070 */
[--C-:B------:R-:W-:Y:S01]  /*5410*/  @!P6 IMAD.IADD R137, R137, 0x1, -R99.reuse ;  /* 0x000000018989e824 */ /* 0x100fe200078e0a63 */
[----:B------:R-:W-:Y:S01]  /*5420*/  ISETP.GE.AND P6, PT, R168, RZ, PT ;  /* 0x000000ffa800720c */ /* 0x000fe20003fc6270 */
[--C-:B------:R-:W-:Y:S01]  /*5430*/  @!P3 IMAD.IADD R108, R108, 0x1, -R99.reuse ;  /* 0x000000016c6cb824 */ /* 0x100fe200078e0a63 */
[----:B------:R-:W-:Y:S01]  /*5440*/  ISETP.GE.AND P3, PT, R169, RZ, PT ;  /* 0x000000ffa900720c */ /* 0x000fe20003f66270 */
[--C-:B------:R-:W-:Y:S01]  /*5450*/  @!P1 IMAD.IADD R136, R136, 0x1, -R99.reuse ;  /* 0x0000000188889824 */ /* 0x100fe200078e0a63 */
[----:B------:R-:W-:Y:S01]  /*5460*/  ISETP.GT.U32.AND P1, PT, R99, R111, PT ;  /* 0x0000006f6300720c */ /* 0x000fe20003f24070 */
[----:B------:R-:W-:Y:S01]  /*5470*/  @!P4 IMAD.IADD R109, R109, 0x1, -R99 ;  /* 0x000000016d6dc824 */ /* 0x000fe200078e0a63 */
[----:B------:R-:W-:-:S03]  /*5480*/  ISETP.GE.AND P4, PT, R166, RZ, PT ;  /* 0x000000ffa600720c */ /* 0x000fc60003f86270 */
[----:B------:R-:W-:Y:S01]  /*5490*/  @!P5 IMAD.IADD R110, R110, 0x1, -R99 ;  /* 0x000000016e6ed824 */ /* 0x000fe200078e0a63 */
[----:B------:R-:W-:-:S03]  /*54a0*/  ISETP.GT.U32.AND P5, PT, R99, R109, PT ;  /* 0x0000006d6300720c */ /* 0x000fc60003fa4070 */
[----:B------:R-:W-:Y:S01]  /*54b0*/  @!P6 IMAD.MOV R136, RZ, RZ, -R136 ;  /* 0x000000ffff88e224 */ /* 0x000fe200078e0a88 */
[C---:B------:R-:W-:Y:S01]  /*54c0*/  ISETP.GT.U32.AND P6, PT, R99.reuse, R110, PT ;  /* 0x0000006e6300720c */ /* 0x040fe20003fc4070 */
[----:B------:R-:W-:Y:S01]  /*54d0*/  @!P3 IMAD.MOV R137, RZ, RZ, -R137 ;  /* 0x000000ffff89b224 */ /* 0x000fe200078e0a89 */
[----:B------:R-:W-:Y:S01]  /*54e0*/  ISETP.GT.U32.AND P3, PT, R99, R112, PT ;  /* 0x000000706300720c */ /* 0x000fe20003f64070 */
[--C-:B------:R-:W-:Y:S02]  /*54f0*/  @!P1 IMAD.IADD R111, R111, 0x1, -R99.reuse ;  /* 0x000000016f6f9824 */ /* 0x100fe400078e0a63 */
[----:B------:R-:W-:Y:S01]  /*5500*/  @!P4 IMAD.MOV R108, RZ, RZ, -R108 ;  /* 0x000000ffff6cc224 */ /* 0x000fe200078e0a6c */
[C---:B------:R-:W-:Y:S02]  /*5510*/  ISETP.GT.U32.AND P4, PT, R99.reuse, R113, PT ;  /* 0x000000716300720c */ /* 0x040fe40003f84070 */
[----:B------:R-:W-:Y:S01]  /*5520*/  ISETP.GT.U32.AND P1, PT, R99, R111, PT ;  /* 0x0000006f6300720c */ /* 0x000fe20003f24070 */
[----:B------:R-:W-:Y:S01]  /*5530*/  @!P5 IMAD.IADD R109, R109, 0x1, -R99 ;  /* 0x000000016d6dd824 */ /* 0x000fe200078e0a63 */
[----:B------:R-:W-:-:S03]  /*5540*/  ISETP.GE.AND P5, PT, R167, RZ, PT ;  /* 0x000000ffa700720c */ /* 0x000fc60003fa6270 */
[--C-:B------:R-:W-:Y:S01]  /*5550*/  @!P6 IMAD.IADD R110, R110, 0x1, -R99.reuse ;  /* 0x000000016e6ee824 */ /* 0x100fe200078e0a63 */
[C---:B------:R-:W-:Y:S01]  /*5560*/  ISETP.GT.U32.AND P6, PT, R99.reuse, R114, PT ;  /* 0x000000726300720c */ /* 0x040fe20003fc4070 */
[----:B------:R-:W-:Y:S01]  /*5570*/  @!P3 IMAD.IADD R112, R112, 0x1, -R99 ;  /* 0x000000017070b824 */ /* 0x000fe200078e0a63 */
[----:B------:R-:W-:-:S03]  /*5580*/  ISETP.GT.U32.AND P3, PT, R99, R115, PT ;  /* 0x000000736300720c */ /* 0x000fc60003f64070 */
[--C-:B------:R-:W-:Y:S01]  /*5590*/  @!P4 IMAD.IADD R113, R113, 0x1, -R99.reuse ;  /* 0x000000017171c824 */ /* 0x100fe200078e0a63 */
[----:B------:R-:W-:Y:S01]  /*55a0*/  ISETP.GE.AND P4, PT, R163, RZ, PT ;  /* 0x000000ffa300720c */ /* 0x000fe20003f86270 */
[----:B------:R-:W-:Y:S01]  /*55b0*/  @!P1 IMAD.IADD R111, R111, 0x1, -R99 ;  /* 0x000000016f6f9824 */ /* 0x000fe200078e0a63 */
[----:B------:R-:W-:Y:S01]  /*55c0*/  ISETP.GE.AND P1, PT, R162, RZ, PT ;  /* 0x000000ffa200720c */ /* 0x000fe20003f26270 */
[----:B------:R-:W-:Y:S01]  /*55d0*/  @!P5 IMAD.MOV R109, RZ, RZ, -R109 ;  /* 0x000000ffff6dd224 */ /* 0x000fe200078e0a6d */
[C---:B------:R-:W-:Y:S02]  /*55e0*/  ISETP.GT.U32.AND P5, PT, R99.reuse, R112, PT ;  /* 0x000000706300720c */ /* 0x040fe40003fa4070 */
[----:B------:R-:W-:Y:S01]  /*55f0*/  LOP3.LUT R186, R0, 0xe2, RZ, 0xfc, !PT ;  /* 0x000000e200ba7812 */ /* 0x000fe200078efcff */
[--C-:B------:R-:W-:Y:S01]  /*5600*/  @!P6 IMAD.IADD R114, R114, 0x1, -R99.reuse ;  /* 0x000000017272e824 */ /* 0x100fe200078e0a63 */
[----:B------:R-:W-:Y:S01]  /*5610*/  ISETP.GT.U32.AND P6, PT, R99, R113, PT ;  /* 0x000000716300720c */ /* 0x000fe20003fc4070 */
[----:B------:R-:W-:Y:S01]  /*5620*/  @!P3 IMAD.IADD R115, R115, 0x1, -R99 ;  /* 0x000000017373b824 */ /* 0x000fe200078e0a63 */
[----:B0-----:R-:W-:-:S03]  /*5630*/  IABS R89, R186 ;  /* 0x000000ba00597213 */ /* 0x001fc60000000000 */
[----:B------:R-:W-:Y:S01]  /*5640*/  @!P4 IMAD.MOV R111, RZ, RZ, -R111 ;  /* 0x000000ffff6fc224 */ /* 0x000fe200078e0a6f */
[C---:B------:R-:W-:Y:S01]  /*5650*/  ISETP.GT.U32.AND P3, PT, R99.reuse, R115, PT ;  /* 0x000000736300720c */ /* 0x040fe20003f64070 */
[----:B------:R-:W-:Y:S01]  /*5660*/  @!P1 IMAD.MOV R110, RZ, RZ, -R110 ;  /* 0x000000ffff6e9224 */ /* 0x000fe200078e0a6e */
[C---:B------:R-:W-:Y:S01]  /*5670*/  ISETP.GT.U32.AND P4, PT, R99.reuse, R116, PT ;  /* 0x000000746300720c */ /* 0x040fe20003f84070 */
[----:B------:R-:W-:Y:S01]  /*5680*/  IMAD.HI.U32 R82, R98, R89, RZ ;  /* 0x0000005962527227 */ /* 0x000fe200078e00ff */
[----:B------:R-:W-:Y:S02]  /*5690*/  LOP3.LUT R178, R0, 0xea, RZ, 0xfc, !PT ;  /* 0x000000ea00b27812 */ /* 0x000fe400078efcff */
[C---:B------:R-:W-:Y:S01]  /*56a0*/  ISETP.GT.U32.AND P1, PT, R99.reuse, R114, PT ;  /* 0x000000726300720c */ /* 0x040fe20003f24070 */
[--C-:B------:R-:W-:Y:S01]  /*56b0*/  @!P5 IMAD.IADD R112, R112, 0x1, -R99.reuse ;  /* 0x000000017070d824 */ /* 0x100fe200078e0a63 */
[----:B------:R-:W-:Y:S01]  /*56c0*/  ISETP.GT.U32.AND P5, PT, R99, R117, PT ;  /* 0x000000756300720c */ /* 0x000fe20003fa4070 */
[----:B------:R-:W-:Y:S01]  /*56d0*/  IMAD.MOV R82, RZ, RZ, -R82 ;  /* 0x000000ffff527224 */ /* 0x000fe200078e0a52 */
[----:B------:R-:W-:Y:S01]  /*56e0*/  IABS R86, R178 ;  /* 0x000000b200567213 */ /* 0x000fe20000000000 */
[----:B------:R-:W-:Y:S01]  /*56f0*/  @!P6 IMAD.IADD R113, R113, 0x1, -R99 ;  /* 0x000000017171e824 */ /* 0x000fe200078e0a63 */
[----:B------:R-:W-:-:S02]  /*5700*/  LOP3.LUT R183, R0, 0xfa, RZ, 0xfc, !PT ;  /* 0x000000fa00b77812 */ /* 0x000fc400078efcff */
[----:B------:R-:W-:Y:S01]  /*5710*/  ISETP.GE.AND P6, PT, R242, RZ, PT ;  /* 0x000000fff200720c */ /* 0x000fe20003fc6270 */
[----:B------:R-:W-:Y:S01]  /*5720*/  IMAD R89, R99, R82, R89 ;  /* 0x0000005263597224 */ /* 0x000fe200078e0259 */
[----:B------:R-:W-:Y:S01]  /*5730*/  IABS R84, R183 ;  /* 0x000000b700547213 */ /* 0x000fe20000000000 */
[----:B------:R-:W-:Y:S01]  /*5740*/  IMAD.HI.U32 R82, R98, R86, RZ ;  /* 0x0000005662527227 */ /* 0x000fe200078e00ff */
[----:B------:R-:W-:-:S03]  /*5750*/  LOP3.LUT R159, R100, 0xc, R101, 0xfe, !PT ;  /* 0x0000000c649f7812 */ /* 0x000fc600078efe65 */
[--C-:B------:R-:W-:Y:S01]  /*5760*/  @!P3 IMAD.IADD R115, R115, 0x1, -R99.reuse ;  /* 0x000000017373b824 */ /* 0x100fe200078e0a63 */
[----:B------:R-:W-:Y:S01]  /*5770*/  ISETP.GE.AND P3, PT, R214, RZ, PT ;  /* 0x000000ffd600720c */ /* 0x000fe20003f66270 */
[--C-:B------:R-:W-:Y:S01]  /*5780*/  @!P4 IMAD.IADD R116, R116, 0x1, -R99.reuse ;  /* 0x000000017474c824 */ /* 0x100fe200078e0a63 */
[----:B------:R-:W-:Y:S01]  /*5790*/  ISETP.GE.AND P4, PT, R161, RZ, PT ;  /* 0x000000ffa100720c */ /* 0x000fe20003f86270 */
[----:B------:R-:W-:Y:S02]  /*57a0*/  IMAD.MOV R82, RZ, RZ, -R82 ;  /* 0x000000ffff527224 */ /* 0x000fe400078e0a52 */
[----:B------:R-:W-:Y:S01]  /*57b0*/  @!P1 IMAD.IADD R114, R114, 0x1, -R99 ;  /* 0x0000000172729824 */ /* 0x000fe200078e0a63 */
[----:B------:R-:W-:Y:S01]  /*57c0*/  ISETP.GE.AND P1, PT, R217, RZ, PT ;  /* 0x000000ffd900720c */ /* 0x000fe20003f26270 */
[----:B------:R-:W-:-:S04]  /*57d0*/  IMAD.HI.U32 R78, R98, R84, RZ ;  /* 0x00000054624e7227 */ /* 0x000fc800078e00ff */
[----:B------:R-:W-:Y:S01]  /*57e0*/  @!P5 IMAD.IADD R117, R117, 0x1, -R99 ;  /* 0x000000017575d824 */ /* 0x000fe200078e0a63 */
[C---:B------:R-:W-:Y:S01]  /*57f0*/  ISETP.GT.U32.AND P5, PT, R99.reuse, R116, PT ;  /* 0x000000746300720c */ /* 0x040fe20003fa4070 */
[C---:B------:R-:W-:Y:S01]  /*5800*/  IMAD R86, R99.reuse, R82, R86 ;  /* 0x0000005263567224 */ /* 0x040fe200078e0256 */
[----:B------:R-:W-:Y:S01]  /*5810*/  IABS R82, R159 ;  /* 0x0000009f00527213 */ /* 0x000fe20000000000 */
[----:B------:R-:W-:Y:S02]  /*5820*/  IMAD.MOV R78, RZ, RZ, -R78 ;  /* 0x000000ffff4e7224 */ /* 0x000fe400078e0a4e */
[----:B------:R-:W-:Y:S01]  /*5830*/  @!P6 IMAD.MOV R112, RZ, RZ, -R112 ;  /* 0x000000ffff70e224 */ /* 0x000fe200078e0a70 */
[C---:B------:R-:W-:Y:S01]  /*5840*/  ISETP.GT.U32.AND P6, PT, R99.reuse, R117, PT ;  /* 0x000000756300720c */ /* 0x040fe20003fc4070 */
[----:B------:R-:W-:Y:S02]  /*5850*/  IMAD R84, R99, R78, R84 ;  /* 0x0000004e63547224 */ /* 0x000fe400078e0254 */
[----:B------:R-:W-:Y:S01]  /*5860*/  IMAD.HI.U32 R78, R98, R82, RZ ;  /* 0x00000052624e7227 */ /* 0x000fe200078e00ff */
[----:B------:R-:W-:-:S03]  /*5870*/  LOP3.LUT R161, RZ, R71, RZ, 0x33, !PT ;  /* 0x00000047ffa17212 */ /* 0x000fc600078e33ff */
[----:B------:R-:W-:Y:S01]  /*5880*/  @!P3 IMAD.MOV R114, RZ, RZ, -R114 ;  /* 0x000000ffff72b224 */ /* 0x000fe200078e0a72 */
[----:B------:R-:W-:Y:S01]  /*5890*/  ISETP.GT.U32.AND P3, PT, R99, R118, PT ;  /* 0x000000766300720c */ /* 0x000fe20003f64070 */
[----:B------:R-:W-:Y:S02]  /*58a0*/  IMAD.MOV R78, RZ, RZ, -R78 ;  /* 0x000000ffff4e7224 */ /* 0x000fe400078e0a4e */
[----:B------:R-:W-:Y:S01]  /*58b0*/  @!P1 IMAD.MOV R113, RZ, RZ, -R113 ;  /* 0x000000ffff719224 */ /* 0x000fe200078e0a71 */
[----:B------:R-:W-:Y:S01]  /*58c0*/  ISETP.NE.AND P1, PT, R71, RZ, PT ;  /* 0x000000ff4700720c */ /* 0x000fe20003f25270 */
[----:B------:R-:W-:Y:S01]  /*58d0*/  @!P4 IMAD.MOV R115, RZ, RZ, -R115 ;  /* 0x000000ffff73c224 */ /* 0x000fe200078e0a73 */
[----:B------:R-:W-:Y:S01]  /*58e0*/  ISETP.GT.U32.AND P4, PT, R99, R119, PT ;  /* 0x000000776300720c */ /* 0x000fe20003f84070 */
[--C-:B------:R-:W-:Y:S01]  /*58f0*/  @!P5 IMAD.IADD R116, R116, 0x1, -R99.reuse ;  /* 0x000000017474d824 */ /* 0x100fe200078e0a63 */
[----:B------:R-:W-:Y:S01]  /*5900*/  ISETP.GE.AND P5, PT, R209, RZ, PT ;  /* 0x000000ffd100720c */ /* 0x000fe20003fa6270 */
[----:B------:R-:W-:Y:S01]  /*5910*/  IMAD R82, R99, R78, R82 ;  /* 0x0000004e63527224 */ /* 0x000fe200078e0252 */
[----:B------:R-:W-:Y:S01]  /*5920*/  SEL R78, R161, R155, !P1 ;  /* 0x0000009ba14e7207 */ /* 0x000fe20004800000 */
[----:B------:R-:W-:Y:S01]  /*5930*/  @!P6 IMAD.IADD R117, R117, 0x1, -R99 ;  /* 0x000000017575e824 */ /* 0x000fe200078e0a63 */
[----:B------:R-:W-:-:S02]  /*5940*/  ISETP.GE.AND P6, PT, R210, RZ, PT ;  /* 0x000000ffd200720c */ /* 0x000fc40003fc6270 */
[----:B------:R-:W-:Y:S01]  /*5950*/  SEL R209, R161, R154, !P1 ;  /* 0x0000009aa1d17207 */ /* 0x000fe20004800000 */
[----:B------:R-:W-:Y:S02]  /*5960*/  IMAD R78, R78, UR6, RZ ;  /* 0x000000064e4e7c24 */ /* 0x000fe4000f8e02ff */
[--C-:B------:R-:W-:Y:S02]  /*5970*/  @!P3 IMAD.IADD R118, R118, 0x1, -R99.reuse ;  /* 0x000000017676b824 */ /* 0x100fe400078e0a63 */
[----:B------:R-:W-:Y:S02]  /*5980*/  IMAD R209, R209, UR6, RZ ;  /* 0x00000006d1d17c24 */ /* 0x000fe4000f8e02ff */
[----:B------:R-:W-:Y:S01]  /*5990*/  @!P4 IMAD.IADD R119, R119, 0x1, -R99 ;  /* 0x000000017777c824 */ /* 0x000fe200078e0a63 */
[-C--:B------:R-:W-:Y:S01]  /*59a0*/  IADD3 R17, P4, PT, R78, R97.reuse, RZ ;  /* 0x000000614e117210 */ /* 0x080fe20007f9e0ff */
[----:B------:R-:W-:Y:S01]  /*59b0*/  @!P5 IMAD.MOV R116, RZ, RZ, -R116 ;  /* 0x000000ffff74d224 */ /* 0x000fe200078e0a74 */
[----:B------:R-:W-:Y:S01]  /*59c0*/  ISETP.GT.U32.AND P5, PT, R99, R118, PT ;  /* 0x000000766300720c */ /* 0x000fe20003fa4070 */
[----:B------:R-:W-:Y:S01]  /*59d0*/  @!P6 IMAD.MOV R117, RZ, RZ, -R117 ;  /* 0x000000ffff75e224 */ /* 0x000fe200078e0a75 */
[----:B------:R-:W-:-:S02]  /*59e0*/  IADD3 R210, P3, PT, R209, R97, RZ ;  /* 0x00000061d1d27210 */ /* 0x000fc40007f7e0ff */
[----:B------:R-:W-:Y:S02]  /*59f0*/  LEA.HI.X.SX32 R18, R78, R96, 0x1, P4 ;  /* 0x000000604e127211 */ /* 0x000fe400020f0eff */
[----:B------:R-:W-:Y:S02]  /*5a00*/  ISETP.GT.U32.AND P4, PT, R99, R120, PT ;  /* 0x000000786300720c */ /* 0x000fe40003f84070 */
[----:B------:R-:W-:Y:S02]  /*5a10*/  ISETP.GE.AND P6, PT, R233, RZ, PT ;  /* 0x000000ffe900720c */ /* 0x000fe40003fc6270 */
[----:B------:R-:W-:Y:S02]  /*5a20*/  LEA.HI.X.SX32 R209, R209, R96, 0x1, P3 ;  /* 0x00000060d1d17211 */ /* 0x000fe400018f0eff */
[----:B------:R-:W-:Y:S02]  /*5a30*/  ISETP.GT.U32.AND P3, PT, R99, R119, PT ;  /* 0x000000776300720c */ /* 0x000fe40003f64070 */
[----:B------:R-:W-:Y:S01]  /*5a40*/  SEL R217, R161, R149, !P1 ;  /* 0x00000095a1d97207 */ /* 0x000fe20004800000 */
[----:B------:R-:W-:Y:S01]  /*5a50*/  @!P5 IMAD.IADD R118, R118, 0x1, -R99 ;  /* 0x000000017676d824 */ /* 0x000fe200078e0a63 */
[----:B------:R-:W-:-:S03]  /*5a60*/  ISETP.GE.AND P5, PT, R225, RZ, PT ;  /* 0x000000ffe100720c */ /* 0x000fc60003fa6270 */
[----:B------:R-:W-:Y:S02]  /*5a70*/  IMAD R217, R217, UR6, RZ ;  /* 0x00000006d9d97c24 */ /* 0x000fe4000f8e02ff */
[--C-:B------:R-:W-:Y:S01]  /*5a80*/  @!P4 IMAD.IADD R120, R120, 0x1, -R99.reuse ;  /* 0x000000017878c824 */ /* 0x100fe200078e0a63 */
[C---:B------:R-:W-:Y:S01]  /*5a90*/  ISETP.GT.U32.AND P4, PT, R99.reuse, R121, PT ;  /* 0x000000796300720c */ /* 0x040fe20003f84070 */
[----:B------:R-:W-:Y:S01]  /*5aa0*/  @!P6 IMAD.MOV R118, RZ, RZ, -R118 ;  /* 0x000000ffff76e224 */ /* 0x000fe200078e0a76 */
[----:B------:R-:W-:Y:S01]  /*5ab0*/  ISETP.GT.U32.AND P6, PT, R99, R122, PT ;  /* 0x0000007a6300720c */ /* 0x000fe20003fc4070 */
[----:B------:R-:W-:Y:S01]  /*5ac0*/  IMAD.MOV.U32 R167, RZ, RZ, R218 ;  /* 0x000000ffffa77224 */ /* 0x000fe200078e00da */
[----:B------:R-:W-:Y:S01]  /*5ad0*/  SEL R233, R161, R147, !P1 ;  /* 0x00000093a1e97207 */ /* 0x000fe20004800000 */
[----:B------:R-:W-:Y:S01]  /*5ae0*/  @!P3 IMAD.IADD R119, R119, 0x1, -R99 ;  /* 0x000000017777b824 */ /* 0x000fe200078e0a63 */
[----:B------:R-:W-:-:S03]  /*5af0*/  IADD3 R218, P3, PT, R217, R97, RZ ;  /* 0x00000061d9da7210 */ /* 0x000fc60007f7e0ff */
[----:B------:R-:W-:Y:S01]  /*5b00*/  IMAD R233, R233, UR6, RZ ;  /* 0x00000006e9e97c24 */ /* 0x000fe2000f8e02ff */
[----:B------:R-:W-:Y:S02]  /*5b10*/  LEA.HI.X.SX32 R217, R217, R96, 0x1, P3 ;  /* 0x00000060d9d97211 */ /* 0x000fe400018f0eff */
[----:B------:R-:W-:Y:S01]  /*5b20*/  ISETP.GT.U32.AND P3, PT, R99, R120, PT ;  /* 0x000000786300720c */ /* 0x000fe20003f64070 */
[----:B------:R-:W-:Y:S01]  /*5b30*/  @!P5 IMAD.MOV R119, RZ, RZ, -R119 ;  /* 0x000000ffff77d224 */ /* 0x000fe200078e0a77 */
[----:B------:R-:W-:Y:S01]  /*5b40*/  ISETP.GE.AND P5, PT, R241, RZ, PT ;  /* 0x000000fff100720c */ /* 0x000fe20003fa6270 */
[----:B------:R-:W-:Y:S02]  /*5b50*/  IMAD.MOV.U32 R163, RZ, RZ, R234 ;  /* 0x000000ffffa37224 */ /* 0x000fe400078e00ea */
[--C-:B------:R-:W-:Y:S01]  /*5b60*/  @!P4 IMAD.IADD R121, R121, 0x1, -R99.reuse ;  /* 0x000000017979c824 */ /* 0x100fe200078e0a63 */
[----:B------:R-:W-:Y:S01]  /*5b70*/  IADD3 R234, P4, PT, R233, R97, RZ ;  /* 0x00000061e9ea7210 */ /* 0x000fe20007f9e0ff */
[----:B------:R-:W-:Y:S01]  /*5b80*/  @!P6 IMAD.IADD R122, R122, 0x1, -R99 ;  /* 0x000000017a7ae824 */ /* 0x000fe200078e0a63 */
[----:B------:R-:W-:-:S02]  /*5b90*/  SEL R225, R161, R81, !P1 ;  /* 0x00000051a1e17207 */ /* 0x000fc40004800000 */
[----:B------:R-:W-:Y:S02]  /*5ba0*/  LEA.HI.X.SX32 R233, R233, R96, 0x1, P4 ;  /* 0x00000060e9e97211 */ /* 0x000fe400020f0eff */
[----:B------:R-:W-:Y:S01]  /*5bb0*/  ISETP.GT.U32.AND P4, PT, R99, R122, PT ;  /* 0x0000007a6300720c */ /* 0x000fe20003f84070 */
[----:B------:R-:W-:Y:S01]  /*5bc0*/  IMAD R225, R225, UR6, RZ ;  /* 0x00000006e1e17c24 */ /* 0x000fe2000f8e02ff */
[----:B------:R-:W-:Y:S01]  /*5bd0*/  SEL R241, R161, R148, !P1 ;  /* 0x00000094a1f17207 */ /* 0x000fe20004800000 */
[----:B------:R-:W-:Y:S01]  /*5be0*/  @!P3 IMAD.IADD R120, R120, 0x1, -R99 ;  /* 0x000000017878b824 */ /* 0x000fe200078e0a63 */
[----:B------:R-:W-:Y:S01]  /*5bf0*/  ISETP.GT.U32.AND P6, PT, R99, R121, PT ;  /* 0x000000796300720c */ /* 0x000fe20003fc4070 */
[----:B------:R-:W-:Y:S01]  /*5c00*/  IMAD.MOV.U32 R162, RZ, RZ, R226 ;  /* 0x000000ffffa27224 */ /* 0x000fe200078e00e2 */
[----:B------:R-:W-:Y:S01]  /*5c10*/  IADD3 R226, P3, PT, R225, R97, RZ ;  /* 0x00000061e1e27210 */ /* 0x000fe20007f7e0ff */
[----:B------:R-:W-:Y:S02]  /*5c20*/  IMAD R241, R241, UR6, RZ ;  /* 0x00000006f1f17c24 */ /* 0x000fe4000f8e02ff */
[----:B------:R-:W-:Y:S01]  /*5c30*/  @!P5 IMAD.MOV R120, RZ, RZ, -R120 ;  /* 0x000000ffff78d224 */ /* 0x000fe200078e0a78 */
[----:B------:R-:W-:Y:S01]  /*5c40*/  ISETP.GE.AND P5, PT, R167, RZ, PT ;  /* 0x000000ffa700720c */ /* 0x000fe20003fa6270 */
[----:B------:R-:W-:Y:S01]  /*5c50*/  IMAD.MOV.U32 R166, RZ, RZ, R249 ;  /* 0x000000ffffa67224 */ /* 0x000fe200078e00f9 */
[----:B------:R-:W-:-:S02]  /*5c60*/  LEA.HI.X.SX32 R225, R225, R96, 0x1, P3 ;  /* 0x00000060e1e17211 */ /* 0x000fc400018f0eff */
[----:B------:R-:W-:Y:S01]  /*5c70*/  IADD3 R242, P3, PT, R241, R97, RZ ;  /* 0x00000061f1f27210 */ /* 0x000fe20007f7e0ff */
[--C-:B------:R-:W-:Y:S01]  /*5c80*/  @!P4 IMAD.IADD R122, R122, 0x1, -R99.reuse ;  /* 0x000000017a7ac824 */ /* 0x100fe200078e0a63 */
[----:B------:R-:W-:Y:S02]  /*5c90*/  SEL R249, R161, R142, !P1 ;  /* 0x0000008ea1f97207 */ /* 0x000fe40004800000 */
[----:B------:R-:W-:Y:S02]  /*5ca0*/  ISETP.GT.U32.AND P4, PT, R99, R124, PT ;  /* 0x0000007c6300720c */ /* 0x000fe40003f84070 */
[----:B------:R-:W-:Y:S01]  /*5cb0*/  LEA.HI.X.SX32 R241, R241, R96, 0x1, P3 ;  /* 0x00000060f1f17211 */ /* 0x000fe200018f0eff */
[----:B------:R-:W-:Y:S01]  /*5cc0*/  @!P6 IMAD.IADD R121, R121, 0x1, -R99 ;  /* 0x000000017979e824 */ /* 0x000fe200078e0a63 */
[----:B------:R-:W-:Y:S01]  /*5cd0*/  ISETP.GT.U32.AND P3, PT, R99, R123, PT ;  /* 0x0000007b6300720c */ /* 0x000fe20003f64070 */
[----:B------:R-:W-:Y:S01]  /*5ce0*/  IMAD R249, R249, UR6, RZ ;  /* 0x00000006f9f97c24 */ /* 0x000fe2000f8e02ff */
[----:B------:R-:W-:Y:S01]  /*5cf0*/  SEL R142, R161, R143, !P1 ;  /* 0x0000008fa18e7207 */ /* 0x000fe20004800000 */
[----:B------:R-:W-:Y:S01]  /*5d00*/  @!P5 IMAD.MOV R121, RZ, RZ, -R121 ;  /* 0x000000ffff79d224 */ /* 0x000fe200078e0a79 */
[----:B------:R-:W-:-:S02]  /*5d10*/  ISETP.GE.AND P6, PT, R250, RZ, PT ;  /* 0x000000fffa00720c */ /* 0x000fc40003fc6270 */
[CC--:B------:R-:W-:Y:S01]  /*5d20*/  IADD3 R250, P5, PT, R249.reuse, R97.reuse, RZ ;  /* 0x00000061f9fa7210 */ /* 0x0c0fe20007fbe0ff */
[----:B------:R-:W-:Y:S01]  /*5d30*/  IMAD R142, R142, UR6, RZ ;  /* 0x000000068e8e7c24 */ /* 0x000fe2000f8e02ff */
[----:B------:R-:W-:Y:S01]  /*5d40*/  LOP3.LUT R12, R0, 0xc2, RZ, 0xfc, !PT ;  /* 0x000000c2000c7812 */ /* 0x000fe200078efcff */
[--C-:B------:R-:W-:Y:S01]  /*5d50*/  @!P4 IMAD.IADD R124, R124, 0x1, -R99.reuse ;  /* 0x000000017c7cc824 */ /* 0x100fe200078e0a63 */
[----:B------:R-:W-:Y:S02]  /*5d60*/  LEA.HI.X.SX32 R249, R249, R96, 0x1, P5 ;  /* 0x00000060f9f97211 */ /* 0x000fe400028f0eff */
[C---:B------:R-:W-:Y:S01]  /*5d70*/  IADD3 R15, P5, PT, R142.reuse, R97, RZ ;  /* 0x000000618e0f7210 */ /* 0x040fe20007fbe0ff */
[----:B------:R-:W-:Y:S01]  /*5d80*/  @!P3 IMAD.IADD R123, R123, 0x1, -R99 ;  /* 0x000000017b7bb824 */ /* 0x000fe200078e0a63 */
[----:B------:R-:W-:Y:S02]  /*5d90*/  IABS R107, R12 ;  /* 0x0000000c006b7213 */ /* 0x000fe40000000000 */
[----:B------:R-:W-:-:S02]  /*5da0*/  LEA.HI.X.SX32 R16, R142, R96, 0x1, P5 ;  /* 0x000000608e107211 */ /* 0x000fc400028f0eff */
[C---:B------:R-:W-:Y:S01]  /*5db0*/  ISETP.GT.U32.AND P5, PT, R99.reuse, R124, PT ;  /* 0x0000007c6300720c */ /* 0x040fe20003fa4070 */
[----:B------:R-:W-:Y:S01]  /*5dc0*/  IMAD.HI.U32 R80, R98, R107, RZ ;  /* 0x0000006b62507227 */ /* 0x000fe200078e00ff */
[----:B------:R-:W-:Y:S02]  /*5dd0*/  LOP3.LUT R198, R0, 0xda, RZ, 0xfc, !PT ;  /* 0x000000da00c67812 */ /* 0x000fe400078efcff */
[C---:B------:R-:W-:Y:S01]  /*5de0*/  ISETP.GT.U32.AND P3, PT, R99.reuse, R123, PT ;  /* 0x0000007b6300720c */ /* 0x040fe20003f64070 */
[----:B------:R-:W-:Y:S01]  /*5df0*/  @!P6 IMAD.MOV R122, RZ, RZ, -R122 ;  /* 0x000000ffff7ae224 */ /* 0x000fe200078e0a7a */
[----:B------:R-:W-:Y:S01]  /*5e00*/  IABS R88, R198 ;  /* 0x000000c600587213 */ /* 0x000fe20000000000 */
[----:B------:R-:W-:Y:S01]  /*5e10*/  IMAD.MOV R80, RZ, RZ, -R80 ;  /* 0x000000ffff507224 */ /* 0x000fe200078e0a50 */
[----:B------:R-:W-:Y:S02]  /*5e20*/  ISETP.GE.AND P6, PT, R162, RZ, PT ;  /* 0x000000ffa200720c */ /* 0x000fe40003fc6270 */
[C---:B------:R-:W-:Y:S01]  /*5e30*/  ISETP.GT.U32.AND P4, PT, R99.reuse, R125, PT ;  /* 0x0000007d6300720c */ /* 0x040fe20003f84070 */
[----:B------:R-:W-:Y:S01]  /*5e40*/  IMAD R107, R99, R80, R107 ;  /* 0x00000050636b7224 */ /* 0x000fe200078e026b */
[----:B------:R-:W-:Y:S01]  /*5e50*/  SEL R77, R161, R77, !P1 ;  /* 0x0000004da14d7207 */ /* 0x000fe20004800000 */
[----:B------:R-:W-:Y:S01]  /*5e60*/  IMAD.HI.U32 R80, R98, R88, RZ ;  /* 0x0000005862507227 */ /* 0x000fe200078e00ff */
[----:B------:R-:W-:-:S03]  /*5e70*/  LOP3.LUT R191, R0, 0xf2, RZ, 0xfc, !PT ;  /* 0x000000f200bf7812 */ /* 0x000fc600078efcff */
[--C-:B------:R-:W-:Y:S01]  /*5e80*/  @!P5 IMAD.IADD R124, R124, 0x1, -R99.reuse ;  /* 0x000000017c7cd824 */ /* 0x100fe200078e0a63 */
[----:B------:R-:W-:Y:S01]  /*5e90*/  ISETP.GE.AND P5, PT, R166, RZ, PT ;  /* 0x000000ffa600720c */ /* 0x000fe20003fa6270 */
[----:B------:R-:W-:Y:S01]  /*5ea0*/  IMAD.MOV R80, RZ, RZ, -R80 ;  /* 0x000000ffff507224 */ /* 0x000fe200078e0a50 */
[----:B------:R-:W-:Y:S01]  /*5eb0*/  IABS R87, R191 ;  /* 0x000000bf00577213 */ /* 0x000fe20000000000 */
[----:B------:R-:W-:Y:S01]  /*5ec0*/  @!P3 IMAD.IADD R123, R123, 0x1, -R99 ;  /* 0x000000017b7bb824 */ /* 0x000fe200078e0a63 */
[----:B------:R-:W-:Y:S01]  /*5ed0*/  LOP3.LUT R201, R0, 0xd2, RZ, 0xfc, !PT ;  /* 0x000000d200c97812 */ /* 0x000fe200078efcff */
[----:B------:R-:W-:Y:S02]  /*5ee0*/  IMAD R77, R77, UR6, RZ ;  /* 0x000000064d4d7c24 */ /* 0x000fe4000f8e02ff */
[----:B------:R-:W-:Y:S01]  /*5ef0*/  IMAD R88, R99, R80, R88 ;  /* 0x0000005063587224 */ /* 0x000fe200078e0258 */
[----:B------:R-:W-:Y:S01]  /*5f00*/  IABS R91, R201 ;  /* 0x000000c9005b7213 */ /* 0x000fe20000000000 */
[----:B------:R-:W-:Y:S01]  /*5f10*/  @!P6 IMAD.MOV R123, RZ, RZ, -R123 ;  /* 0x000000ffff7be224 */ /* 0x000fe200078e0a7b */
[----:B------:R-:W-:Y:S01]  /*5f20*/  IADD3 R9, P6, PT, R77, R97, RZ ;  /* 0x000000614d097210 */ /* 0x000fe20007fde0ff */
[----:B------:R-:W-:-:S04]  /*5f30*/  IMAD.HI.U32 R80, R98, R87, RZ ;  /* 0x0000005762507227 */ /* 0x000fc800078e00ff */
[----:B------:R-:W-:Y:S01]  /*5f40*/  @!P4 IMAD.IADD R125, R125, 0x1, -R99 ;  /* 0x000000017d7dc824 */ /* 0x000fe200078e0a63 */
[----:B------:R-:W-:Y:S01]  /*5f50*/  LEA.HI.X.SX32 R10, R77, R96, 0x1, P6 ;  /* 0x000000604d0a7211 */ /* 0x000fe200030f0eff */
[----:B------:R-:W-:Y:S01]  /*5f60*/  IMAD.MOV R80, RZ, RZ, -R80 ;  /* 0x000000ffff507224 */ /* 0x000fe200078e0a50 */
[--C-:B------:R-:W-:Y:S01]  /*5f70*/  LOP3.LUT R230, R100, 0x4, R101.reuse, 0xfe, !PT ;  /* 0x0000000464e67812 */ /* 0x100fe200078efe65 */
[----:B------:R-:W-:Y:S01]  /*5f80*/  IMAD.HI.U32 R79, R98, R91, RZ ;  /* 0x0000005b624f7227 */ /* 0x000fe200078e00ff */
[----:B------:R-:W-:Y:S02]  /*5f90*/  LOP3.LUT R11, R100, 0x1c, R101, 0xfe, !PT ;  /* 0x0000001c640b7812 */ /* 0x000fe400078efe65 */
[C---:B------:R-:W-:Y:S01]  /*5fa0*/  ISETP.GT.U32.AND P6, PT, R99.reuse, R125, PT ;  /* 0x0000007d6300720c */ /* 0x040fe20003fc4070 */
[----:B------:R-:W-:Y:S01]  /*5fb0*/  @!P5 IMAD.MOV R124, RZ, RZ, -R124 ;  /* 0x000000ffff7cd224 */ /* 0x000fe200078e0a7c */
[C---:B------:R-:W-:Y:S01]  /*5fc0*/  ISETP.GT.U32.AND P5, PT, R99.reuse, R127, PT ;  /* 0x0000007f6300720c */ /* 0x040fe20003fa4070 */
[----:B------:R-:W-:Y:S01]  /*5fd0*/  IMAD R87, R99, R80, R87 ;  /* 0x0000005063577224 */ /* 0x000fe200078e0257 */
[----:B------:R-:W-:Y:S01]  /*5fe0*/  IABS R85, R230 ;  /* 0x000000e600557213 */ /* 0x000fe20000000000 */
[----:B------:R-:W-:Y:S01]  /*5ff0*/  IMAD.MOV R79, RZ, RZ, -R79 ;  /* 0x000000ffff4f7224 */ /* 0x000fe200078e0a4f */
[----:B------:R-:W-:-:S02]  /*6000*/  IABS R80, R11 ;  /* 0x0000000b00507213 */ /* 0x000fc40000000000 */
[C---:B------:R-:W-:Y:S01]  /*6010*/  ISETP.GT.U32.AND P3, PT, R99.reuse, R126, PT ;  /* 0x0000007e6300720c */ /* 0x040fe20003f64070 */
[----:B------:R-:W-:Y:S01]  /*6020*/  IMAD R91, R99, R79, R91 ;  /* 0x0000004f635b7224 */ /* 0x000fe200078e025b */
[----:B------:R-:W-:Y:S01]  /*6030*/  SEL R147, R161, R74, !P1 ;  /* 0x0000004aa1937207 */ /* 0x000fe20004800000 */
[----:B------:R-:W-:Y:S01]  /*6040*/  IMAD.HI.U32 R79, R98, R85, RZ ;  /* 0x00000055624f7227 */ /* 0x000fe200078e00ff */
[----:B------:R-:W-:-:S03]  /*6050*/  LOP3.LUT R205, R100, 0x14, R101, 0xfe, !PT ;  /* 0x0000001464cd7812 */ /* 0x000fc600078efe65 */
[----:B------:R-:W-:Y:S01]  /*6060*/  IMAD.HI.U32 R71, R98, R80, RZ ;  /* 0x0000005062477227 */ /* 0x000fe200078e00ff */
[----:B------:R0:W-:Y:S01]  /*6070*/  STL [R1+0x28c], R7 ;  /* 0x00028c0701007387 */ /* 0x0001e20000100800 */
[----:B------:R-:W-:Y:S02]  /*6080*/  IABS R83, R205 ;  /* 0x000000cd00537213 */ /* 0x000fe40000000000 */
[----:B------:R-:W-:Y:S02]  /*6090*/  IMAD R147, R147, UR6, RZ ;  /* 0x0000000693937c24 */ /* 0x000fe4000f8e02ff */
[----:B------:R-:W-:Y:S02]  /*60a0*/  IMAD.MOV R79, RZ, RZ, -R79 ;  /* 0x000000ffff4f7224 */ /* 0x000fe400078e0a4f */
[----:B------:R-:W-:Y:S02]  /*60b0*/  IMAD.MOV R71, RZ, RZ, -R71 ;  /* 0x000000ffff477224 */ /* 0x000fe400078e0a47 */
[----:B------:R-:W-:Y:S01]  /*60c0*/  @!P6 IMAD.IADD R125, R125, 0x1, -R99 ;  /* 0x000000017d7de824 */ /* 0x000fe200078e0a63 */
[----:B0-----:R-:W-:Y:S01]  /*60d0*/  LOP3.LUT R7, R100, 0x24, R101, 0xfe, !PT ;  /* 0x0000002464077812 */ /* 0x001fe200078efe65 */
[----:B------:R-:W-:Y:S01]  /*60e0*/  IMAD.MOV.U32 R167, RZ, RZ, R221 ;  /* 0x000000ffffa77224 */ /* 0x000fe200078e00dd */
[----:B------:R-:W-:Y:S01]  /*60f0*/  ISETP.GT.U32.AND P6, PT, R99, R128, PT ;  /* 0x000000806300720c */ /* 0x000fe20003fc4070 */
[----:B------:R-:W-:Y:S01]  /*6100*/  @!P5 IMAD.IADD R127, R127, 0x1, -R99 ;  /* 0x000000017f7fd824 */ /* 0x000fe200078e0a63 */
[----:B------:R-:W-:Y:S01]  /*6110*/  IADD3 R25, P5, PT, R147, R97, RZ ;  /* 0x0000006193197210 */ /* 0x000fe20007fbe0ff */
[----:B------:R-:W-:-:S02]  /*6120*/  IMAD R85, R99, R79, R85 ;  /* 0x0000004f63557224 */ /* 0x000fc400078e0255 */
[----:B------:R-:W-:Y:S01]  /*6130*/  IMAD R80, R99, R71, R80 ;  /* 0x0000004763507224 */ /* 0x000fe200078e0250 */
[----:B------:R-:W-:Y:S01]  /*6140*/  IABS R71, R7 ;  /* 0x0000000700477213 */ /* 0x000fe20000000000 */
[----:B------:R-:W-:Y:S01]  /*6150*/  IMAD.HI.U32 R79, R98, R83, RZ ;  /* 0x00000053624f7227 */ /* 0x000fe200078e00ff */
[----:B------:R-:W-:-:S03]  /*6160*/  LEA.HI.X.SX32 R26, R147, R96, 0x1, P5 ;  /* 0x00000060931a7211 */ /* 0x000fc600028f0eff */
[----:B------:R-:W-:Y:S01]  /*6170*/  @!P3 IMAD.IADD R126, R126, 0x1, -R99 ;  /* 0x000000017e7eb824 */ /* 0x000fe200078e0a63 */
[----:B------:R-:W-:Y:S01]  /*6180*/  ISETP.GE.AND P3, PT, R167, RZ, PT ;  /* 0x000000ffa700720c */ /* 0x000fe20003f66270 */
[----:B------:R-:W-:Y:S01]  /*6190*/  IMAD.MOV.U32 R162, RZ, RZ, R163 ;  /* 0x000000ffffa27224 */ /* 0x000fe200078e00a3 */
[----:B------:R-:W-:Y:S01]  /*61a0*/  ISETP.GT.U32.AND P5, PT, R99, R127, PT ;  /* 0x0000007f6300720c */ /* 0x000fe20003fa4070 */
[----:B------:R-:W-:Y:S01]  /*61b0*/  IMAD.MOV.U32 R163, RZ, RZ, R237 ;  /* 0x000000ffffa37224 */ /* 0x000fe200078e00ed */
[C---:B------:R-:W-:Y:S01]  /*61c0*/  LOP3.LUT R237, R100.reuse, 0x44, R101, 0xfe, !PT ;  /* 0x0000004464ed7812 */ /* 0x040fe200078efe65 */
[----:B------:R-:W-:Y:S01]  /*61d0*/  IMAD.MOV R79, RZ, RZ, -R79 ;  /* 0x000000ffff4f7224 */ /* 0x000fe200078e0a4f */
[----:B------:R-:W-:Y:S01]  /*61e0*/  LOP3.LUT R3, R100, 0x2c, R101, 0xfe, !PT ;  /* 0x0000002c64037812 */ /* 0x000fe200078efe65 */
[----:B------:R-:W-:Y:S01]  /*61f0*/  IMAD.HI.U32 R81, R98, R71, RZ ;  /* 0x0000004762517227 */ /* 0x000fe200078e00ff */
[----:B------:R-:W-:-:S03]  /*6200*/  IABS R142, R237 ;  /* 0x000000ed008e7213 */ /* 0x000fc60000000000 */
[C---:B------:R-:W-:Y:S01]  /*6210*/  IMAD R83, R99.reuse, R79, R83 ;  /* 0x0000004f63537224 */ /* 0x040fe200078e0253 */
[----:B------:R-:W-:Y:S01]  /*6220*/  IABS R79, R3 ;  /* 0x00000003004f7213 */ /* 0x000fe20000000000 */
[----:B------:R-:W-:Y:S01]  /*6230*/  IMAD.MOV R81, RZ, RZ, -R81 ;  /* 0x000000ffff517224 */ /* 0x000fe200078e0a51 */
[----:B------:R-:W-:Y:S01]  /*6240*/  LOP3.LUT R221, R100, 0x3c, R101, 0xfe, !PT ;  /* 0x0000003c64dd7812 */ /* 0x000fe200078efe65 */
[----:B------:R-:W-:Y:S01]  /*6250*/  @!P6 IMAD.IADD R128, R128, 0x1, -R99 ;  /* 0x000000018080e824 */ /* 0x000fe200078e0a63 */
[----:B------:R-:W-:Y:S01]  /*6260*/  LOP3.LUT R214, R100, 0x34, R101, 0xfe, !PT ;  /* 0x0000003464d67812 */ /* 0x000fe200078efe65 */
[C---:B------:R-:W-:Y:S01]  /*6270*/  IMAD R81, R99.reuse, R81, R71 ;  /* 0x0000005163517224 */ /* 0x040fe200078e0247 */
[----:B------:R-:W-:Y:S01]  /*6280*/  IABS R77, R221 ;  /* 0x000000dd004d7213 */ /* 0x000fe20000000000 */
[----:B------:R-:W-:Y:S01]  /*6290*/  IMAD.HI.U32 R74, R98, R142, RZ ;  /* 0x0000008e624a7227 */ /* 0x000fe200078e00ff */
[----:B------:R-:W-:-:S03]  /*62a0*/  ISETP.GT.U32.AND P6, PT, R99, R128, PT ;  /* 0x000000806300720c */ /* 0x000fc60003fc4070 */
[----:B------:R-:W-:-:S04]  /*62b0*/  IMAD.HI.U32 R71, R98, R79, RZ ;  /* 0x0000004f62477227 */ /* 0x000fc800078e00ff */
[----:B------:R-:W-:Y:S01]  /*62c0*/  @!P3 IMAD.MOV R125, RZ, RZ, -R125 ;  /* 0x000000ffff7db224 */ /* 0x000fe200078e0a7d */
[----:B------:R-:W-:Y:S01]  /*62d0*/  ISETP.GT.U32.AND P3, PT, R99, R129, PT ;  /* 0x000000816300720c */ /* 0x000fe20003f64070 */
[----:B------:R-:W-:Y:S01]  /*62e0*/  IMAD.MOV R74, RZ, RZ, -R74 ;  /* 0x000000ffff4a7224 */ /* 0x000fe200078e0a4a */
[----:B------:R-:W-:Y:S01]  /*62f0*/  IABS R78, R214 ;  /* 0x000000d6004e7213 */ /* 0x000fe20000000000 */
[----:B------:R-:W-:Y:S01]  /*6300*/  @!P5 IMAD.IADD R127, R127, 0x1, -R99 ;  /* 0x000000017f7fd824 */ /* 0x000fe200078e0a63 */
[----:B------:R-:W-:Y:S01]  /*6310*/  ISETP.GE.AND P5, PT, R252, RZ, PT ;  /* 0x000000fffc00720c */ /* 0x000fe20003fa6270 */
[----:B------:R-:W-:Y:S02]  /*6320*/  IMAD.MOV R71, RZ, RZ, -R71 ;  /* 0x000000ffff477224 */ /* 0x000fe400078e0a47 */
[----:B------:R-:W-:Y:S01]  /*6330*/  IMAD.HI.U32 R143, R98, R77, RZ ;  /* 0x0000004d628f7227 */ /* 0x000fe200078e00ff */
[----:B------:R-:W-:Y:S03]  /*6340*/  STL [R1+0x554], R14 ;  /* 0x0005540e01007387 */ /* 0x000fe60000100800 */
[----:B------:R-:W-:Y:S01]  /*6350*/  IMAD R74, R99, R74, R142 ;  /* 0x0000004a634a7224 */ /* 0x000fe200078e028e */
[----:B------:R-:W-:Y:S01]  /*6360*/  SEL R142, R161, R76, !P1 ;  /* 0x0000004ca18e7207 */ /* 0x000fe20004800000 */
[----:B------:R-:W-:Y:S01]  /*6370*/  IMAD R79, R99, R71, R79 ;  /* 0x00000047634f7224 */ /* 0x000fe200078e024f */
[----:B------:R-:W-:Y:S01]  /*6380*/  LOP3.LUT R164, R100, 0x54, R101, 0xfe, !PT ;  /* 0x0000005464a47812 */ /* 0x000fe200078efe65 */
[----:B------:R-:W-:Y:S01]  /*6390*/  IMAD.HI.U32 R71, R98, R78, RZ ;  /* 0x0000004e62477227 */ /* 0x000fe200078e00ff */
[----:B------:R-:W-:Y:S03]  /*63a0*/  STL [R1+0x550], R13 ;  /* 0x0005500d01007387 */ /* 0x000fe60000100800 */
[----:B------:R-:W-:Y:S01]  /*63b0*/  IMAD.MOV R143, RZ, RZ, -R143 ;  /* 0x000000ffff8f7224 */ /* 0x000fe200078e0a8f */
[----:B------:R-:W-:Y:S01]  /*63c0*/  STL [R1+0x54c], R12 ;  /* 0x00054c0c01007387 */ /* 0x000fe20000100800 */
[----:B------:R-:W-:-:S02]  /*63d0*/  IMAD.MOV R71, RZ, RZ, -R71 ;  /* 0x000000ffff477224 */ /* 0x000fc400078e0a47 */
[----:B------:R-:W-:Y:S01]  /*63e0*/  IMAD R77, R99, R143, R77 ;  /* 0x0000008f634d7224 */ /* 0x000fe200078e024d */
[----:B------:R-:W-:Y:S01]  /*63f0*/  STL [R1+0x548], R176 ;  /* 0x000548b001007387 */ /* 0x000fe20000100800 */
[--C-:B------:R-:W-:Y:S01]  /*6400*/  @!P6 IMAD.IADD R128, R128, 0x1, -R99.reuse ;  /* 0x000000018080e824 */ /* 0x100fe200078e0a63 */
[----:B------:R-:W-:Y:S01]  /*6410*/  IABS R143, R164 ;  /* 0x000000a4008f7213 */ /* 0x000fe20000000000 */
[----:B------:R-:W-:Y:S01]  /*6420*/  IMAD R142, R142, UR6, RZ ;  /* 0x000000068e8e7c24 */ /* 0x000fe2000f8e02ff */
[----:B------:R-:W-:Y:S01]  /*6430*/  STL [R1+0x544], R201 ;  /* 0x000544c901007387 */ /* 0x000fe20000100800 */
[----:B------:R-:W-:-:S03]  /*6440*/  @!P3 IMAD.IADD R129, R129, 0x1, -R99 ;  /* 0x000000018181b824 */ /* 0x000fc600078e0a63 */
[----:B------:R-:W-:Y:S01]  /*6450*/  STL [R1+0x540], R198 ;  /* 0x000540c601007387 */ /* 0x000fe20000100800 */
[----:B------:R-:W-:Y:S01]  /*6460*/  IMAD R78, R99, R71, R78 ;  /* 0x00000047634e7224 */ /* 0x000fe200078e024e */
[----:B------:R-:W-:Y:S01]  /*6470*/  SEL R71, R161, R75, !P1 ;  /* 0x0000004ba1477207 */ /* 0x000fe20004800000 */
[----:B------:R-:W-:Y:S01]  /*6480*/  @!P5 IMAD.MOV R128, RZ, RZ, -R128 ;  /* 0x000000ffff80d224 */ /* 0x000fe200078e0a80 */
[----:B------:R-:W-:Y:S01]  /*6490*/  STL [R1+0x53c], R186 ;  /* 0x00053cba01007387 */ /* 0x000fe20000100800 */
[----:B------:R-:W-:Y:S01]  /*64a0*/  IADD3 R23, P5, PT, R142, R97, RZ ;  /* 0x000000618e177210 */ /* 0x000fe20007fbe0ff */
[----:B------:R-:W-:Y:S02]  /*64b0*/  IMAD.MOV.U32 R76, RZ, RZ, R143 ;  /* 0x000000ffff4c7224 */ /* 0x000fe400078e008f */
[----:B------:R-:W-:Y:S01]  /*64c0*/  STL [R1+0x538], R178 ;  /* 0x000538b201007387 */ /* 0x000fe20000100800 */
[----:B------:R-:W-:-:S03]  /*64d0*/  ISETP.GT.U32.AND P3, PT, R99, R129, PT ;  /* 0x000000816300720c */ /* 0x000fc60003f64070 */
[----:B------:R-:W-:Y:S01]  /*64e0*/  STL [R1+0x534], R191 ;  /* 0x000534bf01007387 */ /* 0x000fe20000100800 */
[----:B------:R-:W-:-:S03]  /*64f0*/  LEA.HI.X.SX32 R24, R142, R96, 0x1, P5 ;  /* 0x000000608e187211 */ /* 0x000fc600028f0eff */
[----:B------:R-:W-:Y:S01]  /*6500*/  STL [R1+0x530], R183 ;  /* 0x000530b701007387 */ /* 0x000fe20000100800 */
[----:B------:R-:W-:-:S03]  /*6510*/  IMAD R71, R71, UR6, RZ ;  /* 0x0000000647477c24 */ /* 0x000fc6000f8e02ff */
[----:B------:R-:W-:Y:S01]  /*6520*/  STL [R1+0x4a8], R230 ;  /* 0x0004a8e601007387 */ /* 0x000fe20000100800 */
[----:B------:R-:W-:Y:S01]  /*6530*/  IMAD.HI.U32 R143, R98, R76, RZ ;  /* 0x0000004c628f7227 */ /* 0x000fe200078e00ff */
[----:B------:R-:W-:Y:S02]  /*6540*/  ISETP.GE.AND P5, PT, R251, RZ, PT ;  /* 0x000000fffb00720c */ /* 0x000fe40003fa6270 */
[----:B------:R-:W-:Y:S04]  /*6550*/  STL [R1+0x4a4], R159 ;  /* 0x0004a49f01007387 */ /* 0x000fe80000100800 */
[----:B------:R-:W-:Y:S04]  /*6560*/  STL [R1+0x4a0], R205 ;  /* 0x0004a0cd01007387 */ /* 0x000fe80000100800 */
[----:B------:R-:W-:Y:S01]  /*6570*/  STL [R1+0x49c], R11 ;  /* 0x00049c0b01007387 */ /* 0x000fe20000100800 */
[----:B------:R-:W-:-:S03]  /*6580*/  IMAD.MOV R143, RZ, RZ, -R143 ;  /* 0x000000ffff8f7224 */ /* 0x000fc600078e0a8f */
[----:B------:R-:W-:Y:S01]  /*6590*/  STL [R1+0x34c], R17 ;  /* 0x00034c1101007387 */ /* 0x000fe20000100800 */
[----:B------:R-:W-:-:S03]  /*65a0*/  SEL R70, R161, R70, !P1 ;  /* 0x00000046a1467207 */ /* 0x000fc60004800000 */
[----:B------:R-:W-:Y:S01]  /*65b0*/  STL [R1+0x348], R18 ;  /* 0x0003481201007387 */ /* 0x000fe20000100800 */
[----:B------:R-:W-:-:S03]  /*65c0*/  IADD3 R27, P4, PT, R71, R97, RZ ;  /* 0x00000061471b7210 */ /* 0x000fc60007f9e0ff */
[----:B------:R-:W-:Y:S04]  /*65d0*/  STL [R1+0x498], R7 ;  /* 0x0004980701007387 */ /* 0x000fe80000100800 */
[----:B------:R-:W-:Y:S01]  /*65e0*/  STL [R1+0x494], R3 ;  /* 0x0004940301007387 */ /* 0x000fe20000100800 */
[----:B------:R-:W-:-:S03]  /*65f0*/  LOP3.LUT R165, R100, 0x4c, R101, 0xfe, !PT ;  /* 0x0000004c64a57812 */ /* 0x000fc600078efe65 */
[----:B------:R-:W-:Y:S01]  /*6600*/  STL [R1+0x490], R214 ;  /* 0x000490d601007387 */ /* 0x000fe20000100800 */
[----:B------:R-:W-:-:S03]  /*6610*/  IMAD R76, R99, R143, R76 ;  /* 0x0000008f634c7224 */ /* 0x000fc600078e024c */
[----:B------:R-:W-:Y:S01]  /*6620*/  STL [R1+0x14], R15 ;  /* 0x0000140f01007387 */ /* 0x000fe20000100800 */
[----:B------:R-:W-:Y:S01]  /*6630*/  LEA.HI.X.SX32 R28, R71, R96, 0x1, P4 ;  /* 0x00000060471c7211 */ /* 0x000fe200020f0eff */
[----:B------:R-:W-:Y:S02]  /*6640*/  @!P3 IMAD.IADD R129, R129, 0x1, -R99 ;  /* 0x000000018181b824 */ /* 0x000fe400078e0a63 */
[----:B------:R-:W-:Y:S01]  /*6650*/  STL [R1+0x10], R16 ;  /* 0x0000101001007387 */ /* 0x000fe20000100800 */
[----:B------:R-:W-:-:S03]  /*6660*/  IMAD R143, R70, UR6, RZ ;  /* 0x00000006468f7c24 */ /* 0x000fc6000f8e02ff */
[----:B------:R-:W-:Y:S04]  /*6670*/  STL [R1+0x48c], R221 ;  /* 0x00048cdd01007387 */ /* 0x000fe80000100800 */
[----:B------:R-:W-:Y:S01]  /*6680*/  STL [R1+0x488], R237 ;  /* 0x000488ed01007387 */ /* 0x000fe20000100800 */
[----:B------:R-:W-:-:S03]  /*6690*/  LOP3.LUT R144, R100, 0x5c, R101, 0xfe, !PT ;  /* 0x0000005c64907812 */ /* 0x000fc600078efe65 */
[----:B------:R-:W-:Y:S01]  /*66a0*/  STL [R1+0x34], R9 ;  /* 0x0000340901007387 */ /* 0x000fe20000100800 */
[----:B------:R-:W-:-:S03]  /*66b0*/  @!P5 IMAD.MOV R129, RZ, RZ, -R129 ;  /* 0x000000ffff81d224 */ /* 0x000fc600078e0a81 */
[----:B------:R-:W-:Y:S01]  /*66c0*/  STL [R1+0x30], R10 ;  /* 0x0000300a01007387 */ /* 0x000fe20000100800 */
[----:B------:R-:W-:-:S03]  /*66d0*/  IADD3 R21, P5, PT, R143, R97, RZ ;  /* 0x000000618f157210 */ /* 0x000fc60007fbe0ff */
[----:B------:R-:W-:Y:S01]  /*66e0*/  STL [R1+0x54], R27 ;  /* 0x0000541b01007387 */ /* 0x000fe20000100800 */
[----:B------:R-:W-:-:S03]  /*66f0*/  LOP3.LUT R4, R100, 0x64, R101, 0xfe, !PT ;  /* 0x0000006464047812 */ /* 0x000fc600078efe65 */
[----:B------:R-:W-:Y:S04]  /*6700*/  STL [R1+0x484], R165 ;  /* 0x000484a501007387 */ /* 0x000fe80000100800 */
[----:B------:R-:W-:Y:S01]  /*6710*/  STL [R1+0x50], R28 ;  /* 0x0000501c01007387 */ /* 0x000fe20000100800 */
[----:B------:R-:W-:-:S03]  /*6720*/  LEA.HI.X.SX32 R22, R143, R96, 0x1, P5 ;  /* 0x000000608f167211 */ /* 0x000fc600028f0eff */
[----:B------:R-:W-:Y:S04]  /*6730*/  STL [R1+0x74], R25 ;  /* 0x0000741901007387 */ /* 0x000fe80000100800 */
[----:B------:R-:W-:Y:S04]  /*6740*/  STL [R1+0x70], R26 ;  /* 0x0000701a01007387 */ /* 0x000fe80000100800 */
[----:B------:R-:W-:Y:S04]  /*6750*/  STL [R1+0x480], R164 ;  /* 0x000480a401007387 */ /* 0x000fe80000100800 */
[----:B------:R-:W-:Y:S04]  /*6760*/  STL [R1+0x47c], R144 ;  /* 0x00047c9001007387 */ /* 0x000fe80000100800 */
[----:B------:R-:W-:Y:S01]  /*6770*/  STL [R1+0x94], R23 ;  /* 0x0000941701007387 */ /* 0x000fe20000100800 */
[----:B------:R-:W-:-:S03]  /*6780*/  LOP3.LUT R145, R100, 0x6c, R101, 0xfe, !PT ;  /* 0x0000006c64917812 */ /* 0x000fc600078efe65 */
[----:B------:R-:W-:Y:S01]  /*6790*/  STL [R1+0x90], R24 ;  /* 0x0000901801007387 */ /* 0x000fe20000100800 */
[----:B------:R-:W-:-:S03]  /*67a0*/  LOP3.LUT R146, R100, 0x74, R101, 0xfe, !PT ;  /* 0x0000007464927812 */ /* 0x000fc600078efe65 */
[----:B------:R0:W-:Y:S04]  /*67b0*/  STL [R1+0x478], R4 ;  /* 0x0004780401007387 */ /* 0x0001e80000100800 */
[----:B------:R-:W-:Y:S04]  /*67c0*/  STL [R1+0xb4], R21 ;  /* 0x0000b41501007387 */ /* 0x000fe80000100800 */
[----:B------:R-:W-:Y:S04]  /*67d0*/  STL [R1+0xb0], R22 ;  /* 0x0000b01601007387 */ /* 0x000fe80000100800 */
[----:B------:R-:W2:Y:S01]  /*67e0*/  LDL R101, [R1+0x478] ;  /* 0x0004780001657983 */ /* 0x000ea20000100800 */
[----:B------:R-:W-:-:S13]  /*67f0*/  ISETP.GT.U32.AND P4, PT, R99, R126, PT ;  /* 0x0000007e6300720c */ /* 0x000fda0003f84070 */
[----:B------:R-:W-:Y:S01]  /*6800*/  @!P4 IMAD.IADD R126, R126, 0x1, -R99 ;  /* 0x000000017e7ec824 */ /* 0x000fe200078e0a63 */
[----:B------:R-:W-:Y:S02]  /*6810*/  ISETP.GE.AND P4, PT, R162, RZ, PT ;  /* 0x000000ffa200720c */ /* 0x000fe40003f86270 */
[----:B------:R-:W-:-:S11]  /*6820*/  ISETP.GT.U32.AND P6, PT, R99, R130, PT ;  /* 0x000000826300720c */ /* 0x000fd60003fc4070 */
[----:B------:R-:W-:Y:S01]  /*6830*/  @!P4 IMAD.MOV R126, RZ, RZ, -R126 ;  /* 0x000000ffff7ec224 */ /* 0x000fe200078e0a7e */
[----:B------:R-:W-:Y:S01]  /*6840*/  ISETP.GE.AND P4, PT, R163, RZ, PT ;  /* 0x000000ffa300720c */ /* 0x000fe20003f86270 */
[----:B------:R-:W-:Y:S01]  /*6850*/  @!P6 IMAD.IADD R130, R130, 0x1, -R99 ;  /* 0x000000018282e824 */ /* 0x000fe200078e0a63 */
[----:B------:R-:W-:-:S11]  /*6860*/  ISETP.GT.U32.AND P3, PT, R99, R132, PT ;  /* 0x000000846300720c */ /* 0x000fd60003f64070 */
[----:B------:R-:W-:Y:S01]  /*6870*/  @!P4 IMAD.MOV R127, RZ, RZ, -R127 ;  /* 0x000000ffff7fc224 */ /* 0x000fe200078e0a7f */
[C---:B------:R-:W-:Y:S02]  /*6880*/  ISETP.GT.U32.AND P4, PT, R99.reuse, R131, PT ;  /* 0x000000836300720c */ /* 0x040fe40003f84070 */
[----:B------:R-:W-:Y:S01]  /*6890*/  ISETP.GT.U32.AND P6, PT, R99, R130, PT ;  /* 0x000000826300720c */ /* 0x000fe20003fc4070 */
[----:B------:R-:W-:Y:S01]  /*68a0*/  @!P3 IMAD.IADD R132, R132, 0x1, -R99 ;  /* 0x000000018484b824 */ /* 0x000fe200078e0a63 */
[----:B------:R-:W-:-:S09]  /*68b0*/  ISETP.GE.AND P3, PT, R243, RZ, PT ;  /* 0x000000fff300720c */ /* 0x000fd20003f66270 */
[--C-:B------:R-:W-:Y:S02]  /*68c0*/  @!P4 IMAD.IADD R131, R131, 0x1, -R99.reuse ;  /* 0x000000018383c824 */ /* 0x100fe400078e0a63 */
[----:B------:R-:W-:-:S03]  /*68d0*/  @!P6 IMAD.IADD R130, R130, 0x1, -R99 ;  /* 0x000000018282e824 */ /* 0x000fc600078e0a63 */
[C---:B------:R-:W-:Y:S02]  /*68e0*/  ISETP.GT.U32.AND P4, PT, R99.reuse, R131, PT ;  /* 0x000000836300720c */ /* 0x040fe40003f84070 */
[----:B------:R-:W-:Y:S02]  /*68f0*/  ISETP.GE.AND P6, PT, R244, RZ, PT ;  /* 0x000000fff400720c */ /* 0x000fe40003fc6270 */
[----:B------:R-:W-:Y:S02]  /*6900*/  ISETP.GT.U32.AND P5, PT, R99, R132, PT ;  /* 0x000000846300720c */ /* 0x000fe40003fa4070 */
[----:B------:R-:W-:-:S07]  /*6910*/  IABS R75, R165 ;  /* 0x000000a5004b7213 */ /* 0x000fce0000000000 */
[----:B------:R-:W-:Y:S02]  /*6920*/  @!P4 IMAD.IADD R131, R131, 0x1, -R99 ;  /* 0x000000018383c824 */ /* 0x000fe400078e0a63 */
[----:B------:R-:W-:Y:S01]  /*6930*/  @!P6 IMAD.MOV R130, RZ, RZ, -R130 ;  /* 0x000000ffff82e224 */ /* 0x000fe200078e0a82 */
[C---:B------:R-:W-:Y:S01]  /*6940*/  ISETP.GT.U32.AND P6, PT, R99.reuse, R133, PT ;  /* 0x000000856300720c */ /* 0x040fe20003fc4070 */
[----:B------:R-:W-:Y:S01]  /*6950*/  @!P3 IMAD.MOV R131, RZ, RZ, -R131 ;  /* 0x000000ffff83b224 */ /* 0x000fe200078e0a83 */
[C---:B------:R-:W-:Y:S01]  /*6960*/  ISETP.GT.U32.AND P3, PT, R99.reuse, R134, PT ;  /* 0x000000866300720c */ /* 0x040fe20003f64070 */
[----:B------:R-:W-:Y:S01]  /*6970*/  @!P5 IMAD.IADD R132, R132, 0x1, -R99 ;  /* 0x000000018484d824 */ /* 0x000fe200078e0a63 */
[----:B------:R-:W-:Y:S01]  /*6980*/  ISETP.GT.U32.AND P5, PT, R99, R135, PT ;  /* 0x000000876300720c */ /* 0x000fe20003fa4070 */
[----:B------:R-:W-:Y:S01]  /*6990*/  IMAD.HI.U32 R71, R98, R75, RZ ;  /* 0x0000004b62477227 */ /* 0x000fe200078e00ff */
[C---:B------:R-:W-:Y:S02]  /*69a0*/  SEL R143, R161.reuse, R73, !P1 ;  /* 0x00000049a18f7207 */ /* 0x040fe40004800000 */
[----:B------:R-:W-:Y:S01]  /*69b0*/  SEL R148, R161, R72, !P1 ;  /* 0x00000048a1947207 */ /* 0x000fe20004800000 */
[----:B------:R-:W-:-:S02]  /*69c0*/  IMAD.MOV R71, RZ, RZ, -R71 ;  /* 0x000000ffff477224 */ /* 0x000fc400078e0a47 */
[----:B------:R-:W-:Y:S02]  /*69d0*/  IMAD R143, R143, UR6, RZ ;  /* 0x000000068f8f7c24 */ /* 0x000fe4000f8e02ff */
[----:B------:R-:W-:Y:S02]  /*69e0*/  IMAD R148, R148, UR6, RZ ;  /* 0x0000000694947c24 */ /* 0x000fe4000f8e02ff */
[----:B------:R-:W-:Y:S02]  /*69f0*/  @!P6 IMAD.IADD R133, R133, 0x1, -R99 ;  /* 0x000000018585e824 */ /* 0x000fe400078e0a63 */
[----:B------:R-:W-:Y:S01]  /*6a00*/  IMAD R75, R99, R71, R75 ;  /* 0x00000047634b7224 */ /* 0x000fe200078e024b */
[----:B------:R-:W-:Y:S01]  /*6a10*/  IABS R71, R144 ;  /* 0x0000009000477213 */ /* 0x000fe20000000000 */
[--C-:B------:R-:W-:Y:S01]  /*6a20*/  @!P3 IMAD.IADD R134, R134, 0x1, -R99.reuse ;  /* 0x000000018686b824 */ /* 0x100fe200078e0a63 */
[-C--:B0-----:R-:W-:Y:S01]  /*6a30*/  IADD3 R4, P3, PT, R143, R97.reuse, RZ ;  /* 0x000000618f047210 */ /* 0x081fe20007f7e0ff */
[----:B------:R-:W-:Y:S01]  /*6a40*/  @!P5 IMAD.IADD R135, R135, 0x1, -R99 ;  /* 0x000000018787d824 */ /* 0x000fe200078e0a63 */
[----:B------:R-:W-:-:S02]  /*6a50*/  IADD3 R6, P6, PT, R148, R97, RZ ;  /* 0x0000006194067210 */ /* 0x000fc40007fde0ff */
[----:B------:R-:W-:Y:S01]  /*6a60*/  ISETP.GT.U32.AND P5, PT, R99, R133, PT ;  /* 0x000000856300720c */ /* 0x000fe20003fa4070 */
[----:B------:R-:W-:Y:S01]  /*6a70*/  IMAD.HI.U32 R142, R98, R71, RZ ;  /* 0x00000047628e7227 */ /* 0x000fe200078e00ff */
[-C--:B------:R-:W-:Y:S02]  /*6a80*/  LEA.HI.X.SX32 R5, R143, R96.reuse, 0x1, P3 ;  /* 0x000000608f057211 */ /* 0x080fe400018f0eff */
[C---:B------:R-:W-:Y:S02]  /*6a90*/  ISETP.GT.U32.AND P3, PT, R99.reuse, R135, PT ;  /* 0x000000876300720c */ /* 0x040fe40003f64070 */
[----:B------:R-:W-:Y:S02]  /*6aa0*/  LEA.HI.X.SX32 R8, R148, R96, 0x1, P6 ;  /* 0x0000006094087211 */ /* 0x000fe400030f0eff */
[----:B------:R-:W-:Y:S01]  /*6ab0*/  ISETP.GT.U32.AND P6, PT, R99, R134, PT ;  /* 0x000000866300720c */ /* 0x000fe20003fc4070 */
[----:B------:R-:W-:Y:S01]  /*6ac0*/  IMAD.MOV R142, RZ, RZ, -R142 ;  /* 0x000000ffff8e7224 */ /* 0x000fe200078e0a8e */
[----:B------:R-:W-:-:S03]  /*6ad0*/  IABS R147, R146 ;  /* 0x0000009200937213 */ /* 0x000fc60000000000 */
[----:B------:R-:W-:Y:S01]  /*6ae0*/  IMAD R70, R99, R142, R71 ;  /* 0x0000008e63467224 */ /* 0x000fe200078e0247 */
[----:B------:R-:W-:Y:S01]  /*6af0*/  IABS R142, R145 ;  /* 0x00000091008e7213 */ /* 0x000fe20000000000 */
[--C-:B------:R-:W-:Y:S01]  /*6b00*/  @!P5 IMAD.IADD R133, R133, 0x1, -R99.reuse ;  /* 0x000000018585d824 */ /* 0x100fe200078e0a63 */
[----:B------:R-:W-:Y:S01]  /*6b10*/  ISETP.GE.AND P5, PT, R228, RZ, PT ;  /* 0x000000ffe400720c */ /* 0x000fe20003fa6270 */
[----:B------:R-:W-:Y:S01]  /*6b20*/  @!P3 IMAD.IADD R135, R135, 0x1, -R99 ;  /* 0x000000018787b824 */ /* 0x000fe200078e0a63 */
[----:B------:R-:W-:Y:S01]  /*6b30*/  ISETP.LT.AND P3, PT, R2, R92, P0 ;  /* 0x0000005c0200720c */ /* 0x000fe20000761270 */
[----:B------:R-:W-:Y:S02]  /*6b40*/  IMAD.MOV.U32 R72, RZ, RZ, R142 ;  /* 0x000000ffff487224 */ /* 0x000fe400078e008e */
[----:B------:R-:W-:Y:S02]  /*6b50*/  IMAD.MOV.U32 R73, RZ, RZ, R147 ;  /* 0x000000ffff497224 */ /* 0x000fe400078e0093 */
[----:B------:R-:W-:Y:S01]  /*6b60*/  @!P6 IMAD.IADD R134, R134, 0x1, -R99 ;  /* 0x000000018686e824 */ /* 0x000fe200078e0a63 */
[----:B------:R-:W-:Y:S01]  /*6b70*/  ISETP.GE.AND P6, PT, R227, RZ, PT ;  /* 0x000000ffe300720c */ /* 0x000fe20003fc6270 */
[----:B------:R-:W-:-:S04]  /*6b80*/  IMAD.HI.U32 R142, R98, R72, RZ ;  /* 0x00000048628e7227 */ /* 0x000fc800078e00ff */
[----:B------:R-:W-:-:S04]  /*6b90*/  IMAD.HI.U32 R143, R98, R73, RZ ;  /* 0x00000049628f7227 */ /* 0x000fc800078e00ff */
[----:B------:R-:W-:Y:S02]  /*6ba0*/  IMAD.MOV R142, RZ, RZ, -R142 ;  /* 0x000000ffff8e7224 */ /* 0x000fe400078e0a8e */
[----:B------:R-:W-:Y:S01]  /*6bb0*/  IMAD.MOV R143, RZ, RZ, -R143 ;  /* 0x000000ffff8f7224 */ /* 0x000fe200078e0a8f */
[----:B------:R-:W-:Y:S01]  /*6bc0*/  PRMT R171, RZ, 0x7610, R171 ;  /* 0x00007610ffab7816 */ /* 0x000fe200000000ab */
[----:B------:R-:W-:Y:S01]  /*6bd0*/  @!P5 IMAD.MOV R134, RZ, RZ, -R134 ;  /* 0x000000ffff86d224 */ /* 0x000fe200078e0a86 */
[C---:B------:R-:W-:Y:S01]  /*6be0*/  ISETP.GT.U32.AND P5, PT, R99.reuse, R103, PT ;  /* 0x000000676300720c */ /* 0x040fe20003fa4070 */
[C---:B------:R-:W-:Y:S02]  /*6bf0*/  IMAD R72, R99.reuse, R142, R72 ;  /* 0x0000008e63487224 */ /* 0x040fe400078e0248 */
[----:B------:R-:W-:Y:S02]  /*6c00*/  IMAD R73, R99, R143, R73 ;  /* 0x0000008f63497224 */ /* 0x000fe400078e0249 */
[----:B------:R-:W-:-:S02]  /*6c10*/  @P3 IMAD.MOV.U32 R142, RZ, RZ, R210 ;  /* 0x000000ffff8e3224 */ /* 0x000fc400078e00d2 */
[----:B------:R-:W-:Y:S02]  /*6c20*/  @P3 IMAD.MOV.U32 R143, RZ, RZ, R209 ;  /* 0x000000ffff8f3224 */ /* 0x000fe400078e00d1 */
[----:B------:R-:W-:Y:S01]  /*6c30*/  @!P6 IMAD.MOV R135, RZ, RZ, -R135 ;  /* 0x000000ffff87e224 */ /* 0x000fe200078e0a87 */
[----:B------:R-:W-:Y:S02]  /*6c40*/  ISETP.GT.U32.AND P6, PT, R99, R102, PT ;  /* 0x000000666300720c */ /* 0x000fe40003fc4070 */
[----:B------:R0:W3:Y:S01]  /*6c50*/  @P3 LDG.E.U8 R171, desc[UR22][R142.64] ;  /* 0x000000168eab3981 */ /* 0x0000e2000c1e1100 */
[----:B------:R-:W-:Y:S01]  /*6c60*/  PRMT R2, RZ, 0x7610, R2 ;  /* 0x00007610ff027816 */ /* 0x000fe20000000002 */
[----:B------:R-:W-:Y:S01]  /*6c70*/  @!P5 IMAD.IADD R103, R103, 0x1, -R99 ;  /* 0x000000016767d824 */ /* 0x000fe200078e0a63 */
[----:B------:R-:W-:Y:S02]  /*6c80*/  PRMT R223, RZ, 0x7610, R223 ;  /* 0x00007610ffdf7816 */ /* 0x000fe400000000df */
[----:B0-----:R-:W-:Y:S01]  /*6c90*/  SEL R142, R161, R141, !P1 ;  /* 0x0000008da18e7207 */ /* 0x001fe20004800000 */
[----:B------:R-:W-:-:S04]  /*6ca0*/  @P3 IMAD.MOV.U32 R141, RZ, RZ, R18 ;  /* 0x000000ffff8d3224 */ /* 0x000fc800078e0012 */
[----:B------:R-:W-:Y:S02]  /*6cb0*/  IMAD R142, R142, UR6, RZ ;  /* 0x000000068e8e7c24 */ /* 0x000fe4000f8e02ff */
[----:B------:R-:W-:Y:S01]  /*6cc0*/  @!P6 IMAD.IADD R102, R102, 0x1, -R99 ;  /* 0x000000016666e824 */ /* 0x000fe200078e0a63 */
[----:B------:R-:W-:Y:S02]  /*6cd0*/  ISETP.GT.U32.AND P6, PT, R99, R103, PT ;  /* 0x000000676300720c */ /* 0x000fe40003fc4070 */
[----:B------:R-:W-:Y:S02]  /*6ce0*/  PRMT R46, RZ, 0x7610, R46 ;  /* 0x00007610ff2e7816 */ /* 0x000fe4000000002e */
[----:B------:R-:W-:Y:S02]  /*6cf0*/  PRMT R47, RZ, 0x7610, R47 ;  /* 0x00007610ff2f7816 */ /* 0x000fe4000000002f */
[----:B------:R-:W-:Y:S02]  /*6d00*/  ISETP.GE.AND P4, PT, R236, RZ, PT ;  /* 0x000000ffec00720c */ /* 0x000fe40003f86270 */
[----:B------:R-:W-:-:S05]  /*6d10*/  PRMT R248, RZ, 0x7610, R248 ;  /* 0x00007610fff87816 */ /* 0x000fca00000000f8 */
[----:B------:R-:W-:Y:S01]  /*6d20*/  @!P6 IMAD.IADD R103, R103, 0x1, -R99 ;  /* 0x000000016767e824 */ /* 0x000fe200078e0a63 */
[----:B------:R-:W-:Y:S02]  /*6d30*/  ISETP.GE.AND P6, PT, R220, RZ, PT ;  /* 0x000000ffdc00720c */ /* 0x000fe40003fc6270 */
[----:B------:R-:W-:Y:S02]  /*6d40*/  PRMT R247, RZ, 0x7610, R247 ;  /* 0x00007610fff77816 */ /* 0x000fe400000000f7 */
[----:B------:R-:W-:Y:S01]  /*6d50*/  PRMT R43, RZ, 0x7610, R43 ;  /* 0x00007610ff2b7816 */ /* 0x000fe2000000002b */
[----:B------:R-:W-:Y:S01]  /*6d60*/  @!P4 IMAD.MOV R132, RZ, RZ, -R132 ;  /* 0x000000ffff84c224 */ /* 0x000fe200078e0a84 */
[----:B------:R-:W-:-:S07]  /*6d70*/  ISETP.GE.AND P4, PT, R235, RZ, PT ;  /* 0x000000ffeb00720c */ /* 0x000fce0003f86270 */
[----:B------:R-:W-:Y:S01]  /*6d80*/  @!P6 IMAD.MOV R103, RZ, RZ, -R103 ;  /* 0x000000ffff67e224 */ /* 0x000fe200078e0a67 */
[----:B------:R-:W-:Y:S02]  /*6d90*/  ISETP.GT.U32.AND P6, PT, R99, R93, PT ;  /* 0x0000005d6300720c */ /* 0x000fe40003fc4070 */
[----:B------:R-:W-:-:S03]  /*6da0*/  PRMT R45, RZ, 0x7610, R45 ;  /* 0x00007610ff2d7816 */ /* 0x000fc6000000002d */
[----:B------:R-:W-:Y:S01]  /*6db0*/  @!P4 IMAD.MOV R133, RZ, RZ, -R133 ;  /* 0x000000ffff85c224 */ /* 0x000fe200078e0a85 */
[----:B------:R-:W-:-:S07]  /*6dc0*/  ISETP.GT.U32.AND P4, PT, R99, R104, PT ;  /* 0x000000686300720c */ /* 0x000fce0003f84070 */
[----:B------:R-:W-:Y:S01]  /*6dd0*/  @!P6 IMAD.IADD R93, R93, 0x1, -R99 ;  /* 0x000000015d5de824 */ /* 0x000fe200078e0a63 */
[----:B------:R-:W-:Y:S02]  /*6de0*/  PRMT R240, RZ, 0x7610, R240 ;  /* 0x00007610fff07816 */ /* 0x000fe400000000f0 */
[----:B------:R-:W-:-:S03]  /*6df0*/  PRMT R232, RZ, 0x7610, R232 ;  /* 0x00007610ffe87816 */ /* 0x000fc600000000e8 */
[----:B------:R-:W-:Y:S01]  /*6e00*/  @!P4 IMAD.IADD R104, R104, 0x1, -R99 ;  /* 0x000000016868c824 */ /* 0x000fe200078e0a63 */
[----:B--2---:R-:W-:-:S05]  /*6e10*/  IABS R71, R101 ;  /* 0x0000006500477213 */ /* 0x004fca0000000000 */
[----:B------:R-:W-:-:S04]  /*6e20*/  IMAD.HI.U32 R147, R98, R71, RZ ;  /* 0x0000004762937227 */ /* 0x000fc800078e00ff */
[----:B------:R-:W-:-:S04]  /*6e30*/  IMAD.MOV R147, RZ, RZ, -R147 ;  /* 0x000000ffff937224 */ /* 0x000fc800078e0a93 */
[----:B------:R-:W-:Y:S01]  /*6e40*/  IMAD R71, R99, R147, R71 ;  /* 0x0000009363477224 */ /* 0x000fe200078e0247 */
[----:B------:R-:W-:Y:S01]  /*6e50*/  SEL R147, R161, R140, !P1 ;  /* 0x0000008ca1937207 */ /* 0x000fe20004800000 */
[----:B------:R-:W-:-:S05]  /*6e60*/  @P3 IMAD.MOV.U32 R140, RZ, RZ, R17 ;  /* 0x000000ffff8c3224 */ /* 0x000fca00078e0011 */
[----:B------:R0:W2:Y:S01]  /*6e70*/  @P3 LDG.E.U8 R2, desc[UR22][R140.64] ;  /* 0x000000168c023981 */ /* 0x0000a2000c1e1100 */
[C---:B------:R-:W-:Y:S01]  /*6e80*/  IADD3 R17, P5, PT, R142.reuse, R97, RZ ;  /* 0x000000618e117210 */ /* 0x040fe20007fbe0ff */
[----:B0-----:R-:W-:Y:S02]  /*6e90*/  @P3 IMAD.MOV.U32 R140, RZ, RZ, R218 ;  /* 0x000000ffff8c3224 */ /* 0x001fe400078e00da */
[----:B------:R-:W-:Y:S01]  /*6ea0*/  @P3 IMAD.MOV.U32 R141, RZ, RZ, R217 ;  /* 0x000000ffff8d3224 */ /* 0x000fe200078e00d9 */
[----:B------:R-:W-:-:S04]  /*6eb0*/  LEA.HI.X.SX32 R18, R142, R96, 0x1, P5 ;  /* 0x000000608e127211 */ /* 0x000fc800028f0eff */
[----:B------:R0:W2:Y:S01]  /*6ec0*/  @P3 LDG.E.U8 R223, desc[UR22][R140.64] ;  /* 0x000000168cdf3981 */ /* 0x0000a2000c1e1100 */
[----:B------:R-:W-:Y:S01]  /*6ed0*/  ISETP.GT.U32.AND P5, PT, R99, R102, PT ;  /* 0x000000666300720c */ /* 0x000fe20003fa4070 */
[----:B0-----:R-:W-:Y:S02]  /*6ee0*/  @P3 IMAD.MOV.U32 R140, RZ, RZ, R226 ;  /* 0x000000ffff8c3224 */ /* 0x001fe400078e00e2 */
[----:B------:R-:W-:-:S05]  /*6ef0*/  @P3 IMAD.MOV.U32 R141, RZ, RZ, R225 ;  /* 0x000000ffff8d3224 */ /* 0x000fca00078e00e1 */
[----:B------:R0:W2:Y:S02]  /*6f00*/  @P3 LDG.E.U8 R46, desc[UR22][R140.64] ;  /* 0x000000168c2e3981 */ /* 0x0000a4000c1e1100 */
[----:B0-----:R-:W-:Y:S02]  /*6f10*/  @P3 IMAD.MOV.U32 R140, RZ, RZ, R234 ;  /* 0x000000ffff8c3224 */ /* 0x001fe400078e00ea */
[----:B------:R-:W-:-:S05]  /*6f20*/  @P3 IMAD.MOV.U32 R141, RZ, RZ, R233 ;  /* 0x000000ffff8d3224 */ /* 0x000fca00078e00e9 */
[----:B------:R0:W2:Y:S01]  /*6f30*/  @P3 LDG.E.U8 R47, desc[UR22][R140.64] ;  /* 0x000000168c2f3981 */ /* 0x0000a2000c1e1100 */
[----:B------:R-:W-:Y:S01]  /*6f40*/  @!P5 IMAD.IADD R102, R102, 0x1, -R99 ;  /* 0x000000016666d824 */ /* 0x000fe200078e0a63 */
[----:B------:R-:W-:Y:S01]  /*6f50*/  ISETP.GE.AND P5, PT, R219, RZ, PT ;  /* 0x000000ffdb00720c */ /* 0x000fe20003fa6270 */
[----:B0-----:R-:W-:Y:S02]  /*6f60*/  @P3 IMAD.MOV.U32 R140, RZ, RZ, R242 ;  /* 0x000000ffff8c3224 */ /* 0x001fe400078e00f2 */
[----:B------:R-:W-:-:S05]  /*6f70*/  @P3 IMAD.MOV.U32 R141, RZ, RZ, R241 ;  /* 0x000000ffff8d3224 */ /* 0x000fca00078e00f1 */
[----:B------:R0:W2:Y:S02]  /*6f80*/  @P3 LDG.E.U8 R248, desc[UR22][R140.64] ;  /* 0x000000168cf83981 */ /* 0x0000a4000c1e1100 */
[----:B0-----:R-:W-:Y:S02]  /*6f90*/  @P3 IMAD.MOV.U32 R140, RZ, RZ, R250 ;  /* 0x000000ffff8c3224 */ /* 0x001fe400078e00fa */
[----:B------:R-:W-:-:S05]  /*6fa0*/  @P3 IMAD.MOV.U32 R141, RZ, RZ, R249 ;  /* 0x000000ffff8d3224 */ /* 0x000fca00078e00f9 */
[----:B------:R0:W2:Y:S01]  /*6fb0*/  @P3 LDG.E.U8 R247, desc[UR22][R140.64] ;  /* 0x000000168cf73981 */ /* 0x0000a2000c1e1100 */
[----:B------:R-:W-:Y:S01]  /*6fc0*/  @!P5 IMAD.MOV R102, RZ, RZ, -R102 ;  /* 0x000000ffff66d224 */ /* 0x000fe200078e0a66 */
[----:B------:R-:W-:Y:S01]  /*6fd0*/  ISETP.GT.U32.AND P5, PT, R99, R95, PT ;  /* 0x0000005f6300720c */ /* 0x000fe20003fa4070 */
[----:B0-----:R-:W-:Y:S02]  /*6fe0*/  @P3 IMAD.MOV.U32 R140, RZ, RZ, R15 ;  /* 0x000000ffff8c3224 */ /* 0x001fe400078e000f */
[----:B------:R-:W-:-:S05]  /*6ff0*/  @P3 IMAD.MOV.U32 R141, RZ, RZ, R16 ;  /* 0x000000ffff8d3224 */ /* 0x000fca00078e0010 */
[----:B------:R0:W2:Y:S01]  /*7000*/  @P3 LDG.E.U8 R43, desc[UR22][R140.64] ;  /* 0x000000168c2b3981 */ /* 0x0000a2000c1e1100 */
[C---:B------:R-:W-:Y:S02]  /*7010*/  SEL R142, R161.reuse, R138, !P1 ;  /* 0x0000008aa18e7207 */ /* 0x040fe40004800000 */
[----:B0-----:R-:W-:Y:S01]  /*7020*/  SEL R140, R161, R139, !P1 ;  /* 0x0000008ba18c7207 */ /* 0x001fe20004800000 */
[----:B------:R-:W-:-:S04]  /*7030*/  @P3 IMAD.MOV.U32 R138, RZ, RZ, R9 ;  /* 0x000000ffff8a3224 */ /* 0x000fc800078e0009 */
[----:B------:R-:W-:Y:S02]  /*7040*/  IMAD R140, R140, UR6, RZ ;  /* 0x000000068c8c7c24 */ /* 0x000fe4000f8e02ff */
[----:B------:R-:W-:-:S03]  /*7050*/  @P3 IMAD.MOV.U32 R139, RZ, RZ, R10 ;  /* 0x000000ffff8b3224 */ /* 0x000fc600078e000a */
[C---:B------:R-:W-:Y:S01]  /*7060*/  IADD3 R9, P6, PT, R140.reuse, R97, RZ ;  /* 0x000000618c097210 */ /* 0x040fe20007fde0ff */
[----:B------:R-:W-:Y:S01]  /*7070*/  @!P5 IMAD.IADD R95, R95, 0x1, -R99 ;  /* 0x000000015f5fd824 */ /* 0x000fe200078e0a63 */
[----:B------:R0:W2:Y:S02]  /*7080*/  @P3 LDG.E.U8 R45, desc[UR22][R138.64] ;  /* 0x000000168a2d3981 */ /* 0x0000a4000c1e1100 */
[----:B------:R-:W-:Y:S02]  /*7090*/  LEA.HI.X.SX32 R10, R140, R96, 0x1, P6 ;  /* 0x000000608c0a7211 */ /* 0x000fe400030f0eff */
[----:B------:R-:W-:Y:S01]  /*70a0*/  ISETP.GT.U32.AND P6, PT, R99, R93, PT ;  /* 0x0000005d6300720c */ /* 0x000fe20003fc4070 */
[----:B------:R-:W-:Y:S01]  /*70b0*/  IMAD R147, R147, UR6, RZ ;  /* 0x0000000693937c24 */ /* 0x000fe2000f8e02ff */
[----:B------:R-:W-:Y:S01]  /*70c0*/  ISETP.GT.U32.AND P5, PT, R99, R95, PT ;  /* 0x0000005f6300720c */ /* 0x000fe20003fa4070 */
[----:B0-----:R-:W-:Y:S02]  /*70d0*/  @P3 IMAD.MOV.U32 R138, RZ, RZ, R27 ;  /* 0x000000ffff8a3224 */ /* 0x001fe400078e001b */
[----:B------:R-:W-:Y:S01]  /*70e0*/  @P3 IMAD.MOV.U32 R139, RZ, RZ, R28 ;  /* 0x000000ffff8b3224 */ /* 0x000fe200078e001c */
[----:B------:R-:W-:-:S04]  /*70f0*/  IADD3 R19, P4, PT, R147, R97, RZ ;  /* 0x0000006193137210 */ /* 0x000fc80007f9e0ff */
[----:B------:R0:W2:Y:S01]  /*7100*/  @P3 LDG.E.U8 R240, desc[UR22][R138.64] ;  /* 0x000000168af03981 */ /* 0x0000a2000c1e1100 */
[----:B------:R-:W-:Y:S02]  /*7110*/  LEA.HI.X.SX32 R20, R147, R96, 0x1, P4 ;  /* 0x0000006093147211 */ /* 0x000fe400020f0eff */
[----:B------:R-:W-:Y:S01]  /*7120*/  @!P6 IMAD.IADD R93, R93, 0x1, -R99 ;  /* 0x000000015d5de824 */ /* 0x000fe200078e0a63 */
[----:B------:R-:W-:Y:S02]  /*7130*/  ISETP.GT.U32.AND P4, PT, R99, R104, PT ;  /* 0x000000686300720c */ /* 0x000fe40003f84070 */
[----:B------:R-:W-:Y:S01]  /*7140*/  PRMT R42, RZ, 0x7610, R42 ;  /* 0x00007610ff2a7816 */ /* 0x000fe2000000002a */
[----:B0-----:R-:W-:Y:S02]  /*7150*/  @P3 IMAD.MOV.U32 R138, RZ, RZ, R25 ;  /* 0x000000ffff8a3224 */ /* 0x001fe400078e0019 */
[----:B------:R-:W-:Y:S01]  /*7160*/  @P3 IMAD.MOV.U32 R139, RZ, RZ, R26 ;  /* 0x000000ffff8b3224 */ /* 0x000fe200078e001a */
[----:B------:R-:W-:-:S04]  /*7170*/  ISETP.GE.AND P6, PT, R212, RZ, PT ;  /* 0x000000ffd400720c */ /* 0x000fc80003fc6270 */
[----:B------:R0:W2:Y:S01]  /*7180*/  @P3 LDG.E.U8 R232, desc[UR22][R138.64] ;  /* 0x000000168ae83981 */ /* 0x0000a2000c1e1100 */
[----:B------:R-:W-:Y:S01]  /*7190*/  @!P5 IMAD.IADD R95, R95, 0x1, -R99 ;  /* 0x000000015f5fd824 */ /* 0x000fe200078e0a63 */
[----:B------:R-:W-:Y:S02]  /*71a0*/  PRMT R44, RZ, 0x7610, R44 ;  /* 0x00007610ff2c7816 */ /* 0x000fe4000000002c */
[----:B------:R-:W-:Y:S01]  /*71b0*/  ISETP.GE.AND P5, PT, R211, RZ, PT ;  /* 0x000000ffd300720c */ /* 0x000fe20003fa6270 */
[----:B0-----:R-:W-:Y:S02]  /*71c0*/  @P3 IMAD.MOV.U32 R138, RZ, RZ, R23 ;  /* 0x000000ffff8a3224 */ /* 0x001fe400078e0017 */
[----:B------:R-:W-:-:S05]  /*71d0*/  @P3 IMAD.MOV.U32 R139, RZ, RZ, R24 ;  /* 0x000000ffff8b3224 */ /* 0x000fca00078e0018 */
[----:B------:R0:W2:Y:S01]  /*71e0*/  @P3 LDG.E.U8 R42, desc[UR22][R138.64] ;  /* 0x000000168a2a3981 */ /* 0x0000a2000c1e1100 */
[----:B------:R-:W-:Y:S01]  /*71f0*/  @!P4 IMAD.IADD R104, R104, 0x1, -R99 ;  /* 0x000000016868c824 */ /* 0x000fe200078e0a63 */
[----:B------:R-:W-:Y:S01]  /*7200*/  PRMT R39, RZ, 0x7610, R39 ;  /* 0x00007610ff277816 */ /* 0x000fe20000000027 */
[----:B------:R-:W-:Y:S01]  /*7210*/  @!P6 IMAD.MOV R93, RZ, RZ, -R93 ;  /* 0x000000ffff5de224 */ /* 0x000fe200078e0a5d */
[----:B------:R-:W-:Y:S01]  /*7220*/  ISETP.GE.AND P4, PT, R222, RZ, PT ;  /* 0x000000ffde00720c */ /* 0x000fe20003f86270 */
[----:B0-----:R-:W-:Y:S02]  /*7230*/  @P3 IMAD.MOV.U32 R138, RZ, RZ, R21 ;  /* 0x000000ffff8a3224 */ /* 0x001fe400078e0015 */
[----:B------:R-:W-:Y:S01]  /*7240*/  @P3 IMAD.MOV.U32 R139, RZ, RZ, R22 ;  /* 0x000000ffff8b3224 */ /* 0x000fe200078e0016 */
[----:B------:R-:W-:-:S04]  /*7250*/  ISETP.GT.U32.AND P6, PT, R99, R106, PT ;  /* 0x0000006a6300720c */ /* 0x000fc80003fc4070 */
[----:B------:R0:W2:Y:S01]  /*7260*/  @P3 LDG.E.U8 R44, desc[UR22][R138.64] ;  /* 0x000000168a2c3981 */ /* 0x0000a2000c1e1100 */
[----:B------:R-:W-:Y:S01]  /*7270*/  @!P5 IMAD.MOV R95, RZ, RZ, -R95 ;  /* 0x000000ffff5fd224 */ /* 0x000fe200078e0a5f */
[----:B------:R-:W-:Y:S01]  /*7280*/  ISETP.GT.U32.AND P5, PT, R99, R107, PT ;  /* 0x0000006b6300720c */ /* 0x000fe20003fa4070 */
[----:B0-----:R-:W-:Y:S02]  /*7290*/  @P3 IMAD.MOV.U32 R138, RZ, RZ, R6 ;  /* 0x000000ffff8a3224 */ /* 0x001fe400078e0006 */
[----:B------:R-:W-:-:S05]  /*72a0*/  @P3 IMAD.MOV.U32 R139, RZ, RZ, R8 ;  /* 0x000000ffff8b3224 */ /* 0x000fca00078e0008 */
[----:B------:R0:W2:Y:S01]  /*72b0*/  @P3 LDG.E.U8 R39, desc[UR22][R138.64] ;  /* 0x000000168a273981 */ /* 0x0000a2000c1e1100 */
[----:B------:R-:W-:Y:S01]  /*72c0*/  @!P4 IMAD.MOV R104, RZ, RZ, -R104 ;  /* 0x000000ffff68c224 */ /* 0x000fe200078e0a68 */
[----:B------:R-:W-:Y:S02]  /*72d0*/  ISETP.GT.U32.AND P4, PT, R99, R94, PT ;  /* 0x0000005e6300720c */ /* 0x000fe40003f84070 */
[----:B------:R-:W-:Y:S01]  /*72e0*/  STL [R1+0x474], R145 ;  /* 0x0004749101007387 */ /* 0x000fe20000100800 */
[----:B0-----:R-:W-:-:S03]  /*72f0*/  SEL R139, R161, R137, !P1 ;  /* 0x00000089a18b7207 */ /* 0x001fc60004800000 */
[----:B------:R-:W-:Y:S01]  /*7300*/  STL [R1+0x470], R146 ;  /* 0x0004709201007387 */ /* 0x000fe20000100800 */
[----:B------:R-:W-:Y:S01]  /*7310*/  SEL R138, R161, R136, !P1 ;  /* 0x00000088a18a7207 */ /* 0x000fe20004800000 */
[----:B------:R-:W-:Y:S02]  /*7320*/  IMAD R139, R139, UR6, RZ ;  /* 0x000000068b8b7c24 */ /* 0x000fe4000f8e02ff */
[----:B------:R-:W-:Y:S01]  /*7330*/  STL [R1+0xd4], R6 ;  /* 0x0000d40601007387 */ /* 0x000fe20000100800 */
[----:B------:R-:W-:Y:S02]  /*7340*/  @P3 IMAD.MOV.U32 R136, RZ, RZ, R4 ;  /* 0x000000ffff883224 */ /* 0x000fe400078e0004 */
[----:B------:R-:W-:Y:S01]  /*7350*/  @!P6 IMAD.IADD R106, R106, 0x1, -R99 ;  /* 0x000000016a6ae824 */ /* 0x000fe200078e0a63 */
[----:B------:R0:W-:Y:S01]  /*7360*/  STL [R1+0xf4], R4 ;  /* 0x0000f40401007387 */ /* 0x0001e20000100800 */
[----:B------:R-:W-:-:S03]  /*7370*/  @P3 IMAD.MOV.U32 R137, RZ, RZ, R5 ;  /* 0x000000ffff893224 */ /* 0x000fc600078e0005 */
[----:B------:R-:W-:Y:S01]  /*7380*/  STL [R1+0xd0], R8 ;  /* 0x0000d00801007387 */ /* 0x000fe20000100800 */
[--C-:B------:R-:W-:Y:S01]  /*7390*/  @!P5 IMAD.IADD R107, R107, 0x1, -R99.reuse ;  /* 0x000000016b6bd824 */ /* 0x100fe200078e0a63 */
[----:B0-----:R-:W-:Y:S02]  /*73a0*/  IADD3 R4, P6, PT, R139, R97, RZ ;  /* 0x000000618b047210 */ /* 0x001fe40007fde0ff */
[----:B------:R0:W-:Y:S01]  /*73b0*/  STL [R1+0xf0], R5 ;  /* 0x0000f00501007387 */ /* 0x0001e20000100800 */
[----:B------:R-:W-:Y:S01]  /*73c0*/  IMAD R142, R142, UR6, RZ ;  /* 0x000000068e8e7c24 */ /* 0x000fe2000f8e02ff */
[----:B------:R-:W-:Y:S01]  /*73d0*/  ISETP.GT.U32.AND P5, PT, R99, R107, PT ;  /* 0x0000006b6300720c */ /* 0x000fe20003fa4070 */
[----:B------:R-:W-:Y:S01]  /*73e0*/  @!P4 IMAD.IADD R94, R94, 0x1, -R99 ;  /* 0x000000015e5ec824 */ /* 0x000fe200078e0a63 */
[----:B0-----:R-:W-:Y:S02]  /*73f0*/  LEA.HI.X.SX32 R5, R139, R96, 0x1, P6 ;  /* 0x000000608b057211 */ /* 0x001fe400030f0eff */
[----:B------:R-:W-:-:S02]  /*7400*/  ISETP.GT.U32.AND P6, PT, R99, R106, PT ;  /* 0x0000006a6300720c */ /* 0x000fc40003fc4070 */
[----:B------:R-:W-:-:S04]  /*7410*/  IADD3 R15, P4, PT, R142, R97, RZ ;  /* 0x000000618e0f7210 */ /* 0x000fc80007f9e0ff */
[----:B------:R-:W-:Y:S02]  /*7420*/  LEA.HI.X.SX32 R16, R142, R96, 0x1, P4 ;  /* 0x000000608e107211 */ /* 0x000fe400020f0eff */
[----:B------:R-:W-:Y:S01]  /*7430*/  ISETP.GT.U32.AND P4, PT, R99, R94, PT ;  /* 0x0000005e6300720c */ /* 0x000fe20003f84070 */
[----:B------:R-:W-:-:S04]  /*7440*/  @!P5 IMAD.IADD R107, R107, 0x1, -R99 ;  /* 0x000000016b6bd824 */ /* 0x000fc800078e0a63 */
[----:B------:R-:W-:Y:S01]  /*7450*/  @!P6 IMAD.IADD R106, R106, 0x1, -R99 ;  /* 0x000000016a6ae824 */ /* 0x000fe200078e0a63 */
[----:B------:R-:W-:Y:S02]  /*7460*/  ISETP.GE.AND P6, PT, R13, RZ, PT ;  /* 0x000000ff0d00720c */ /* 0x000fe40003fc6270 */
[----:B------:R-:W-:Y:S02]  /*7470*/  ISETP.GE.AND P5, PT, R12, RZ, PT ;  /* 0x000000ff0c00720c */ /* 0x000fe40003fa6270 */
[C---:B------:R-:W-:Y:S02]  /*7480*/  SEL R108, R161.reuse, R108, !P1 ;  /* 0x0000006ca16c7207 */ /* 0x040fe40004800000 */
[C---:B------:R-:W-:Y:S02]  /*7490*/  SEL R109, R161.reuse, R109, !P1 ;  /* 0x0000006da16d7207 */ /* 0x040fe40004800000 */
[----:B------:R-:W-:Y:S01]  /*74a0*/  SEL R110, R161, R110, !P1 ;  /* 0x0000006ea16e7207 */ /* 0x000fe20004800000 */
[----:B------:R-:W-:-:S02]  /*74b0*/  IMAD R108, R108, UR6, RZ ;  /* 0x000000066c6c7c24 */ /* 0x000fc4000f8e02ff */
[----:B------:R-:W-:Y:S01]  /*74c0*/  @!P4 IMAD.IADD R94, R94, 0x1, -R99 ;  /* 0x000000015e5ec824 */ /* 0x000fe200078e0a63 */
[----:B------:R-:W-:Y:S01]  /*74d0*/  ISETP.GE.AND P4, PT, R213, RZ, PT ;  /* 0x000000ffd500720c */ /* 0x000fe20003f86270 */
[----:B------:R-:W-:Y:S01]  /*74e0*/  @!P6 IMAD.MOV R106, RZ, RZ, -R106 ;  /* 0x000000ffff6ae224 */ /* 0x000fe200078e0a6a */
[----:B------:R-:W-:Y:S01]  /*74f0*/  SEL R111, R161, R111, !P1 ;  /* 0x0000006fa16f7207 */ /* 0x000fe20004800000 */
[----:B------:R-:W-:Y:S01]  /*7500*/  IMAD R109, R109, UR6, RZ ;  /* 0x000000066d6d7c24 */ /* 0x000fe2000f8e02ff */
[C---:B------:R-:W-:Y:S01]  /*7510*/  SEL R112, R161.reuse, R112, !P1 ;  /* 0x00000070a1707207 */ /* 0x040fe20004800000 */
[----:B------:R-:W-:Y:S01]  /*7520*/  IMAD R110, R110, UR6, RZ ;  /* 0x000000066e6e7c24 */ /* 0x000fe2000f8e02ff */
[----:B------:R-:W-:Y:S01]  /*7530*/  IADD3 R151, P6, PT, R108, R97, RZ ;  /* 0x000000616c977210 */ /* 0x000fe20007fde0ff */
[----:B------:R-:W-:Y:S01]  /*7540*/  @!P5 IMAD.MOV R107, RZ, RZ, -R107 ;  /* 0x000000ffff6bd224 */ /* 0x000fe200078e0a6b */
[----:B------:R-:W-:Y:S01]  /*7550*/  SEL R113, R161, R113, !P1 ;  /* 0x00000071a1717207 */ /* 0x000fe20004800000 */
[----:B------:R-:W-:Y:S01]  /*7560*/  IMAD R111, R111, UR6, RZ ;  /* 0x000000066f6f7c24 */ /* 0x000fe2000f8e02ff */
[----:B------:R-:W-:Y:S01]  /*7570*/  IADD3 R166, P5, PT, R109, R97, RZ ;  /* 0x000000616da67210 */ /* 0x000fe20007fbe0ff */
[----:B------:R-:W-:Y:S01]  /*7580*/  IMAD R112, R112, UR6, RZ ;  /* 0x0000000670707c24 */ /* 0x000fe2000f8e02ff */
[----:B------:R-:W-:-:S02]  /*7590*/  LEA.HI.X.SX32 R169, R108, R96, 0x1, P6 ;  /* 0x000000606ca97211 */ /* 0x000fc400030f0eff */
[----:B------:R-:W-:Y:S02]  /*75a0*/  SEL R114, R161, R114, !P1 ;  /* 0x00000072a1727207 */ /* 0x000fe40004800000 */
[----:B------:R-:W-:Y:S01]  /*75b0*/  IADD3 R27, P6, PT, R110, R97, RZ ;  /* 0x000000616e1b7210 */ /* 0x000fe20007fde0ff */
[----:B------:R-:W-:Y:S01]  /*75c0*/  IMAD R113, R113, UR6, RZ ;  /* 0x0000000671717c24 */ /* 0x000fe2000f8e02ff */
[-C--:B------:R-:W-:Y:S01]  /*75d0*/  LEA.HI.X.SX32 R163, R109, R96.reuse, 0x1, P5 ;  /* 0x000000606da37211 */ /* 0x080fe200028f0eff */
[----:B------:R-:W-:Y:S01]  /*75e0*/  IMAD R114, R114, UR6, RZ ;  /* 0x0000000672727c24 */ /* 0x000fe2000f8e02ff */
[----:B------:R-:W-:Y:S02]  /*75f0*/  SEL R115, R161, R115, !P1 ;  /* 0x00000073a1737207 */ /* 0x000fe40004800000 */
[----:B------:R-:W-:Y:S02]  /*7600*/  IADD3 R26, P5, PT, R111, R97, RZ ;  /* 0x000000616f1a7210 */ /* 0x000fe40007fbe0ff */
[----:B------:R-:W-:Y:S01]  /*7610*/  LEA.HI.X.SX32 R29, R110, R96, 0x1, P6 ;  /* 0x000000606e1d7211 */ /* 0x000fe200030f0eff */
[----:B------:R-:W-:Y:S01]  /*7620*/  @!P4 IMAD.MOV R94, RZ, RZ, -R94 ;  /* 0x000000ffff5ec224 */ /* 0x000fe200078e0a5e */
[----:B------:R-:W-:-:S02]  /*7630*/  PRMT R239, RZ, 0x7610, R239 ;  /* 0x00007610ffef7816 */ /* 0x000fc400000000ef */
[----:B------:R-:W-:Y:S02]  /*7640*/  SEL R116, R161, R116, !P1 ;  /* 0x00000074a1747207 */ /* 0x000fe40004800000 */
[----:B------:R-:W-:Y:S02]  /*7650*/  IADD3 R162, P6, PT, R112, R97, RZ ;  /* 0x0000006170a27210 */ /* 0x000fe40007fde0ff */
[----:B------:R-:W-:Y:S01]  /*7660*/  ISETP.GT.U32.AND P4, PT, R99, R105, PT ;  /* 0x000000696300720c */ /* 0x000fe20003f84070 */
[----:B------:R-:W-:Y:S01]  /*7670*/  IMAD R115, R115, UR6, RZ ;  /* 0x0000000673737c24 */ /* 0x000fe2000f8e02ff */
[----:B------:R-:W-:Y:S01]  /*7680*/  LEA.HI.X.SX32 R28, R111, R96, 0x1, P5 ;  /* 0x000000606f1c7211 */ /* 0x000fe200028f0eff */
[----:B------:R-:W-:Y:S01]  /*7690*/  IMAD R116, R116, UR6, RZ ;  /* 0x0000000674747c24 */ /* 0x000fe2000f8e02ff */
[----:B------:R-:W-:Y:S01]  /*76a0*/  SEL R117, R161, R117, !P1 ;  /* 0x00000075a1757207 */ /* 0x000fe20004800000 */
[----:B------:R0:W2:Y:S01]  /*76b0*/  @P3 LDG.E.U8 R239, desc[UR22][R136.64] ;  /* 0x0000001688ef3981 */ /* 0x0000a2000c1e1100 */
[----:B------:R-:W-:-:S02]  /*76c0*/  IADD3 R167, P5, PT, R113, R97, RZ ;  /* 0x0000006171a77210 */ /* 0x000fc40007fbe0ff */
[----:B------:R-:W-:Y:S02]  /*76d0*/  LEA.HI.X.SX32 R192, R112, R96, 0x1, P6 ;  /* 0x0000006070c07211 */ /* 0x000fe400030f0eff */
[----:B------:R-:W-:Y:S02]  /*76e0*/  SEL R118, R161, R118, !P1 ;  /* 0x00000076a1767207 */ /* 0x000fe40004800000 */
[----:B------:R-:W-:Y:S02]  /*76f0*/  IADD3 R168, P6, PT, R114, R97, RZ ;  /* 0x0000006172a87210 */ /* 0x000fe40007fde0ff */
[----:B------:R-:W-:Y:S01]  /*7700*/  PRMT R41, RZ, 0x7610, R41 ;  /* 0x00007610ff297816 */ /* 0x000fe20000000029 */
[----:B0-----:R-:W-:Y:S01]  /*7710*/  @P3 IMAD.MOV.U32 R136, RZ, RZ, R19 ;  /* 0x000000ffff883224 */ /* 0x001fe200078e0013 */
[-C--:B------:R-:W-:Y:S01]  /*7720*/  LEA.HI.X.SX32 R202, R113, R96.reuse, 0x1, P5 ;  /* 0x0000006071ca7211 */ /* 0x080fe200028f0eff */
[----:B------:R-:W-:Y:S01]  /*7730*/  @P3 IMAD.MOV.U32 R137, RZ, RZ, R20 ;  /* 0x000000ffff893224 */ /* 0x000fe200078e0014 */
[----:B------:R-:W-:Y:S01]  /*7740*/  SEL R119, R161, R119, !P1 ;  /* 0x00000077a1777207 */ /* 0x000fe20004800000 */
[----:B------:R-:W-:Y:S01]  /*7750*/  IMAD R117, R117, UR6, RZ ;  /* 0x0000000675757c24 */ /* 0x000fe2000f8e02ff */
[-C--:B------:R-:W-:Y:S01]  /*7760*/  IADD3 R194, P5, PT, R115, R97.reuse, RZ ;  /* 0x0000006173c27210 */ /* 0x080fe20007fbe0ff */
[----:B------:R-:W-:Y:S01]  /*7770*/  IMAD R118, R118, UR6, RZ ;  /* 0x0000000676767c24 */ /* 0x000fe2000f8e02ff */
[----:B------:R-:W-:Y:S01]  /*7780*/  LEA.HI.X.SX32 R213, R114, R96, 0x1, P6 ;  /* 0x0000006072d57211 */ /* 0x000fe200030f0eff */
[----:B------:R-:W-:Y:S01]  /*7790*/  IMAD R138, R138, UR6, RZ ;  /* 0x000000068a8a7c24 */ /* 0x000fe2000f8e02ff */
[----:B------:R-:W-:Y:S01]  /*77a0*/  SEL R120, R161, R120, !P1 ;  /* 0x00000078a1787207 */ /* 0x000fe20004800000 */
[----:B------:R0:W2:Y:S01]  /*77b0*/  @P3 LDG.E.U8 R41, desc[UR22][R136.64] ;  /* 0x0000001688293981 */ /* 0x0000a2000c1e1100 */
[----:B------:R-:W-:-:S02]  /*77c0*/  IADD3 R197, P6, PT, R116, R97, RZ ;  /* 0x0000006174c57210 */ /* 0x000fc40007fde0ff */
[----:B------:R-:W-:Y:S01]  /*77d0*/  PRMT R38, RZ, 0x7610, R38 ;  /* 0x00007610ff267816 */ /* 0x000fe20000000026 */
[----:B------:R-:W-:Y:S01]  /*77e0*/  IMAD R119, R119, UR6, RZ ;  /* 0x0000000677777c24 */ /* 0x000fe2000f8e02ff */
[-C--:B------:R-:W-:Y:S01]  /*77f0*/  LEA.HI.X.SX32 R193, R115, R96.reuse, 0x1, P5 ;  /* 0x0000006073c17211 */ /* 0x080fe200028f0eff */
[----:B------:R-:W-:Y:S01]  /*7800*/  STL [R1+0x19c], R19 ;  /* 0x00019c1301007387 */ /* 0x000fe20000100800 */
[----:B------:R-:W-:Y:S01]  /*7810*/  SEL R121, R161, R121, !P1 ;  /* 0x00000079a1797207 */ /* 0x000fe20004800000 */
[----:B------:R-:W-:Y:S01]  /*7820*/  @!P4 IMAD.IADD R105, R105, 0x1, -R99 ;  /* 0x000000016969c824 */ /* 0x000fe200078e0a63 */
[-C--:B------:R-:W-:Y:S01]  /*7830*/  IADD3 R185, P5, PT, R117, R97.reuse, RZ ;  /* 0x0000006175b97210 */ /* 0x080fe20007fbe0ff */
[----:B0-----:R-:W-:Y:S01]  /*7840*/  @P3 IMAD.MOV.U32 R136, RZ, RZ, R17 ;  /* 0x000000ffff883224 */ /* 0x001fe200078e0011 */
[----:B------:R-:W-:Y:S01]  /*7850*/  LEA.HI.X.SX32 R199, R116, R96, 0x1, P6 ;  /* 0x0000006074c77211 */ /* 0x000fe200030f0eff */
[----:B------:R-:W-:Y:S01]  /*7860*/  @P3 IMAD.MOV.U32 R137, RZ, RZ, R18 ;  /* 0x000000ffff893224 */ /* 0x000fe200078e0012 */
[----:B------:R-:W-:Y:S01]  /*7870*/  SEL R122, R161, R122, !P1 ;  /* 0x0000007aa17a7207 */ /* 0x000fe20004800000 */
[----:B------:R-:W-:Y:S01]  /*7880*/  IMAD R120, R120, UR6, RZ ;  /* 0x0000000678787c24 */ /* 0x000fe2000f8e02ff */
[-C--:B------:R-:W-:Y:S01]  /*7890*/  IADD3 R177, P6, PT, R118, R97.reuse, RZ ;  /* 0x0000006176b17210 */ /* 0x080fe20007fde0ff */
[----:B------:R-:W-:Y:S01]  /*78a0*/  STL [R1+0x1b4], R17 ;  /* 0x0001b41101007387 */ /* 0x000fe20000100800 */
[----:B------:R-:W-:Y:S01]  /*78b0*/  IADD3 R6, P4, PT, R138, R97, RZ ;  /* 0x000000618a067210 */ /* 0x000fe20007f9e0ff */
[----:B------:R-:W-:Y:S01]  /*78c0*/  IMAD R121, R121, UR6, RZ ;  /* 0x0000000679797c24 */ /* 0x000fe2000f8e02ff */
[----:B------:R-:W-:Y:S01]  /*78d0*/  PRMT R40, RZ, 0x7610, R40 ;  /* 0x00007610ff287816 */ /* 0x000fe20000000028 */
[----:B------:R0:W-:Y:S01]  /*78e0*/  STL [R1+0x198], R20 ;  /* 0x0001981401007387 */ /* 0x0001e20000100800 */
[----:B------:R-:W-:Y:S01]  /*78f0*/  LEA.HI.X.SX32 R200, R117, R96, 0x1, P5 ;  /* 0x0000006075c87211 */ /* 0x000fe200028f0eff */
[----:B------:R-:W-:Y:S01]  /*7900*/  IMAD R122, R122, UR6, RZ ;  /* 0x000000067a7a7c24 */ /* 0x000fe2000f8e02ff */
[----:B------:R-:W-:Y:S01]  /*7910*/  SEL R123, R161, R123, !P1 ;  /* 0x0000007ba17b7207 */ /* 0x000fe20004800000 */
[----:B------:R-:W-:Y:S01]  /*7920*/  STL [R1+0x1b0], R18 ;  /* 0x0001b01201007387 */ /* 0x000fe20000100800 */
[----:B------:R-:W-:-:S02]  /*7930*/  IADD3 R92, P5, PT, R119, R97, RZ ;  /* 0x00000061775c7210 */ /* 0x000fc40007fbe0ff */
[-C--:B------:R-:W-:Y:S01]  /*7940*/  LEA.HI.X.SX32 R246, R118, R96.reuse, 0x1, P6 ;  /* 0x0000006076f67211 */ /* 0x080fe200030f0eff */
[----:B------:R1:W2:Y:S01]  /*7950*/  @P3 LDG.E.U8 R38, desc[UR22][R136.64] ;  /* 0x0000001688263981 */ /* 0x0002a2000c1e1100 */
[----:B------:R-:W-:Y:S02]  /*7960*/  LEA.HI.X.SX32 R8, R138, R96, 0x1, P4 ;  /* 0x000000608a087211 */ /* 0x000fe400020f0eff */
[----:B------:R-:W-:Y:S01]  /*7970*/  SEL R124, R161, R124, !P1 ;  /* 0x0000007ca17c7207 */ /* 0x000fe20004800000 */
[----:B------:R-:W-:Y:S01]  /*7980*/  STL [R1+0x1cc], R15 ;  /* 0x0001cc0f01007387 */ /* 0x000fe20000100800 */
[----:B------:R-:W-:-:S03]  /*7990*/  IADD3 R212, P6, PT, R120, R97, RZ ;  /* 0x0000006178d47210 */ /* 0x000fc60007fde0ff */
[----:B------:R-:W-:Y:S01]  /*79a0*/  STL [R1+0x1e4], R9 ;  /* 0x0001e40901007387 */ /* 0x000fe20000100800 */
[----:B-1----:R-:W-:Y:S02]  /*79b0*/  @P3 IMAD.MOV.U32 R136, RZ, RZ, R15 ;  /* 0x000000ffff883224 */ /* 0x002fe400078e000f */
[----:B------:R-:W-:Y:S01]  /*79c0*/  @P3 IMAD.MOV.U32 R137, RZ, RZ, R16 ;  /* 0x000000ffff893224 */ /* 0x000fe200078e0010 */
[----:B------:R1:W-:Y:S01]  /*79d0*/  STL [R1+0x1c8], R16 ;  /* 0x0001c81001007387 */ /* 0x0003e20000100800 */
[----:B------:R-:W-:Y:S01]  /*79e0*/  LEA.HI.X.SX32 R222, R119, R96, 0x1, P5 ;  /* 0x0000006077de7211 */ /* 0x000fe200028f0eff */
[----:B------:R-:W-:Y:S02]  /*79f0*/  IMAD R123, R123, UR6, RZ ;  /* 0x000000067b7b7c24 */ /* 0x000fe4000f8e02ff */
[----:B------:R-:W-:Y:S01]  /*7a00*/  STL [R1+0x1e0], R10 ;  /* 0x0001e00a01007387 */ /* 0x000fe20000100800 */
[----:B------:R-:W-:Y:S01]  /*7a10*/  PRMT R231, RZ, 0x7610, R231 ;  /* 0x00007610ffe77816 */ /* 0x000fe200000000e7 */
[----:B------:R-:W-:Y:S01]  /*7a20*/  IMAD R124, R124, UR6, RZ ;  /* 0x000000067c7c7c24 */ /* 0x000fe2000f8e02ff */
[----:B------:R-:W-:Y:S01]  /*7a30*/  SEL R125, R161, R125, !P1 ;  /* 0x0000007da17d7207 */ /* 0x000fe20004800000 */
[----:B------:R-:W-:Y:S01]  /*7a40*/  STL [R1+0x1fc], R6 ;  /* 0x0001fc0601007387 */ /* 0x000fe20000100800 */
[----:B------:R-:W-:-:S02]  /*7a50*/  IADD3 R220, P5, PT, R121, R97, RZ ;  /* 0x0000006179dc7210 */ /* 0x000fc40007fbe0ff */
[----:B------:R-:W-:Y:S01]  /*7a60*/  LEA.HI.X.SX32 R211, R120, R96, 0x1, P6 ;  /* 0x0000006078d37211 */ /* 0x000fe200030f0eff */
[----:B------:R-:W-:Y:S01]  /*7a70*/  STL [R1+0x214], R4 ;  /* 0x0002140401007387 */ /* 0x000fe20000100800 */
[----:B------:R-:W-:Y:S02]  /*7a80*/  SEL R126, R161, R126, !P1 ;  /* 0x0000007ea17e7207 */ /* 0x000fe40004800000 */
[----:B------:R-:W-:Y:S01]  /*7a90*/  IADD3 R228, P6, PT, R122, R97, RZ ;  /* 0x000000617ae47210 */ /* 0x000fe20007fde0ff */
[----:B------:R0:W2:Y:S01]  /*7aa0*/  @P3 LDG.E.U8 R40, desc[UR22][R136.64] ;  /* 0x0000001688283981 */ /* 0x0000a2000c1e1100 */
[----:B------:R-:W-:-:S03]  /*7ab0*/  ISETP.GT.U32.AND P4, PT, R99, R105, PT ;  /* 0x000000696300720c */ /* 0x000fc60003f84070 */
[----:B------:R1:W-:Y:S01]  /*7ac0*/  STL [R1+0x1f8], R8 ;  /* 0x0001f80801007387 */ /* 0x0003e20000100800 */
[----:B------:R-:W-:-:S03]  /*7ad0*/  LEA.HI.X.SX32 R219, R121, R96, 0x1, P5 ;  /* 0x0000006079db7211 */ /* 0x000fc600028f0eff */
[----:B------:R1:W-:Y:S01]  /*7ae0*/  STL [R1+0x210], R5 ;  /* 0x0002100501007387 */ /* 0x0003e20000100800 */
[----:B0-----:R-:W-:Y:S02]  /*7af0*/  @P3 IMAD.MOV.U32 R136, RZ, RZ, R9 ;  /* 0x000000ffff883224 */ /* 0x001fe400078e0009 */
[----:B------:R-:W-:Y:S01]  /*7b00*/  @P3 IMAD.MOV.U32 R137, RZ, RZ, R10 ;  /* 0x000000ffff893224 */ /* 0x000fe200078e000a */
[----:B------:R-:W-:Y:S01]  /*7b10*/  STL [R1+0x22c], R151 ;  /* 0x00022c9701007387 */ /* 0x000fe20000100800 */
[----:B------:R-:W-:Y:S01]  /*7b20*/  SEL R127, R161, R127, !P1 ;  /* 0x0000007fa17f7207 */ /* 0x000fe20004800000 */
[----:B------:R-:W-:Y:S01]  /*7b30*/  IMAD R125, R125, UR6, RZ ;  /* 0x000000067d7d7c24 */ /* 0x000fe2000f8e02ff */
[----:B------:R-:W-:Y:S01]  /*7b40*/  IADD3 R236, P5, PT, R123, R97, RZ ;  /* 0x000000617bec7210 */ /* 0x000fe20007fbe0ff */
[----:B------:R-:W-:Y:S01]  /*7b50*/  STL [R1+0x29c], R166 ;  /* 0x00029ca601007387 */ /* 0x000fe20000100800 */
[----:B------:R-:W-:Y:S01]  /*7b60*/  LEA.HI.X.SX32 R227, R122, R96, 0x1, P6 ;  /* 0x000000607ae37211 */ /* 0x000fe200030f0eff */
[----:B------:R-:W-:Y:S01]  /*7b70*/  IMAD R126, R126, UR6, RZ ;  /* 0x000000067e7e7c24 */ /* 0x000fe2000f8e02ff */
[----:B------:R-:W-:Y:S01]  /*7b80*/  PRMT R35, RZ, 0x7610, R35 ;  /* 0x00007610ff237816 */ /* 0x000fe20000000023 */
[----:B------:R-:W-:Y:S01]  /*7b90*/  STL [R1+0x228], R169 ;  /* 0x000228a901007387 */ /* 0x000fe20000100800 */
[----:B------:R-:W-:-:S02]  /*7ba0*/  SEL R128, R161, R128, !P1 ;  /* 0x00000080a1807207 */ /* 0x000fc40004800000 */
[----:B------:R-:W-:Y:S01]  /*7bb0*/  IADD3 R244, P6, PT, R124, R97, RZ ;  /* 0x000000617cf47210 */ /* 0x000fe20007fde0ff */
[----:B------:R0:W2:Y:S01]  /*7bc0*/  @P3 LDG.E.U8 R231, desc[UR22][R136.64] ;  /* 0x0000001688e73981 */ /* 0x0000a2000c1e1100 */
[----:B------:R-:W-:-:S03]  /*7bd0*/  LEA.HI.X.SX32 R235, R123, R96, 0x1, P5 ;  /* 0x000000607beb7211 */ /* 0x000fc600028f0eff */
[----:B------:R-:W-:Y:S01]  /*7be0*/  STL [R1+0x2ac], R27 ;  /* 0x0002ac1b01007387 */ /* 0x000fe20000100800 */
[----:B------:R-:W-:-:S03]  /*7bf0*/  SEL R129, R161, R129, !P1 ;  /* 0x00000081a1817207 */ /* 0x000fc60004800000 */
[----:B------:R1:W-:Y:S01]  /*7c00*/  STL [R1+0x240], R163 ;  /* 0x000240a301007387 */ /* 0x0003e20000100800 */
[----:B0-----:R-:W-:Y:S02]  /*7c10*/  @P3 IMAD.MOV.U32 R136, RZ, RZ, R6 ;  /* 0x000000ffff883224 */ /* 0x001fe400078e0006 */
[----:B------:R-:W-:Y:S01]  /*7c20*/  @P3 IMAD.MOV.U32 R137, RZ, RZ, R8 ;  /* 0x000000ffff893224 */ /* 0x000fe200078e0008 */
[----:B------:R-:W-:Y:S01]  /*7c30*/  STL [R1+0x2bc], R26 ;  /* 0x0002bc1a01007387 */ /* 0x000fe20000100800 */
[----:B------:R-:W-:Y:S01]  /*7c40*/  IMAD R127, R127, UR6, RZ ;  /* 0x000000067f7f7c24 */ /* 0x000fe2000f8e02ff */
[-C--:B------:R-:W-:Y:S02]  /*7c50*/  IADD3 R252, P5, PT, R125, R97.reuse, RZ ;  /* 0x000000617dfc7210 */ /* 0x080fe40007fbe0ff */
[----:B------:R0:W-:Y:S01]  /*7c60*/  STL [R1+0x2a8], R29 ;  /* 0x0002a81d01007387 */ /* 0x0001e20000100800 */
[----:B------:R-:W-:Y:S01]  /*7c70*/  LEA.HI.X.SX32 R243, R124, R96, 0x1, P6 ;  /* 0x000000607cf37211 */ /* 0x000fe200030f0eff */
[----:B------:R-:W-:Y:S01]  /*7c80*/  IMAD R128, R128, UR6, RZ ;  /* 0x0000000680807c24 */ /* 0x000fe2000f8e02ff */
[----:B------:R-:W-:Y:S01]  /*7c90*/  SEL R130, R161, R130, !P1 ;  /* 0x00000082a1827207 */ /* 0x000fe20004800000 */
[----:B------:R-:W-:Y:S01]  /*7ca0*/  STL [R1+0x2cc], R162 ;  /* 0x0002cca201007387 */ /* 0x000fe20000100800 */
[----:B------:R-:W-:-:S02]  /*7cb0*/  IADD3 R170, P6, PT, R126, R97, RZ ;  /* 0x000000617eaa7210 */ /* 0x000fc40007fde0ff */
[----:B------:R-:W-:Y:S01]  /*7cc0*/  PRMT R37, RZ, 0x7610, R37 ;  /* 0x00007610ff257816 */ /* 0x000fe20000000025 */
[----:B------:R0:W-:Y:S01]  /*7cd0*/  STL [R1+0x2b8], R28 ;  /* 0x0002b81c01007387 */ /* 0x0001e20000100800 */
[----:B------:R-:W-:-:S03]  /*7ce0*/  LEA.HI.X.SX32 R251, R125, R96, 0x1, P5 ;  /* 0x000000607dfb7211 */ /* 0x000fc600028f0eff */
[----:B------:R0:W2:Y:S01]  /*7cf0*/  @P3 LDG.E.U8 R35, desc[UR22][R136.64] ;  /* 0x0000001688233981 */ /* 0x0000a2000c1e1100 */
[----:B------:R-:W-:-:S03]  /*7d00*/  @!P4 IMAD.IADD R105, R105, 0x1, -R99 ;  /* 0x000000016969c824 */ /* 0x000fc600078e0a63 */
[----:B------:R-:W-:Y:S01]  /*7d10*/  STL [R1+0x2dc], R167 ;  /* 0x0002dca701007387 */ /* 0x000fe20000100800 */
[----:B------:R-:W-:Y:S01]  /*7d20*/  SEL R131, R161, R131, !P1 ;  /* 0x00000083a1837207 */ /* 0x000fe20004800000 */
[----:B------:R-:W-:Y:S02]  /*7d30*/  IMAD R129, R129, UR6, RZ ;  /* 0x0000000681817c24 */ /* 0x000fe4000f8e02ff */
[----:B------:R1:W-:Y:S01]  /*7d40*/  STL [R1+0x2c8], R192 ;  /* 0x0002c8c001007387 */ /* 0x0003e20000100800 */
[----:B0-----:R-:W-:Y:S02]  /*7d50*/  @P3 IMAD.MOV.U32 R136, RZ, RZ, R4 ;  /* 0x000000ffff883224 */ /* 0x001fe400078e0004 */
[----:B------:R-:W-:Y:S01]  /*7d60*/  @P3 IMAD.MOV.U32 R137, RZ, RZ, R5 ;  /* 0x000000ffff893224 */ /* 0x000fe200078e0005 */
[----:B------:R-:W-:Y:S01]  /*7d70*/  STL [R1+0x2ec], R168 ;  /* 0x0002eca801007387 */ /* 0x000fe20000100800 */
[----:B------:R-:W-:Y:S01]  /*7d80*/  IADD3 R24, P5, PT, R127, R97, RZ ;  /* 0x000000617f187210 */ /* 0x000fe20007fbe0ff */
[----:B------:R-:W-:Y:S01]  /*7d90*/  IMAD R130, R130, UR6, RZ ;  /* 0x0000000682827c24 */ /* 0x000fe2000f8e02ff */
[----:B------:R-:W-:Y:S01]  /*7da0*/  LEA.HI.X.SX32 R25, R126, R96, 0x1, P6 ;  /* 0x000000607e197211 */ /* 0x000fe200030f0eff */
[----:B------:R0:W-:Y:S01]  /*7db0*/  STL [R1+0x2d8], R202 ;  /* 0x0002d8ca01007387 */ /* 0x0001e20000100800 */
[----:B------:R-:W-:-:S02]  /*7dc0*/  ISETP.GE.AND P4, PT, R14, RZ, PT ;  /* 0x000000ff0e00720c */ /* 0x000fc40003f86270 */
[----:B------:R-:W-:Y:S01]  /*7dd0*/  SEL R132, R161, R132, !P1 ;  /* 0x00000084a1847207 */ /* 0x000fe20004800000 */
[----:B------:R-:W-:Y:S01]  /*7de0*/  STL [R1+0x2fc], R194 ;  /* 0x0002fcc201007387 */ /* 0x000fe20000100800 */
[----:B------:R-:W-:-:S03]  /*7df0*/  IADD3 R175, P6, PT, R128, R97, RZ ;  /* 0x0000006180af7210 */ /* 0x000fc60007fde0ff */
[----:B------:R0:W-:Y:S01]  /*7e00*/  STL [R1+0x2e8], R213 ;  /* 0x0002e8d501007387 */ /* 0x0001e20000100800 */
[----:B------:R-:W-:-:S03]  /*7e10*/  LEA.HI.X.SX32 R184, R127, R96, 0x1, P5 ;  /* 0x000000607fb87211 */ /* 0x000fc600028f0eff */
[----:B------:R0:W2:Y:S01]  /*7e20*/  @P3 LDG.E.U8 R37, desc[UR22][R136.64] ;  /* 0x0000001688253981 */ /* 0x0000a2000c1e1100 */
[----:B------:R-:W-:-:S03]  /*7e30*/  SEL R133, R161, R133, !P1 ;  /* 0x00000085a1857207 */ /* 0x000fc60004800000 */
[----:B------:R-:W-:Y:S01]  /*7e40*/  STL [R1+0x30c], R197 ;  /* 0x00030cc501007387 */ /* 0x000fe20000100800 */
[----:B------:R-:W-:Y:S02]  /*7e50*/  IADD3 R20, P5, PT, R129, R97, RZ ;  /* 0x0000006181147210 */ /* 0x000fe40007fbe0ff */
[----:B------:R-:W-:Y:S01]  /*7e60*/  LEA.HI.X.SX32 R23, R128, R96, 0x1, P6 ;  /* 0x0000006080177211 */ /* 0x000fe200030f0eff */
[----:B------:R1:W-:Y:S01]  /*7e70*/  STL [R1+0x2f8], R193 ;  /* 0x0002f8c101007387 */ /* 0x0003e20000100800 */
[----:B0-----:R-:W-:Y:S01]  /*7e80*/  SEL R136, R161, R103, !P1 ;  /* 0x00000067a1887207 */ /* 0x001fe20004800000 */
[----:B------:R-:W-:Y:S01]  /*7e90*/  IMAD R103, R131, UR6, RZ ;  /* 0x0000000683677c24 */ /* 0x000fe2000f8e02ff */
[C---:B------:R-:W-:Y:S01]  /*7ea0*/  SEL R137, R161.reuse, R102, !P1 ;  /* 0x00000066a1897207 */ /* 0x040fe20004800000 */
[----:B------:R-:W-:Y:S01]  /*7eb0*/  STL [R1+0x31c], R185 ;  /* 0x00031cb901007387 */ /* 0x000fe20000100800 */
[C---:B------:R-:W-:Y:S01]  /*7ec0*/  SEL R134, R161.reuse, R134, !P1 ;  /* 0x00000086a1867207 */ /* 0x040fe20004800000 */
[----:B------:R-:W-:Y:S01]  /*7ed0*/  IMAD R102, R132, UR6, RZ ;  /* 0x0000000684667c24 */ /* 0x000fe2000f8e02ff */
[----:B------:R-:W-:Y:S01]  /*7ee0*/  IADD3 R21, P6, PT, R130, R97, RZ ;  /* 0x0000006182157210 */ /* 0x000fe20007fde0ff */
[----:B------:R-:W-:Y:S01]  /*7ef0*/  STL [R1+0x308], R199 ;  /* 0x000308c701007387 */ /* 0x000fe20000100800 */
[----:B------:R-:W-:-:S03]  /*7f00*/  SEL R140, R161, R95, !P1 ;  /* 0x0000005fa18c7207 */ /* 0x000fc60004800000 */
[----:B------:R-:W-:Y:S01]  /*7f10*/  STL [R1+0x32c], R177 ;  /* 0x00032cb101007387 */ /* 0x000fe20000100800 */
[----:B------:R-:W-:Y:S01]  /*7f20*/  LEA.HI.X.SX32 R22, R129, R96, 0x1, P5 ;  /* 0x0000006081167211 */ /* 0x000fe200028f0eff */
[----:B------:R-:W-:Y:S02]  /*7f30*/  IMAD R95, R133, UR6, RZ ;  /* 0x00000006855f7c24 */ /* 0x000fe4000f8e02ff */
[----:B------:R-:W-:Y:S01]  /*7f40*/  STL [R1+0x318], R200 ;  /* 0x000318c801007387 */ /* 0x000fe20000100800 */
[C---:B------:R-:W-:Y:S02]  /*7f50*/  SEL R135, R161.reuse, R135, !P1 ;  /* 0x00000087a1877207 */ /* 0x040fe40004800000 */
[----:B------:R-:W-:Y:S01]  /*7f60*/  SEL R138, R161, R94, !P1 ;  /* 0x0000005ea18a7207 */ /* 0x000fe20004800000 */
[----:B------:R-:W-:Y:S01]  /*7f70*/  STL [R1+0x33c], R92 ;  /* 0x00033c5c01007387 */ /* 0x000fe20000100800 */
[----:B------:R-:W-:Y:S01]  /*7f80*/  IADD3 R160, P5, PT, R103, R97, RZ ;  /* 0x0000006167a07210 */ /* 0x000fe20007fbe0ff */
[----:B------:R-:W-:Y:S01]  /*7f90*/  IMAD R94, R134, UR6, RZ ;  /* 0x00000006865e7c24 */ /* 0x000fe2000f8e02ff */
[----:B------:R-:W-:Y:S01]  /*7fa0*/  LEA.HI.X.SX32 R229, R130, R96, 0x1, P6 ;  /* 0x0000006082e57211 */ /* 0x000fe200030f0eff */
[----:B------:R-:W-:Y:S01]  /*7fb0*/  STL [R1+0x328], R246 ;  /* 0x000328f601007387 */ /* 0x000fe20000100800 */
[----:B------:R-:W-:-:S02]  /*7fc0*/  SEL R104, R161, R104, !P1 ;  /* 0x00000068a1687207 */ /* 0x000fc40004800000 */
[----:B-1----:R-:W-:Y:S01]  /*7fd0*/  IADD3 R16, P6, PT, R102, R97, RZ ;  /* 0x0000006166107210 */ /* 0x002fe20007fde0ff */
[----:B------:R0:W-:Y:S01]  /*7fe0*/  STL [R1+0x338], R222 ;  /* 0x000338de01007387 */ /* 0x0001e20000100800 */
[----:B------:R-:W-:Y:S01]  /*7ff0*/  @!P4 IMAD.MOV R105, RZ, RZ, -R105 ;  /* 0x000000ffff69c224 */ /* 0x000fe200078e0a69 */
[----:B------:R-:W-:Y:S02]  /*8000*/  SEL R139, R161, R93, !P1 ;  /* 0x0000005da18b7207 */ /* 0x000fe40004800000 */
[----:B------:R-:W-:Y:S01]  /*8010*/  STL [R1+0x1c], R170 ;  /* 0x00001caa01007387 */ /* 0x000fe20000100800 */
[-C--:B------:R-:W-:Y:S01]  /*8020*/  LEA.HI.X.SX32 R19, R103, R96.reuse, 0x1, P5 ;  /* 0x0000006067137211 */ /* 0x080fe200028f0eff */
[----:B------:R-:W-:Y:S02]  /*8030*/  IMAD R93, R135, UR6, RZ ;  /* 0x00000006875d7c24 */ /* 0x000fe4000f8e02ff */
[----:B------:R-:W-:Y:S01]  /*8040*/  STL [R1+0x3c], R24 ;  /* 0x00003c1801007387 */ /* 0x000fe20000100800 */
[-C--:B------:R-:W-:Y:S01]  /*8050*/  IADD3 R17, P5, PT, R95, R97.reuse, RZ ;  /* 0x000000615f117210 */ /* 0x080fe20007fbe0ff */
[----:B------:R-:W-:Y:S01]  /*8060*/  IMAD R104, R104, UR6, RZ ;  /* 0x0000000668687c24 */ /* 0x000fe2000f8e02ff */
[----:B------:R-:W-:Y:S01]  /*8070*/  LEA.HI.X.SX32 R18, R102, R96, 0x1, P6 ;  /* 0x0000006066127211 */ /* 0x000fe200030f0eff */
[----:B------:R1:W-:Y:S01]  /*8080*/  STL [R1+0x18], R25 ;  /* 0x0000181901007387 */ /* 0x0003e20000100800 */
[----:B------:R-:W-:-:S03]  /*8090*/  IADD3 R158, P6, PT, R94, R97, RZ ;  /* 0x000000615e9e7210 */ /* 0x000fc60007fde0ff */
[----:B------:R-:W-:Y:S01]  /*80a0*/  STL [R1+0x5c], R175 ;  /* 0x00005caf01007387 */ /* 0x000fe20000100800 */
[----:B------:R-:W-:-:S03]  /*80b0*/  SEL R141, R161, R105, !P1 ;  /* 0x00000069a18d7207 */ /* 0x000fc60004800000 */
[----:B------:R0:W-:Y:S01]  /*80c0*/  STL [R1+0x38], R184 ;  /* 0x000038b801007387 */ /* 0x0001e20000100800 */
[----:B------:R-:W-:-:S03]  /*80d0*/  LEA.HI.X.SX32 R238, R95, R96, 0x1, P5 ;  /* 0x000000605fee7211 */ /* 0x000fc600028f0eff */
[----:B------:R-:W-:Y:S01]  /*80e0*/  STL [R1+0x7c], R20 ;  /* 0x00007c1401007387 */ /* 0x000fe20000100800 */
[----:B------:R-:W-:Y:S01]  /*80f0*/  SEL R142, R161, R106, !P1 ;  /* 0x0000006aa18e7207 */ /* 0x000fe20004800000 */
[----:B------:R-:W-:Y:S02]  /*8100*/  IMAD R105, R136, UR6, RZ ;  /* 0x0000000688697c24 */ /* 0x000fe4000f8e02ff */
[----:B------:R0:W-:Y:S01]  /*8110*/  STL [R1+0x58], R23 ;  /* 0x0000581701007387 */ /* 0x0001e20000100800 */
[-C--:B------:R-:W-:Y:S01]  /*8120*/  IADD3 R12, P5, PT, R93, R97.reuse, RZ ;  /* 0x000000615d0c7210 */ /* 0x080fe20007fbe0ff */
[----:B------:R-:W-:Y:S01]  /*8130*/  IMAD R106, R137, UR6, RZ ;  /* 0x00000006896a7c24 */ /* 0x000fe2000f8e02ff */
[----:B------:R-:W-:Y:S01]  /*8140*/  LEA.HI.X.SX32 R15, R94, R96, 0x1, P6 ;  /* 0x000000605e0f7211 */ /* 0x000fe200030f0eff */
[----:B------:R-:W-:Y:S01]  /*8150*/  STL [R1+0x9c], R21 ;  /* 0x00009c1501007387 */ /* 0x000fe20000100800 */
[----:B------:R-:W-:-:S03]  /*8160*/  IADD3 R13, P6, PT, R104, R97, RZ ;  /* 0x00000061680d7210 */ /* 0x000fc60007fde0ff */
[----:B------:R0:W-:Y:S01]  /*8170*/  STL [R1+0x78], R22 ;  /* 0x0000781601007387 */ /* 0x0001e20000100800 */
[----:B------:R-:W-:-:S03]  /*8180*/  LEA.HI.X.SX32 R14, R93, R96, 0x1, P5 ;  /* 0x000000605d0e7211 */ /* 0x000fc600028f0eff */
[----:B------:R-:W-:Y:S01]  /*8190*/  STL [R1+0xbc], R160 ;  /* 0x0000bca001007387 */ /* 0x000fe20000100800 */
[----:B------:R-:W-:-:S03]  /*81a0*/  IMAD R103, R138, UR6, RZ ;  /* 0x000000068a677c24 */ /* 0x000fc6000f8e02ff */
[----:B------:R0:W-:Y:S01]  /*81b0*/  STL [R1+0x98], R229 ;  /* 0x000098e501007387 */ /* 0x0001e20000100800 */
[----:B------:R-:W-:-:S03]  /*81c0*/  IADD3 R153, P5, PT, R105, R97, RZ ;  /* 0x0000006169997210 */ /* 0x000fc60007fbe0ff */
[----:B------:R-:W-:Y:S01]  /*81d0*/  STL [R1+0xdc], R16 ;  /* 0x0000dc1001007387 */ /* 0x000fe20000100800 */
[----:B------:R-:W-:Y:S01]  /*81e0*/  LEA.HI.X.SX32 R206, R104, R96, 0x1, P6 ;  /* 0x0000006068ce7211 */ /* 0x000fe200030f0eff */
[----:B------:R-:W-:Y:S02]  /*81f0*/  IMAD R95, R139, UR6, RZ ;  /* 0x000000068b5f7c24 */ /* 0x000fe4000f8e02ff */
[----:B------:R0:W-:Y:S01]  /*8200*/  STL [R1+0xb8], R19 ;  /* 0x0000b81301007387 */ /* 0x0001e20000100800 */
[----:B------:R-:W-:-:S03]  /*8210*/  IADD3 R8, P6, PT, R106, R97, RZ ;  /* 0x000000616a087210 */ /* 0x000fc60007fde0ff */
[----:B------:R-:W-:Y:S01]  /*8220*/  STL [R1+0xfc], R17 ;  /* 0x0000fc1101007387 */ /* 0x000fe20000100800 */
[----:B------:R-:W-:-:S03]  /*8230*/  LEA.HI.X.SX32 R156, R105, R96, 0x1, P5 ;  /* 0x00000060699c7211 */ /* 0x000fc600028f0eff */
[----:B------:R0:W-:Y:S01]  /*8240*/  STL [R1+0xd8], R18 ;  /* 0x0000d81201007387 */ /* 0x0001e20000100800 */
[----:B------:R-:W-:-:S03]  /*8250*/  IMAD R94, R140, UR6, RZ ;  /* 0x000000068c5e7c24 */ /* 0x000fc6000f8e02ff */
[----:B------:R-:W-:Y:S01]  /*8260*/  STL [R1+0x1a4], R158 ;  /* 0x0001a49e01007387 */ /* 0x000fe20000100800 */
[----:B------:R-:W-:-:S03]  /*8270*/  IADD3 R9, P5, PT, R103, R97, RZ ;  /* 0x0000006167097210 */ /* 0x000fc60007fbe0ff */
[----:B------:R0:W-:Y:S01]  /*8280*/  STL [R1+0xf8], R238 ;  /* 0x0000f8ee01007387 */ /* 0x0001e20000100800 */
[----:B------:R-:W-:Y:S01]  /*8290*/  LEA.HI.X.SX32 R10, R106, R96, 0x1, P6 ;  /* 0x000000606a0a7211 */ /* 0x000fe200030f0eff */
[----:B------:R-:W-:Y:S02]  /*82a0*/  IMAD R93, R141, UR6, RZ ;  /* 0x000000068d5d7c24 */ /* 0x000fe4000f8e02ff */
[----:B------:R-:W-:Y:S01]  /*82b0*/  STL [R1+0x1bc], R12 ;  /* 0x0001bc0c01007387 */ /* 0x000fe20000100800 */
[----:B------:R-:W-:-:S03]  /*82c0*/  IADD3 R224, P6, PT, R95, R97, RZ ;  /* 0x000000615fe07210 */ /* 0x000fc60007fde0ff */
[----:B------:R0:W-:Y:S01]  /*82d0*/  STL [R1+0x1a0], R15 ;  /* 0x0001a00f01007387 */ /* 0x0001e20000100800 */
[----:B------:R-:W-:-:S03]  /*82e0*/  LEA.HI.X.SX32 R216, R103, R96, 0x1, P5 ;  /* 0x0000006067d87211 */ /* 0x000fc600028f0eff */
[----:B------:R-:W-:Y:S01]  /*82f0*/  STL [R1+0x1d4], R13 ;  /* 0x0001d40d01007387 */ /* 0x000fe20000100800 */
[----:B------:R-:W-:-:S03]  /*8300*/  IADD3 R4, P5, PT, R94, R97, RZ ;  /* 0x000000615e047210 */ /* 0x000fc60007fbe0ff */
[----:B------:R0:W-:Y:S01]  /*8310*/  STL [R1+0x1b8], R14 ;  /* 0x0001b80e01007387 */ /* 0x0001e20000100800 */
[----:B------:R-:W-:-:S03]  /*8320*/  LEA.HI.X.SX32 R152, R95, R96, 0x1, P6 ;  /* 0x000000605f987211 */ /* 0x000fc600030f0eff */
[----:B------:R-:W-:Y:S01]  /*8330*/  STL [R1+0x1ec], R153 ;  /* 0x0001ec9901007387 */ /* 0x000fe20000100800 */
[----:B------:R-:W-:Y:S01]  /*8340*/  IMAD R102, R142, UR6, RZ ;  /* 0x000000068e667c24 */ /* 0x000fe2000f8e02ff */
[----:B------:R-:W-:Y:S02]  /*8350*/  IADD3 R5, P6, PT, R93, R97, RZ ;  /* 0x000000615d057210 */ /* 0x000fe40007fde0ff */
[----:B------:R0:W-:Y:S04]  /*8360*/  STL [R1+0x1d0], R206 ;  /* 0x0001d0ce01007387 */ /* 0x0001e80000100800 */
[----:B------:R-:W-:Y:S01]  /*8370*/  STL [R1+0x204], R8 ;  /* 0x0002040801007387 */ /* 0x000fe20000100800 */
[----:B------:R-:W-:-:S03]  /*8380*/  PRMT R34, RZ, 0x7610, R34 ;  /* 0x00007610ff227816 */ /* 0x000fc60000000022 */
[----:B------:R0:W-:Y:S01]  /*8390*/  STL [R1+0x1e8], R156 ;  /* 0x0001e89c01007387 */ /* 0x0001e20000100800 */
[----:B------:R-:W-:-:S03]  /*83a0*/  LEA.HI.X.SX32 R6, R94, R96, 0x1, P5 ;  /* 0x000000605e067211 */ /* 0x000fc600028f0eff */
[----:B------:R-:W-:Y:S01]  /*83b0*/  STL [R1+0x21c], R9 ;  /* 0x00021c0901007387 */ /* 0x000fe20000100800 */
[----:B------:R-:W-:Y:S01]  /*83c0*/  LEA.HI.X.SX32 R215, R93, R96, 0x1, P6 ;  /* 0x000000605dd77211 */ /* 0x000fe200030f0eff */
[----:B------:R-:W-:Y:S02]  /*83d0*/  @P3 IMAD.MOV.U32 R94, RZ, RZ, R151 ;  /* 0x000000ffff5e3224 */ /* 0x000fe400078e0097 */
[----:B------:R0:W-:Y:S01]  /*83e0*/  STL [R1+0x200], R10 ;  /* 0x0002000a01007387 */ /* 0x0001e20000100800 */
[----:B------:R-:W-:Y:S01]  /*83f0*/  @P3 IMAD.MOV.U32 R95, RZ, RZ, R169 ;  /* 0x000000ffff5f3224 */ /* 0x000fe200078e00a9 */
[----:B------:R-:W-:Y:S02]  /*8400*/  IADD3 R150, P6, PT, R102, R97, RZ ;  /* 0x0000006166967210 */ /* 0x000fe40007fde0ff */
[----:B------:R-:W-:Y:S04]  /*8410*/  STL [R1+0x234], R224 ;  /* 0x000234e001007387 */ /* 0x000fe80000100800 */
[----:B------:R0:W-:Y:S04]  /*8420*/  STL [R1+0x218], R216 ;  /* 0x000218d801007387 */ /* 0x0001e80000100800 */
[----:B------:R-:W-:Y:S04]  /*8430*/  STL [R1+0x2a4], R4 ;  /* 0x0002a40401007387 */ /* 0x000fe80000100800 */
[----:B------:R0:W-:Y:S04]  /*8440*/  STL [R1+0x230], R152 ;  /* 0x0002309801007387 */ /* 0x0001e80000100800 */
[----:B------:R-:W-:Y:S04]  /*8450*/  STL [R1+0x2b4], R5 ;  /* 0x0002b40501007387 */ /* 0x000fe80000100800 */
[----:B------:R0:W-:Y:S04]  /*8460*/  STL [R1+0x2a0], R6 ;  /* 0x0002a00601007387 */ /* 0x0001e80000100800 */
[----:B------:R0:W2:Y:S04]  /*8470*/  @P3 LDG.E.U8 R34, desc[UR22][R94.64] ;  /* 0x000000165e223981 */ /* 0x0000a8000c1e1100 */
[----:B------:R1:W-:Y:S04]  /*8480*/  STL [R1+0x2b0], R215 ;  /* 0x0002b0d701007387 */ /* 0x0003e80000100800 */
[----:B------:R-:W-:Y:S01]  /*8490*/  STL [R1+0x2c4], R150 ;  /* 0x0002c49601007387 */ /* 0x000fe20000100800 */
[----:B0-----:R-:W-:-:S03]  /*84a0*/  @P3 IMAD.MOV.U32 R95, RZ, RZ, R163 ;  /* 0x000000ffff5f3224 */ /* 0x001fc600078e00a3 */
[----:B------:R-:W2:Y:S01]  /*84b0*/  LDL.LU R163, [R1+0x7e0] ;  /* 0x0007e00001a37983 */ /* 0x000ea20000300800 */
[----:B------:R-:W-:Y:S02]  /*84c0*/  ISETP.GT.U32.AND P4, PT, R99, R90, PT ;  /* 0x0000005a6300720c */ /* 0x000fe40003f84070 */
[----:B------:R-:W-:Y:S02]  /*84d0*/  SEL R107, R161, R107, !P1 ;  /* 0x0000006ba16b7207 */ /* 0x000fe40004800000 */
[----:B------:R-:W-:Y:S01]  /*84e0*/  ISETP.GT.U32.AND P5, PT, R99, R91, PT ;  /* 0x0000005b6300720c */ /* 0x000fe20003fa4070 */
[----:B------:R-:W-:Y:S01]  /*84f0*/  @P3 IMAD.MOV.U32 R94, RZ, RZ, R166 ;  /* 0x000000ffff5e3224 */ /* 0x000fe200078e00a6 */
[----:B------:R-:W-:Y:S01]  /*8500*/  PRMT R141, RZ, 0x7610, R141 ;  /* 0x00007610ff8d7816 */ /* 0x000fe2000000008d */
[----:B------:R-:W-:Y:S01]  /*8510*/  IMAD R103, R107, UR6, RZ ;  /* 0x000000066b677c24 */ /* 0x000fe2000f8e02ff */
[----:B------:R-:W-:Y:S02]  /*8520*/  PRMT R148, RZ, 0x7610, R148 ;  /* 0x00007610ff947816 */ /* 0x000fe40000000094 */
[----:B------:R-:W-:-:S02]  /*8530*/  LEA.HI.X.SX32 R151, R102, R96, 0x1, P6 ;  /* 0x0000006066977211 */ /* 0x000fc400030f0eff */
[----:B------:R0:W3:Y:S01]  /*8540*/  @P3 LDG.E.U8 R141, desc[UR22][R94.64] ;  /* 0x000000165e8d3981 */ /* 0x0000e2000c1e1100 */
[--C-:B------:R-:W-:Y:S01]  /*8550*/  @!P4 IMAD.IADD R90, R90, 0x1, -R99.reuse ;  /* 0x000000015a5ac824 */ /* 0x100fe200078e0a63 */
[----:B------:R-:W-:Y:S02]  /*8560*/  IADD3 R169, P6, PT, R103, R97, RZ ;  /* 0x0000006167a97210 */ /* 0x000fe40007fde0ff */
[----:B------:R1:W-:Y:S01]  /*8570*/  STL [R1+0x2c0], R151 ;  /* 0x0002c09701007387 */ /* 0x0003e20000100800 */
[----:B------:R-:W-:Y:S01]  /*8580*/  @!P5 IMAD.IADD R91, R91, 0x1, -R99 ;  /* 0x000000015b5bd824 */ /* 0x000fe200078e0a63 */
[----:B------:R-:W-:Y:S01]  /*8590*/  ISETP.GT.U32.AND P4, PT, R99, R90, PT ;  /* 0x0000005a6300720c */ /* 0x000fe20003f84070 */
[----:B0-----:R-:W-:Y:S02]  /*85a0*/  @P3 IMAD.MOV.U32 R94, RZ, RZ, R27 ;  /* 0x000000ffff5e3224 */ /* 0x001fe400078e001b */
[----:B------:R-:W-:Y:S01]  /*85b0*/  @P3 IMAD.MOV.U32 R95, RZ, RZ, R29 ;  /* 0x000000ffff5f3224 */ /* 0x000fe200078e001d */
[----:B------:R-:W-:Y:S01]  /*85c0*/  LEA.HI.X.SX32 R166, R103, R96, 0x1, P6 ;  /* 0x0000006067a67211 */ /* 0x000fe200030f0eff */
[----:B------:R-:W-:Y:S01]  /*85d0*/  STL [R1+0x2d4], R169 ;  /* 0x0002d4a901007387 */ /* 0x000fe20000100800 */
[----:B------:R-:W-:-:S02]  /*85e0*/  PRMT R149, RZ, 0x7610, R149 ;  /* 0x00007610ff957816 */ /* 0x000fc40000000095 */
[----:B------:R-:W-:Y:S01]  /*85f0*/  ISETP.GE.AND P5, PT, R176, RZ, PT ;  /* 0x000000ffb000720c */ /* 0x000fe20003fa6270 */
[----:B------:R0:W3:Y:S04]  /*8600*/  @P3 LDG.E.U8 R148, desc[UR22][R94.64] ;  /* 0x000000165e943981 */ /* 0x0000e8000c1e1100 */
[----:B------:R-:W3:Y:S04]  /*8610*/  LDL.LU R176, [R1+0x7dc] ;  /* 0x0007dc0001b07983 */ /* 0x000ee80000300800 */
[----:B------:R-:W3:Y:S01]  /*8620*/  LDL.LU R29, [R1+0x7d8] ;  /* 0x0007d800011d7983 */ /* 0x000ee20000300800 */
[----:B0-----:R-:W-:-:S02]  /*8630*/  @P3 IMAD.MOV.U32 R94, RZ, RZ, R26 ;  /* 0x000000ffff5e3224 */ /* 0x001fc400078e001a */
[----:B------:R-:W-:Y:S01]  /*8640*/  @P3 IMAD.MOV.U32 R95, RZ, RZ, R28 ;  /* 0x000000ffff5f3224 */ /* 0x000fe200078e001c */
[----:B------:R-:W3:Y:S04]  /*8650*/  LDL.LU R27, [R1+0x7d4] ;  /* 0x0007d400011b7983 */ /* 0x000ee80000300800 */
[----:B------:R0:W-:Y:S04]  /*8660*/  STL [R1+0x2d0], R166 ;  /* 0x0002d0a601007387 */ /* 0x0001e80000100800 */
[----:B------:R-:W3:Y:S04]  /*8670*/  LDL.LU R28, [R1+0x7d0] ;  /* 0x0007d000011c7983 */ /* 0x000ee80000300800 */
[----:B------:R0:W3:Y:S04]  /*8680*/  @P3 LDG.E.U8 R149, desc[UR22][R94.64] ;  /* 0x000000165e953981 */ /* 0x0000e8000c1e1100 */
[----:B------:R-:W3:Y:S01]  /*8690*/  LDL.LU R26, [R1+0x7cc] ;  /* 0x0007cc00011a7983 */ /* 0x000ee20000300800 */
[----:B------:R-:W-:-:S02]  /*86a0*/  @!P4 IMAD.IADD R90, R90, 0x1, -R99 ;  /* 0x000000015a5ac824 */ /* 0x000fc400078e0a63 */
[----:B0-----:R-:W-:Y:S02]  /*86b0*/  @P3 IMAD.MOV.U32 R95, RZ, RZ, R192 ;  /* 0x000000ffff5f3224 */ /* 0x001fe400078e00c0 */
[----:B------:R-:W-:Y:S01]  /*86c0*/  @P3 IMAD.MOV.U32 R94, RZ, RZ, R162 ;  /* 0x000000ffff5e3224 */ /* 0x000fe200078e00a2 */
[----:B------:R-:W3:Y:S04]  /*86d0*/  LDL.LU R192, [R1+0x7c8] ;  /* 0x0007c80001c07983 */ /* 0x000ee80000300800 */
[----:B------:R-:W3:Y:S01]  /*86e0*/  LDL.LU R162, [R1+0x7c4] ;  /* 0x0007c40001a27983 */ /* 0x000ee20000300800 */
[----:B------:R-:W-:Y:S01]  /*86f0*/  @!P5 IMAD.MOV R90, RZ, RZ, -R90 ;  /* 0x000000ffff5ad224 */ /* 0x000fe200078e0a5a */
[----:B------:R-:W-:Y:S02]  /*8700*/  ISETP.GE.AND P5, PT, R201, RZ, PT ;  /* 0x000000ffc900720c */ /* 0x000fe40003fa6270 */
[----:B------:R-:W4:Y:S01]  /*8710*/  LDL.LU R201, [R1+0x7c0] ;  /* 0x0007c00001c97983 */ /* 0x000f220000300800 */
[----:B--2---:R-:W-:-:S06]  /*8720*/  PRMT R163, RZ, 0x7610, R163 ;  /* 0x00007610ffa37816 */ /* 0x004fcc00000000a3 */
[----:B------:R0:W2:Y:S02]  /*8730*/  @P3 LDG.E.U8 R163, desc[UR22][R94.64] ;  /* 0x000000165ea33981 */ /* 0x0000a4000c1e1100 */
[----:B0-----:R-:W-:Y:S02]  /*8740*/  @P3 IMAD.MOV.U32 R95, RZ, RZ, R202 ;  /* 0x000000ffff5f3224 */ /* 0x001fe400078e00ca */
[----:B------:R-:W-:Y:S01]  /*8750*/  @P3 IMAD.MOV.U32 R94, RZ, RZ, R167 ;  /* 0x000000ffff5e3224 */ /* 0x000fe200078e00a7 */
[----:B------:R-:W2:Y:S04]  /*8760*/  LDL.LU R202, [R1+0x7bc] ;  /* 0x0007bc0001ca7983 */ /* 0x000ea80000300800 */
[----:B------:R-:W2:Y:S01]  /*8770*/  LDL.LU R167, [R1+0x7b8] ;  /* 0x0007b80001a77983 */ /* 0x000ea20000300800 */
[----:B------:R-:W-:-:S02]  /*8780*/  ISETP.GT.U32.AND P6, PT, R99, R91, PT ;  /* 0x0000005b6300720c */ /* 0x000fc40003fc4070 */
[----:B------:R-:W-:Y:S02]  /*8790*/  ISETP.GT.U32.AND P4, PT, R99, R88, PT ;  /* 0x000000586300720c */ /* 0x000fe40003f84070 */
[----:B------:R-:W-:Y:S02]  /*87a0*/  SEL R90, R161, R90, !P1 ;  /* 0x0000005aa15a7207 */ /* 0x000fe40004800000 */
[----:B------:R-:W-:-:S07]  /*87b0*/  PRMT R142, RZ, 0x7610, R142 ;  /* 0x00007610ff8e7816 */ /* 0x000fce000000008e */
[----:B------:R-:W-:Y:S01]  /*87c0*/  @!P6 IMAD.IADD R91, R91, 0x1, -R99 ;  /* 0x000000015b5be824 */ /* 0x000fe200078e0a63 */
[----:B------:R-:W-:Y:S01]  /*87d0*/  ISETP.GT.U32.AND P6, PT, R99, R89, PT ;  /* 0x000000596300720c */ /* 0x000fe20003fc4070 */
[----:B------:R-:W-:Y:S01]  /*87e0*/  IMAD R90, R90, UR6, RZ ;  /* 0x000000065a5a7c24 */ /* 0x000fe2000f8e02ff */
[----:B------:R0:W4:Y:S01]  /*87f0*/  @P3 LDG.E.U8 R142, desc[UR22][R94.64] ;  /* 0x000000165e8e3981 */ /* 0x000122000c1e1100 */
[----:B------:R-:W-:Y:S02]  /*8800*/  @!P5 IMAD.MOV R91, RZ, RZ, -R91 ;  /* 0x000000ffff5bd224 */ /* 0x000fe400078e0a5b */
[----:B------:R-:W-:Y:S02]  /*8810*/  @!P4 IMAD.IADD R88, R88, 0x1, -R99 ;  /* 0x000000015858c824 */ /* 0x000fe400078e0a63 */
[----:B0-----:R-:W-:Y:S01]  /*8820*/  @P3 IMAD.MOV.U32 R95, RZ, RZ, R213 ;  /* 0x000000ffff5f3224 */ /* 0x001fe200078e00d5 */
[----:B------:R-:W-:Y:S01]  /*8830*/  IADD3 R213, P5, PT, R90, R97, RZ ;  /* 0x000000615ad57210 */ /* 0x000fe20007fbe0ff */
[----:B------:R-:W-:-:S04]  /*8840*/  @P3 IMAD.MOV.U32 R94, RZ, RZ, R168 ;  /* 0x000000ffff5e3224 */ /* 0x000fc800078e00a8 */
[----:B------:R-:W-:Y:S01]  /*8850*/  @!P6 IMAD.IADD R89, R89, 0x1, -R99 ;  /* 0x000000015959e824 */ /* 0x000fe200078e0a63 */
[----:B------:R-:W-:Y:S01]  /*8860*/  ISETP.GE.AND P6, PT, R198, RZ, PT ;  /* 0x000000ffc600720c */ /* 0x000fe20003fc6270 */
[----:B------:R0:W-:Y:S01]  /*8870*/  STL [R1+0x2e4], R213 ;  /* 0x0002e4d501007387 */ /* 0x0001e20000100800 */
[----:B------:R-:W-:-:S03]  /*8880*/  ISETP.GT.U32.AND P4, PT, R99, R88, PT ;  /* 0x000000586300720c */ /* 0x000fc60003f84070 */
[----:B------:R-:W4:Y:S01]  /*8890*/  LDL.LU R198, [R1+0x7b4] ;  /* 0x0007b40001c67983 */ /* 0x000f220000300800 */
[----:B---3--:R-:W-:-:S06]  /*88a0*/  PRMT R162, RZ, 0x7610, R162 ;  /* 0x00007610ffa27816 */ /* 0x008fcc00000000a2 */
[----:B------:R3:W4:Y:S02]  /*88b0*/  @P3 LDG.E.U8 R162, desc[UR22][R94.64] ;  /* 0x000000165ea23981 */ /* 0x000724000c1e1100 */
[----:B---3--:R-:W-:Y:S02]  /*88c0*/  @P3 IMAD.MOV.U32 R95, RZ, RZ, R193 ;  /* 0x000000ffff5f3224 */ /* 0x008fe400078e00c1 */
[----:B------:R-:W-:Y:S01]  /*88d0*/  @P3 IMAD.MOV.U32 R94, RZ, RZ, R194 ;  /* 0x000000ffff5e3224 */ /* 0x000fe200078e00c2 */
[----:B------:R-:W3:Y:S04]  /*88e0*/  LDL.LU R193, [R1+0x7b0] ;  /* 0x0007b00001c17983 */ /* 0x000ee80000300800 */
[----:B------:R-:W3:Y:S01]  /*88f0*/  LDL.LU R194, [R1+0x7ac] ;  /* 0x0007ac0001c27983 */ /* 0x000ee20000300800 */
[----:B------:R-:W-:-:S02]  /*8900*/  PRMT R36, RZ, 0x7610, R36 ;  /* 0x00007610ff247816 */ /* 0x000fc40000000024 */
[----:B------:R-:W-:Y:S01]  /*8910*/  LEA.HI.X.SX32 R168, R90, R96, 0x1, P5 ;  /* 0x000000605aa87211 */ /* 0x000fe200028f0eff */
[----:B------:R-:W-:-:S04]  /*8920*/  @!P4 IMAD.IADD R88, R88, 0x1, -R99 ;  /* 0x000000015858c824 */ /* 0x000fc800078e0a63 */
[----:B------:R-:W-:Y:S01]  /*8930*/  STL [R1+0x2e0], R168 ;  /* 0x0002e0a801007387 */ /* 0x000fe20000100800 */
[----:B------:R-:W-:Y:S01]  /*8940*/  @!P6 IMAD.MOV R88, RZ, RZ, -R88 ;  /* 0x000000ffff58e224 */ /* 0x000fe200078e0a58 */
[----:B------:R-:W-:Y:S02]  /*8950*/  ISETP.GE.AND P6, PT, R186, RZ, PT ;  /* 0x000000ffba00720c */ /* 0x000fe40003fc6270 */
[----:B------:R-:W-:Y:S02]  /*8960*/  ISETP.GT.U32.AND P5, PT, R99, R89, PT ;  /* 0x000000596300720c */ /* 0x000fe40003fa4070 */
[----:B------:R-:W-:Y:S02]  /*8970*/  SEL R91, R161, R91, !P1 ;  /* 0x0000005ba15b7207 */ /* 0x000fe40004800000 */
[----:B------:R-:W-:-:S03]  /*8980*/  PRMT R147, RZ, 0x7610, R147 ;  /* 0x00007610ff937816 */ /* 0x000fc60000000093 */
[----:B------:R-:W-:Y:S02]  /*8990*/  IMAD R93, R91, UR6, RZ ;  /* 0x000000065b5d7c24 */ /* 0x000fe4000f8e02ff */
[----:B------:R-:W-:-:S04]  /*89a0*/  @P3 IMAD.MOV.U32 R91, RZ, RZ, R222 ;  /* 0x000000ffff5b3224 */ /* 0x000fc800078e00de */
[----:B------:R-:W-:-:S04]  /*89b0*/  @!P5 IMAD.IADD R89, R89, 0x1, -R99 ;  /* 0x000000015959d824 */ /* 0x000fc800078e0a63 */
[----:B------:R-:W-:Y:S01]  /*89c0*/  @!P6 IMAD.MOV R89, RZ, RZ, -R89 ;  /* 0x000000ffff59e224 */ /* 0x000fe200078e0a59 */
[----:B------:R-:W-:Y:S01]  /*89d0*/  IADD3 R222, P6, PT, R93, R97, RZ ;  /* 0x000000615dde7210 */ /* 0x000fe20007fde0ff */
[----:B------:R-:W-:-:S03]  /*89e0*/  @P3 IMAD.MOV.U32 R90, RZ, RZ, R92 ;  /* 0x000000ffff5a3224 */ /* 0x000fc600078e005c */
[----:B------:R-:W-:Y:S02]  /*89f0*/  LEA.HI.X.SX32 R92, R93, R96, 0x1, P6 ;  /* 0x000000605d5c7211 */ /* 0x000fe400030f0eff */
[----:B------:R-:W-:Y:S02]  /*8a00*/  ISETP.GE.AND P6, PT, R178, RZ, PT ;  /* 0x000000ffb200720c */ /* 0x000fe40003fc6270 */
[----:B--2---:R-:W-:-:S06]  /*8a10*/  PRMT R167, RZ, 0x7610, R167 ;  /* 0x00007610ffa77816 */ /* 0x004fcc00000000a7 */
[----:B------:R2:W3:Y:S02]  /*8a20*/  @P3 LDG.E.U8 R167, desc[UR22][R94.64] ;  /* 0x000000165ea73981 */ /* 0x0004e4000c1e1100 */
[----:B--2---:R-:W-:Y:S02]  /*8a30*/  @P3 IMAD.MOV.U32 R94, RZ, RZ, R197 ;  /* 0x000000ffff5e3224 */ /* 0x004fe400078e00c5 */
[----:B------:R-:W-:Y:S02]  /*8a40*/  @P3 IMAD.MOV.U32 R95, RZ, RZ, R199 ;  /* 0x000000ffff5f3224 */ /* 0x000fe400078e00c7 */
[----:B------:R-:W2:Y:S04]  /*8a50*/  LDL.LU R199, [R1+0x7a8] ;  /* 0x0007a80001c77983 */ /* 0x000ea80000300800 */
[----:B------:R0:W2:Y:S04]  /*8a60*/  @P3 LDG.E.U8 R36, desc[UR22][R94.64] ;  /* 0x000000165e243981 */ /* 0x0000a8000c1e1100 */
[----:B------:R-:W2:Y:S01]  /*8a70*/  LDL.LU R197, [R1+0x7a4] ;  /* 0x0007a40001c57983 */ /* 0x000ea20000300800 */
[----:B0-----:R-:W-:-:S02]  /*8a80*/  @P3 IMAD.MOV.U32 R95, RZ, RZ, R200 ;  /* 0x000000ffff5f3224 */ /* 0x001fc400078e00c8 */
[----:B------:R-:W-:Y:S01]  /*8a90*/  @P3 IMAD.MOV.U32 R94, RZ, RZ, R185 ;  /* 0x000000ffff5e3224 */ /* 0x000fe200078e00b9 */
[----:B------:R-:W2:Y:S04]  /*8aa0*/  LDL.LU R200, [R1+0x7a0] ;  /* 0x0007a00001c87983 */ /* 0x000ea80000300800 */
[----:B------:R-:W2:Y:S04]  /*8ab0*/  LDL.LU R185, [R1+0x79c] ;  /* 0x00079c0001b97983 */ /* 0x000ea80000300800 */
[----:B------:R-:W2:Y:S04]  /*8ac0*/  LDL.LU R186, [R1+0x798] ;  /* 0x0007980001ba7983 */ /* 0x000ea80000300800 */
[----:B------:R0:W2:Y:S02]  /*8ad0*/  @P3 LDG.E.U8 R147, desc[UR22][R94.64] ;  /* 0x000000165e933981 */ /* 0x0000a4000c1e1100 */
[----:B0-----:R-:W-:-:S02]  /*8ae0*/  @P3 IMAD.MOV.U32 R95, RZ, RZ, R246 ;  /* 0x000000ffff5f3224 */ /* 0x001fc400078e00f6 */
[----:B------:R-:W-:Y:S01]  /*8af0*/  @P3 IMAD.MOV.U32 R94, RZ, RZ, R177 ;  /* 0x000000ffff5e3224 */ /* 0x000fe200078e00b1 */
[----:B------:R-:W2:Y:S04]  /*8b00*/  LDL.LU R246, [R1+0x794] ;  /* 0x0007940001f67983 */ /* 0x000ea80000300800 */
[----:B------:R-:W2:Y:S04]  /*8b10*/  LDL.LU R177, [R1+0x790] ;  /* 0x0007900001b17983 */ /* 0x000ea80000300800 */
[----:B------:R0:W-:Y:S04]  /*8b20*/  STL [R1+0x2f4], R222 ;  /* 0x0002f4de01007387 */ /* 0x0001e80000100800 */
[----:B------:R-:W2:Y:S01]  /*8b30*/  LDL.LU R178, [R1+0x78c] ;  /* 0x00078c0001b27983 */ /* 0x000ea20000300800 */
[----:B------:R-:W-:-:S02]  /*8b40*/  ISETP.GT.U32.AND P4, PT, R99, R86, PT ;  /* 0x000000566300720c */ /* 0x000fc40003f84070 */
[----:B------:R-:W-:Y:S02]  /*8b50*/  PRMT R33, RZ, 0x7610, R33 ;  /* 0x00007610ff217816 */ /* 0x000fe40000000021 */
[----:B------:R-:W-:Y:S02]  /*8b60*/  ISETP.GT.U32.AND P5, PT, R99, R87, PT ;  /* 0x000000576300720c */ /* 0x000fe40003fa4070 */
[----:B------:R-:W-:Y:S02]  /*8b70*/  PRMT R30, RZ, 0x7610, R30 ;  /* 0x00007610ff1e7816 */ /* 0x000fe4000000001e */
[----:B------:R0:W2:Y:S05]  /*8b80*/  @P3 LDG.E.U8 R33, desc[UR22][R90.64] ;  /* 0x000000165a213981 */ /* 0x0000aa000c1e1100 */
[----:B------:R-:W-:-:S05]  /*8b90*/  @!P4 IMAD.IADD R86, R86, 0x1, -R99 ;  /* 0x000000015656c824 */ /* 0x000fca00078e0a63 */
[----:B------:R-:W-:Y:S01]  /*8ba0*/  ISETP.GT.U32.AND P4, PT, R99, R86, PT ;  /* 0x000000566300720c */ /* 0x000fe20003f84070 */
[----:B0-----:R-:W-:Y:S02]  /*8bb0*/  @P3 IMAD.MOV.U32 R90, RZ, RZ, R212 ;  /* 0x000000ffff5a3224 */ /* 0x001fe400078e00d4 */
[----:B------:R-:W-:Y:S01]  /*8bc0*/  @P3 IMAD.MOV.U32 R91, RZ, RZ, R211 ;  /* 0x000000ffff5b3224 */ /* 0x000fe200078e00d3 */
[----:B------:R-:W-:Y:S01]  /*8bd0*/  PRMT R155, RZ, 0x7610, R155 ;  /* 0x00007610ff9b7816 */ /* 0x000fe2000000009b */
[----:B------:R-:W-:-:S03]  /*8be0*/  @!P5 IMAD.IADD R87, R87, 0x1, -R99 ;  /* 0x000000015757d824 */ /* 0x000fc600078e0a63 */
[----:B------:R0:W2:Y:S01]  /*8bf0*/  @P3 LDG.E.U8 R30, desc[UR22][R90.64] ;  /* 0x000000165a1e3981 */ /* 0x0000a2000c1e1100 */
[----:B------:R-:W-:Y:S02]  /*8c00*/  PRMT R32, RZ, 0x7610, R32 ;  /* 0x00007610ff207816 */ /* 0x000fe40000000020 */
[----:B------:R-:W-:Y:S02]  /*8c10*/  ISETP.GT.U32.AND P5, PT, R99, R87, PT ;  /* 0x000000576300720c */ /* 0x000fe40003fa4070 */
[----:B------:R-:W-:Y:S02]  /*8c20*/  @!P4 IMAD.IADD R86, R86, 0x1, -R99 ;  /* 0x000000015656c824 */ /* 0x000fe400078e0a63 */
[----:B0-----:R-:W-:Y:S02]  /*8c30*/  @P3 IMAD.MOV.U32 R90, RZ, RZ, R220 ;  /* 0x000000ffff5a3224 */ /* 0x001fe400078e00dc */
[----:B------:R-:W-:-:S05]  /*8c40*/  @P3 IMAD.MOV.U32 R91, RZ, RZ, R219 ;  /* 0x000000ffff5b3224 */ /* 0x000fca00078e00db */
[----:B------:R0:W2:Y:S01]  /*8c50*/  @P3 LDG.E.U8 R155, desc[UR22][R90.64] ;  /* 0x000000165a9b3981 */ /* 0x0000a2000c1e1100 */
[----:B------:R-:W-:Y:S01]  /*8c60*/  @!P6 IMAD.MOV R86, RZ, RZ, -R86 ;  /* 0x000000ffff56e224 */ /* 0x000fe200078e0a56 */
[----:B------:R-:W-:Y:S02]  /*8c70*/  ISETP.GE.AND P6, PT, R191, RZ, PT ;  /* 0x000000ffbf00720c */ /* 0x000fe40003fc6270 */
[----:B------:R-:W-:Y:S01]  /*8c80*/  PRMT R27, RZ, 0x7610, R27 ;  /* 0x00007610ff1b7816 */ /* 0x000fe2000000001b */
[----:B0-----:R-:W-:Y:S02]  /*8c90*/  @P3 IMAD.MOV.U32 R90, RZ, RZ, R228 ;  /* 0x000000ffff5a3224 */ /* 0x001fe400078e00e4 */
[----:B------:R-:W-:Y:S01]  /*8ca0*/  @P3 IMAD.MOV.U32 R91, RZ, RZ, R227 ;  /* 0x000000ffff5b3224 */ /* 0x000fe200078e00e3 */
[----:B------:R-:W-:-:S04]  /*8cb0*/  SEL R88, R161, R88, !P1 ;  /* 0x00000058a1587207 */ /* 0x000fc80004800000 */
[----:B------:R0:W2:Y:S01]  /*8cc0*/  @P3 LDG.E.U8 R32, desc[UR22][R90.64] ;  /* 0x000000165a203981 */ /* 0x0000a2000c1e1100 */
[----:B------:R-:W-:Y:S01]  /*8cd0*/  PRMT R29, RZ, 0x7610, R29 ;  /* 0x00007610ff1d7816 */ /* 0x000fe2000000001d */
[----:B------:R-:W-:Y:S02]  /*8ce0*/  @!P5 IMAD.IADD R87, R87, 0x1, -R99 ;  /* 0x000000015757d824 */ /* 0x000fe400078e0a63 */
[----:B0-----:R-:W-:Y:S02]  /*8cf0*/  @P3 IMAD.MOV.U32 R90, RZ, RZ, R236 ;  /* 0x000000ffff5a3224 */ /* 0x001fe400078e00ec */
[----:B------:R-:W-:Y:S02]  /*8d00*/  @P3 IMAD.MOV.U32 R91, RZ, RZ, R235 ;  /* 0x000000ffff5b3224 */ /* 0x000fe400078e00eb */
[----:B------:R-:W-:-:S03]  /*8d10*/  IMAD R88, R88, UR6, RZ ;  /* 0x0000000658587c24 */ /* 0x000fc6000f8e02ff */
[----:B------:R0:W2:Y:S01]  /*8d20*/  @P3 LDG.E.U8 R27, desc[UR22][R90.64] ;  /* 0x000000165a1b3981 */ /* 0x0000a2000c1e1100 */
[----:B------:R-:W-:Y:S01]  /*8d30*/  PRMT R26, RZ, 0x7610, R26 ;  /* 0x00007610ff1a7816 */ /* 0x000fe2000000001a */
[----:B------:R-:W-:Y:S01]  /*8d40*/  @!P6 IMAD.MOV R87, RZ, RZ, -R87 ;  /* 0x000000ffff57e224 */ /* 0x000fe200078e0a57 */
[----:B------:R-:W-:Y:S01]  /*8d50*/  ISETP.GT.U32.AND P4, PT, R99, R84, PT ;  /* 0x000000546300720c */ /* 0x000fe20003f84070 */
[----:B0-----:R-:W-:Y:S02]  /*8d60*/  @P3 IMAD.MOV.U32 R90, RZ, RZ, R244 ;  /* 0x000000ffff5a3224 */ /* 0x001fe400078e00f4 */
[----:B------:R-:W-:Y:S01]  /*8d70*/  @P3 IMAD.MOV.U32 R91, RZ, RZ, R243 ;  /* 0x000000ffff5b3224 */ /* 0x000fe200078e00f3 */
[----:B------:R-:W-:-:S04]  /*8d80*/  IADD3 R120, P6, PT, R88, R97, RZ ;  /* 0x0000006158787210 */ /* 0x000fc80007fde0ff */
[----:B------:R0:W2:Y:S01]  /*8d90*/  @P3 LDG.E.U8 R29, desc[UR22][R90.64] ;  /* 0x000000165a1d3981 */ /* 0x0000a2000c1e1100 */
[----:B------:R-:W-:-:S03]  /*8da0*/  LEA.HI.X.SX32 R121, R88, R96, 0x1, P6 ;  /* 0x0000006058797211 */ /* 0x000fc600030f0eff */
[----:B------:R1:W-:Y:S01]  /*8db0*/  STL [R1+0x2f0], R92 ;  /* 0x0002f05c01007387 */ /* 0x0003e20000100800 */
[----:B------:R-:W-:-:S03]  /*8dc0*/  ISETP.GE.AND P6, PT, R183, RZ, PT ;  /* 0x000000ffb700720c */ /* 0x000fc60003fc6270 */
[----:B------:R-:W2:Y:S01]  /*8dd0*/  LDL.LU R191, [R1+0x788] ;  /* 0x0007880001bf7983 */ /* 0x000ea20000300800 */
[----:B0-----:R-:W-:Y:S02]  /*8de0*/  @P3 IMAD.MOV.U32 R90, RZ, RZ, R252 ;  /* 0x000000ffff5a3224 */ /* 0x001fe400078e00fc */
[----:B------:R-:W-:Y:S01]  /*8df0*/  @P3 IMAD.MOV.U32 R91, RZ, RZ, R251 ;  /* 0x000000ffff5b3224 */ /* 0x000fe200078e00fb */
[----:B------:R0:W-:Y:S01]  /*8e00*/  STL [R1+0x304], R120 ;  /* 0x0003047801007387 */ /* 0x0001e20000100800 */
[----:B------:R-:W-:-:S03]  /*8e10*/  PRMT R28, RZ, 0x7610, R28 ;  /* 0x00007610ff1c7816 */ /* 0x000fc6000000001c */
[----:B------:R0:W2:Y:S04]  /*8e20*/  @P3 LDG.E.U8 R26, desc[UR22][R90.64] ;  /* 0x000000165a1a3981 */ /* 0x0000a8000c1e1100 */
[----:B------:R-:W2:Y:S01]  /*8e30*/  LDL.LU R183, [R1+0x784] ;  /* 0x0007840001b77983 */ /* 0x000ea20000300800 */
[----:B0-----:R-:W-:Y:S02]  /*8e40*/  @P3 IMAD.MOV.U32 R91, RZ, RZ, R25 ;  /* 0x000000ffff5b3224 */ /* 0x001fe400078e0019 */
[----:B------:R-:W-:Y:S01]  /*8e50*/  @P3 IMAD.MOV.U32 R90, RZ, RZ, R170 ;  /* 0x000000ffff5a3224 */ /* 0x000fe200078e00aa */
[----:B-1----:R-:W2:Y:S04]  /*8e60*/  LDL.LU R25, [R1+0x780] ;  /* 0x0007800001197983 */ /* 0x002ea80000300800 */
[----:B------:R-:W2:Y:S01]  /*8e70*/  LDL.LU R170, [R1+0x77c] ;  /* 0x00077c0001aa7983 */ /* 0x000ea20000300800 */
[----:B------:R-:W-:Y:S01]  /*8e80*/  @!P4 IMAD.IADD R84, R84, 0x1, -R99 ;  /* 0x000000015454c824 */ /* 0x000fe200078e0a63 */
[----:B------:R-:W-:-:S02]  /*8e90*/  PRMT R202, RZ, 0x7610, R202 ;  /* 0x00007610ffca7816 */ /* 0x000fc400000000ca */
[----:B------:R0:W2:Y:S02]  /*8ea0*/  @P3 LDG.E.U8 R28, desc[UR22][R90.64] ;  /* 0x000000165a1c3981 */ /* 0x0000a4000c1e1100 */
[C---:B------:R-:W-:Y:S02]  /*8eb0*/  ISETP.GT.U32.AND P4, PT, R99.reuse, R84, PT ;  /* 0x000000546300720c */ /* 0x040fe40003f84070 */
[----:B------:R1:W-:Y:S01]  /*8ec0*/  STL [R1+0x300], R121 ;  /* 0x0003007901007387 */ /* 0x0003e20000100800 */
[----:B0-----:R-:W-:Y:S02]  /*8ed0*/  @P3 IMAD.MOV.U32 R90, RZ, RZ, R24 ;  /* 0x000000ffff5a3224 */ /* 0x001fe400078e0018 */
[----:B------:R-:W-:Y:S02]  /*8ee0*/  @P3 IMAD.MOV.U32 R91, RZ, RZ, R184 ;  /* 0x000000ffff5b3224 */ /* 0x000fe400078e00b8 */
[----:B------:R-:W2:Y:S04]  /*8ef0*/  LDL.LU R184, [R1+0x778] ;  /* 0x0007780001b87983 */ /* 0x000ea80000300800 */
[----:B------:R0:W2:Y:S01]  /*8f00*/  @P3 LDG.E.U8 R202, desc[UR22][R90.64] ;  /* 0x000000165aca3981 */ /* 0x0000a2000c1e1100 */
[----:B------:R-:W-:-:S03]  /*8f10*/  ISETP.GT.U32.AND P5, PT, R99, R85, PT ;  /* 0x000000556300720c */ /* 0x000fc60003fa4070 */
[----:B------:R-:W2:Y:S01]  /*8f20*/  LDL.LU R24, [R1+0x774] ;  /* 0x0007740001187983 */ /* 0x000ea20000300800 */
[----:B0-----:R-:W-:-:S03]  /*8f30*/  @P3 IMAD.MOV.U32 R91, RZ, RZ, R23 ;  /* 0x000000ffff5b3224 */ /* 0x001fc600078e0017 */
[----:B------:R-:W2:Y:S01]  /*8f40*/  LDL.LU R23, [R1+0x770] ;  /* 0x0007700001177983 */ /* 0x000ea20000300800 */
[----:B----4-:R-:W-:Y:S01]  /*8f50*/  PRMT R201, RZ, 0x7610, R201 ;  /* 0x00007610ffc97816 */ /* 0x010fe200000000c9 */
[----:B------:R-:W-:Y:S02]  /*8f60*/  @!P4 IMAD.IADD R84, R84, 0x1, -R99 ;  /* 0x000000015454c824 */ /* 0x000fe400078e0a63 */
[----:B------:R-:W-:Y:S02]  /*8f70*/  @P3 IMAD.MOV.U32 R90, RZ, RZ, R175 ;  /* 0x000000ffff5a3224 */ /* 0x000fe400078e00af */
[----:B------:R-:W-:Y:S01]  /*8f80*/  @!P6 IMAD.MOV R84, RZ, RZ, -R84 ;  /* 0x000000ffff54e224 */ /* 0x000fe200078e0a54 */
[----:B------:R-:W4:Y:S01]  /*8f90*/  LDL.LU R175, [R1+0x76c] ;  /* 0x00076c0001af7983 */ /* 0x000f220000300800 */
[----:B------:R-:W-:Y:S01]  /*8fa0*/  ISETP.GE.AND P6, PT, R230, RZ, PT ;  /* 0x000000ffe600720c */ /* 0x000fe20003fc6270 */
[----:B------:R-:W-:Y:S02]  /*8fb0*/  @!P5 IMAD.IADD R85, R85, 0x1, -R99 ;  /* 0x000000015555d824 */ /* 0x000fe400078e0a63 */
[----:B------:R0:W4:Y:S04]  /*8fc0*/  @P3 LDG.E.U8 R201, desc[UR22][R90.64] ;  /* 0x000000165ac93981 */ /* 0x000128000c1e1100 */
[----:B------:R-:W1:Y:S01]  /*8fd0*/  LDL.LU R230, [R1+0x768] ;  /* 0x0007680001e67983 */ /* 0x000e620000300800 */
[----:B---3--:R-:W-:Y:S01]  /*8fe0*/  PRMT R194, RZ, 0x7610, R194 ;  /* 0x00007610ffc27816 */ /* 0x008fe200000000c2 */
[----:B0-----:R-:W-:-:S02]  /*8ff0*/  @P3 IMAD.MOV.U32 R91, RZ, RZ, R22 ;  /* 0x000000ffff5b3224 */ /* 0x001fc400078e0016 */
[----:B------:R-:W-:Y:S01]  /*9000*/  @P3 IMAD.MOV.U32 R90, RZ, RZ, R20 ;  /* 0x000000ffff5a3224 */ /* 0x000fe200078e0014 */
[----:B------:R-:W3:Y:S01]  /*9010*/  LDL.LU R22, [R1+0x764] ;  /* 0x0007640001167983 */ /* 0x000ee20000300800 */
[----:B------:R-:W-:-:S03]  /*9020*/  ISETP.GT.U32.AND P5, PT, R99, R85, PT ;  /* 0x000000556300720c */ /* 0x000fc60003fa4070 */
[----:B------:R-:W3:Y:S01]  /*9030*/  LDL.LU R20, [R1+0x760] ;  /* 0x0007600001147983 */ /* 0x000ee20000300800 */
[----:B------:R-:W-:Y:S01]  /*9040*/  SEL R89, R161, R89, !P1 ;  /* 0x00000059a1597207 */ /* 0x000fe20004800000 */
[----:B------:R-:W-:Y:S01]  /*9050*/  @P3 IMAD.MOV.U32 R88, RZ, RZ, R21 ;  /* 0x000000ffff583224 */ /* 0x000fe200078e0015 */
[----:B------:R-:W-:Y:S01]  /*9060*/  PRMT R193, RZ, 0x7610, R193 ;  /* 0x00007610ffc17816 */ /* 0x000fe200000000c1 */
[----:B------:R0:W3:Y:S01]  /*9070*/  @P3 LDG.E.U8 R194, desc[UR22][R90.64] ;  /* 0x000000165ac23981 */ /* 0x0000e2000c1e1100 */
[----:B------:R-:W-:-:S05]  /*9080*/  PRMT R31, RZ, 0x7610, R31 ;  /* 0x00007610ff1f7816 */ /* 0x000fca000000001f */
[----:B------:R-:W-:Y:S01]  /*9090*/  @!P5 IMAD.IADD R85, R85, 0x1, -R99 ;  /* 0x000000015555d824 */ /* 0x000fe200078e0a63 */
[----:B------:R-:W3:Y:S01]  /*90a0*/  @P3 LDG.E.U8 R31, desc[UR22][R94.64] ;  /* 0x000000165e1f3981 */ /* 0x000ee2000c1e1100 */
[----:B0-----:R-:W-:Y:S02]  /*90b0*/  IMAD R90, R89, UR6, RZ ;  /* 0x00000006595a7c24 */ /* 0x001fe4000f8e02ff */
[----:B------:R-:W-:Y:S02]  /*90c0*/  @P3 IMAD.MOV.U32 R89, RZ, RZ, R229 ;  /* 0x000000ffff593224 */ /* 0x000fe400078e00e5 */
[----:B------:R-:W4:Y:S04]  /*90d0*/  LDL.LU R229, [R1+0x75c] ;  /* 0x00075c0001e57983 */ /* 0x000f280000300800 */
[----:B------:R0:W4:Y:S04]  /*90e0*/  @P3 LDG.E.U8 R193, desc[UR22][R88.64] ;  /* 0x0000001658c13981 */ /* 0x000128000c1e1100 */
[----:B------:R-:W4:Y:S01]  /*90f0*/  LDL.LU R21, [R1+0x758] ;  /* 0x0007580001157983 */ /* 0x000f220000300800 */
[----:B------:R-:W-:-:S02]  /*9100*/  @!P6 IMAD.MOV R85, RZ, RZ, -R85 ;  /* 0x000000ffff55e224 */ /* 0x000fc400078e0a55 */
[----:B0-----:R-:W-:Y:S02]  /*9110*/  @P3 IMAD.MOV.U32 R89, RZ, RZ, R19 ;  /* 0x000000ffff593224 */ /* 0x001fe400078e0013 */
[----:B------:R-:W4:Y:S01]  /*9120*/  LDL.LU R19, [R1+0x754] ;  /* 0x0007540001137983 */ /* 0x000f220000300800 */
[C---:B------:R-:W-:Y:S01]  /*9130*/  IADD3 R94, P6, PT, R90.reuse, R97, RZ ;  /* 0x000000615a5e7210 */ /* 0x040fe20007fde0ff */
[----:B------:R-:W-:Y:S02]  /*9140*/  @P3 IMAD.MOV.U32 R88, RZ, RZ, R160 ;  /* 0x000000ffff583224 */ /* 0x000fe400078e00a0 */
[----:B------:R-:W4:Y:S01]  /*9150*/  LDL.LU R160, [R1+0x750] ;  /* 0x0007500001a07983 */ /* 0x000f220000300800 */
[----:B------:R-:W-:Y:S02]  /*9160*/  LEA.HI.X.SX32 R95, R90, R96, 0x1, P6 ;  /* 0x000000605a5f7211 */ /* 0x000fe400030f0eff */
[----:B------:R-:W-:Y:S01]  /*9170*/  ISETP.GE.AND P6, PT, R159, RZ, PT ;  /* 0x000000ff9f00720c */ /* 0x000fe20003fc6270 */
[----:B------:R-:W-:Y:S04]  /*9180*/  STL [R1+0x314], R94 ;  /* 0x0003145e01007387 */ /* 0x000fe80000100800 */
[----:B------:R-:W4:Y:S01]  /*9190*/  LDL.LU R159, [R1+0x74c] ;  /* 0x00074c00019f7983 */ /* 0x000f220000300800 */
[----:B--2---:R-:W-:-:S06]  /*91a0*/  PRMT R186, RZ, 0x7610, R186 ;  /* 0x00007610ffba7816 */ /* 0x004fcc00000000ba */
[----:B------:R0:W2:Y:S02]  /*91b0*/  @P3 LDG.E.U8 R186, desc[UR22][R88.64] ;  /* 0x0000001658ba3981 */ /* 0x0000a4000c1e1100 */
[----:B0-----:R-:W-:Y:S02]  /*91c0*/  @P3 IMAD.MOV.U32 R89, RZ, RZ, R18 ;  /* 0x000000ffff593224 */ /* 0x001fe400078e0012 */
[----:B------:R-:W-:Y:S01]  /*91d0*/  @P3 IMAD.MOV.U32 R88, RZ, RZ, R16 ;  /* 0x000000ffff583224 */ /* 0x000fe200078e0010 */
[----:B------:R-:W2:Y:S04]  /*91e0*/  LDL.LU R18, [R1+0x748] ;  /* 0x0007480001127983 */ /* 0x000ea80000300800 */
[----:B------:R-:W2:Y:S01]  /*91f0*/  LDL.LU R16, [R1+0x744] ;  /* 0x0007440001107983 */ /* 0x000ea20000300800 */
[----:B------:R-:W-:-:S02]  /*9200*/  PRMT R185, RZ, 0x7610, R185 ;  /* 0x00007610ffb97816 */ /* 0x000fc400000000b9 */
[----:B------:R-:W-:-:S04]  /*9210*/  PRMT R178, RZ, 0x7610, R178 ;  /* 0x00007610ffb27816 */ /* 0x000fc800000000b2 */
[----:B------:R0:W2:Y:S04]  /*9220*/  @P3 LDG.E.U8 R185, desc[UR22][R88.64] ;  /* 0x0000001658b93981 */ /* 0x0000a8000c1e1100 */
[----:B------:R1:W-:Y:S01]  /*9230*/  STL [R1+0x310], R95 ;  /* 0x0003105f01007387 */ /* 0x0003e20000100800 */
[----:B0-----:R-:W-:Y:S02]  /*9240*/  @P3 IMAD.MOV.U32 R88, RZ, RZ, R17 ;  /* 0x000000ffff583224 */ /* 0x001fe400078e0011 */
[----:B------:R-:W-:Y:S02]  /*9250*/  @P3 IMAD.MOV.U32 R89, RZ, RZ, R238 ;  /* 0x000000ffff593224 */ /* 0x000fe400078e00ee */
[----:B------:R-:W2:Y:S04]  /*9260*/  LDL.LU R238, [R1+0x740] ;  /* 0x0007400001ee7983 */ /* 0x000ea80000300800 */
[----:B------:R0:W2:Y:S04]  /*9270*/  @P3 LDG.E.U8 R178, desc[UR22][R88.64] ;  /* 0x0000001658b23981 */ /* 0x0000a8000c1e1100 */
[----:B------:R-:W2:Y:S01]  /*9280*/  LDL.LU R17, [R1+0x73c] ;  /* 0x00073c0001117983 */ /* 0x000ea20000300800 */
[----:B0-----:R-:W-:-:S03]  /*9290*/  @P3 IMAD.MOV.U32 R89, RZ, RZ, R15 ;  /* 0x000000ffff593224 */ /* 0x001fc600078e000f */
[----:B------:R-:W2:Y:S01]  /*92a0*/  LDL.LU R15, [R1+0x738] ;  /* 0x00073800010f7983 */ /* 0x000ea20000300800 */
[C---:B------:R-:W-:Y:S02]  /*92b0*/  ISETP.GT.U32.AND P4, PT, R99.reuse, R82, PT ;  /* 0x000000526300720c */ /* 0x040fe40003f84070 */
[----:B------:R-:W-:-:S11]  /*92c0*/  ISETP.GT.U32.AND P5, PT, R99, R83, PT ;  /* 0x000000536300720c */ /* 0x000fd60003fa4070 */
[----:B------:R-:W-:-:S05]  /*92d0*/  @!P4 IMAD.IADD R82, R82, 0x1, -R99 ;  /* 0x000000015252c824 */ /* 0x000fca00078e0a63 */
[----:B------:R-:W-:Y:S01]  /*92e0*/  ISETP.GT.U32.AND P4, PT, R99, R82, PT ;  /* 0x000000526300720c */ /* 0x000fe20003f84070 */
[----:B------:R-:W-:Y:S01]  /*92f0*/  @!P5 IMAD.IADD R83, R83, 0x1, -R99 ;  /* 0x000000015353d824 */ /* 0x000fe200078e0a63 */
[----:B------:R-:W-:Y:S01]  /*9300*/  PRMT R177, RZ, 0x7610, R177 ;  /* 0x00007610ffb17816 */ /* 0x000fe200000000b1 */
[----:B------:R-:W-:Y:S01]  /*9310*/  @P3 IMAD.MOV.U32 R88, RZ, RZ, R158 ;  /* 0x000000ffff583224 */ /* 0x000fe200078e009e */
[----:B------:R-:W-:Y:S01]  /*9320*/  SEL R86, R161, R86, !P1 ;  /* 0x00000056a1567207 */ /* 0x000fe20004800000 */
[----:B------:R-:W2:Y:S01]  /*9330*/  LDL.LU R158, [R1+0x734] ;  /* 0x00073400019e7983 */ /* 0x000ea20000300800 */
[----:B------:R-:W-:-:S03]  /*9340*/  ISETP.GT.U32.AND P5, PT, R99, R83, PT ;  /* 0x000000536300720c */ /* 0x000fc60003fa4070 */
[----:B------:R0:W2:Y:S04]  /*9350*/  @P3 LDG.E.U8 R177, desc[UR22][R88.64] ;  /* 0x0000001658b13981 */ /* 0x0000a8000c1e1100 */
[----:B------:R-:W-:-:S04]  /*9360*/  @!P4 IMAD.IADD R82, R82, 0x1, -R99 ;  /* 0x000000015252c824 */ /* 0x000fc800078e0a63 */
[----:B------:R-:W-:Y:S01]  /*9370*/  @!P6 IMAD.MOV R82, RZ, RZ, -R82 ;  /* 0x000000ffff52e224 */ /* 0x000fe200078e0a52 */
[----:B------:R-:W-:Y:S01]  /*9380*/  ISETP.GE.AND P6, PT, R205, RZ, PT ;  /* 0x000000ffcd00720c */ /* 0x000fe20003fc6270 */
[----:B0-----:R-:W-:Y:S01]  /*9390*/  @P3 IMAD.MOV.U32 R89, RZ, RZ, R14 ;  /* 0x000000ffff593224 */ /* 0x001fe200078e000e */
[----:B------:R-:W2:Y:S01]  /*93a0*/  LDL.LU R205, [R1+0x730] ;  /* 0x0007300001cd7983 */ /* 0x000ea20000300800 */
[----:B------:R-:W-:Y:S01]  /*93b0*/  @P3 IMAD.MOV.U32 R88, RZ, RZ, R12 ;  /* 0x000000ffff583224 */ /* 0x000fe200078e000c */
[----:B------:R-:W-:Y:S02]  /*93c0*/  ISETP.GT.U32.AND P4, PT, R99, R80, PT ;  /* 0x000000506300720c */ /* 0x000fe40003f84070 */
[----:B------:R-:W2:Y:S01]  /*93d0*/  LDL.LU R14, [R1+0x72c] ;  /* 0x00072c00010e7983 */ /* 0x000ea20000300800 */
[----:B------:R-:W-:-:S03]  /*93e0*/  @!P5 IMAD.IADD R83, R83, 0x1, -R99 ;  /* 0x000000015353d824 */ /* 0x000fc600078e0a63 */
[----:B------:R-:W2:Y:S01]  /*93f0*/  LDL.LU R12, [R1+0x728] ;  /* 0x00072800010c7983 */ /* 0x000ea20000300800 */
[----:B------:R-:W-:Y:S02]  /*9400*/  IMAD R86, R86, UR6, RZ ;  /* 0x0000000656567c24 */ /* 0x000fe4000f8e02ff */
[----:B------:R-:W-:-:S03]  /*9410*/  @!P6 IMAD.MOV R83, RZ, RZ, -R83 ;  /* 0x000000ffff53e224 */ /* 0x000fc600078e0a53 */
[----:B------:R-:W-:Y:S01]  /*9420*/  IADD3 R91, P6, PT, R86, R97, RZ ;  /* 0x00000061565b7210 */ /* 0x000fe20007fde0ff */
[----:B------:R-:W-:Y:S01]  /*9430*/  @!P4 IMAD.IADD R80, R80, 0x1, -R99 ;  /* 0x000000015050c824 */ /* 0x000fe200078e0a63 */
[----:B------:R-:W-:Y:S02]  /*9440*/  ISETP.GT.U32.AND P5, PT, R99, R81, PT ;  /* 0x000000516300720c */ /* 0x000fe40003fa4070 */
[----:B------:R-:W-:Y:S02]  /*9450*/  LEA.HI.X.SX32 R93, R86, R96, 0x1, P6 ;  /* 0x00000060565d7211 */ /* 0x000fe400030f0eff */
[----:B------:R-:W-:Y:S02]  /*9460*/  ISETP.GE.AND P6, PT, R11, RZ, PT ;  /* 0x000000ff0b00720c */ /* 0x000fe40003fc6270 */
[----:B------:R-:W-:-:S07]  /*9470*/  ISETP.GT.U32.AND P4, PT, R99, R80, PT ;  /* 0x000000506300720c */ /* 0x000fce0003f84070 */
[----:B------:R-:W-:Y:S01]  /*9480*/  @!P5 IMAD.IADD R81, R81, 0x1, -R99 ;  /* 0x000000015151d824 */ /* 0x000fe200078e0a63 */
[----:B------:R-:W-:Y:S02]  /*9490*/  PRMT R170, RZ, 0x7610, R170 ;  /* 0x00007610ffaa7816 */ /* 0x000fe400000000aa */
[----:B------:R-:W-:-:S04]  /*94a0*/  PRMT R25, RZ, 0x7610, R25 ;  /* 0x00007610ff197816 */ /* 0x000fc80000000019 */
[----:B------:R0:W2:Y:S02]  /*94b0*/  @P3 LDG.E.U8 R170, desc[UR22][R88.64] ;  /* 0x0000001658aa3981 */ /* 0x0000a4000c1e1100 */
[----:B0-----:R-:W-:Y:S02]  /*94c0*/  @P3 IMAD.MOV.U32 R89, RZ, RZ, R206 ;  /* 0x000000ffff593224 */ /* 0x001fe400078e00ce */
[----:B------:R-:W-:Y:S01]  /*94d0*/  @P3 IMAD.MOV.U32 R88, RZ, RZ, R13 ;  /* 0x000000ffff583224 */ /* 0x000fe200078e000d */
[----:B------:R-:W2:Y:S04]  /*94e0*/  LDL.LU R206, [R1+0x724] ;  /* 0x0007240001ce7983 */ /* 0x000ea80000300800 */
[----:B------:R-:W2:Y:S04]  /*94f0*/  LDL.LU R13, [R1+0x720] ;  /* 0x00072000010d7983 */ /* 0x000ea80000300800 */
[----:B------:R-:W-:Y:S04]  /*9500*/  STL [R1+0x324], R91 ;  /* 0x0003245b01007387 */ /* 0x000fe80000100800 */
[----:B------:R-:W2:Y:S01]  /*9510*/  LDL.LU R11, [R1+0x71c] ;  /* 0x00071c00010b7983 */ /* 0x000ea20000300800 */
[----:B------:R-:W-:-:S03]  /*9520*/  PRMT R23, RZ, 0x7610, R23 ;  /* 0x00007610ff177816 */ /* 0x000fc60000000017 */
[----:B------:R0:W2:Y:S02]  /*9530*/  @P3 LDG.E.U8 R25, desc[UR22][R88.64] ;  /* 0x0000001658193981 */ /* 0x0000a4000c1e1100 */
[----:B0-----:R-:W-:Y:S02]  /*9540*/  @P3 IMAD.MOV.U32 R88, RZ, RZ, R153 ;  /* 0x000000ffff583224 */ /* 0x001fe400078e0099 */
[----:B------:R-:W-:Y:S02]  /*9550*/  @P3 IMAD.MOV.U32 R89, RZ, RZ, R156 ;  /* 0x000000ffff593224 */ /* 0x000fe400078e009c */
[----:B------:R-:W2:Y:S04]  /*9560*/  LDL.LU R156, [R1+0x718] ;  /* 0x00071800019c7983 */ /* 0x000ea80000300800 */
[----:B------:R-:W2:Y:S04]  /*9570*/  LDL.LU R153, [R1+0x714] ;  /* 0x0007140001997983 */ /* 0x000ea80000300800 */
[----:B------:R0:W2:Y:S04]  /*9580*/  @P3 LDG.E.U8 R23, desc[UR22][R88.64] ;  /* 0x0000001658173981 */ /* 0x0000a8000c1e1100 */
[----:B------:R1:W-:Y:S01]  /*9590*/  STL [R1+0x320], R93 ;  /* 0x0003205d01007387 */ /* 0x0003e20000100800 */
[----:B------:R-:W-:Y:S01]  /*95a0*/  PRMT R24, RZ, 0x7610, R24 ;  /* 0x00007610ff187816 */ /* 0x000fe20000000018 */
[----:B0-----:R-:W-:-:S02]  /*95b0*/  @P3 IMAD.MOV.U32 R89, RZ, RZ, R10 ;  /* 0x000000ffff593224 */ /* 0x001fc400078e000a */
[----:B------:R-:W-:Y:S01]  /*95c0*/  @P3 IMAD.MOV.U32 R88, RZ, RZ, R8 ;  /* 0x000000ffff583224 */ /* 0x000fe200078e0008 */
[----:B------:R-:W2:Y:S04]  /*95d0*/  LDL.LU R10, [R1+0x710] ;  /* 0x00071000010a7983 */ /* 0x000ea80000300800 */
[----:B------:R-:W2:Y:S01]  /*95e0*/  LDL.LU R8, [R1+0x70c] ;  /* 0x00070c0001087983 */ /* 0x000ea20000300800 */
[C---:B------:R-:W-:Y:S01]  /*95f0*/  ISETP.GT.U32.AND P5, PT, R99.reuse, R81, PT ;  /* 0x000000516300720c */ /* 0x040fe20003fa4070 */
[----:B------:R-:W-:Y:S01]  /*9600*/  @!P4 IMAD.IADD R80, R80, 0x1, -R99 ;  /* 0x000000015050c824 */ /* 0x000fe200078e0a63 */
[----:B---3--:R-:W-:Y:S01]  /*9610*/  PRMT R20, RZ, 0x7610, R20 ;  /* 0x00007610ff147816 */ /* 0x008fe20000000014 */
[----:B------:R0:W3:Y:S01]  /*9620*/  @P3 LDG.E.U8 R24, desc[UR22][R88.64] ;  /* 0x0000001658183981 */ /* 0x0000e2000c1e1100 */
[----:B------:R-:W-:Y:S01]  /*9630*/  ISETP.GT.U32.AND P4, PT, R99, R79, PT ;  /* 0x0000004f6300720c */ /* 0x000fe20003f84070 */
[----:B------:R-:W-:Y:S01]  /*9640*/  @!P6 IMAD.MOV R80, RZ, RZ, -R80 ;  /* 0x000000ffff50e224 */ /* 0x000fe200078e0a50 */
[----:B------:R-:W-:-:S02]  /*9650*/  ISETP.GE.AND P6, PT, R7, RZ, PT ;  /* 0x000000ff0700720c */ /* 0x000fc40003fc6270 */
[----:B------:R-:W-:Y:S01]  /*9660*/  PRMT R22, RZ, 0x7610, R22 ;  /* 0x00007610ff167816 */ /* 0x000fe20000000016 */
[----:B0-----:R-:W-:Y:S02]  /*9670*/  @P3 IMAD.MOV.U32 R88, RZ, RZ, R9 ;  /* 0x000000ffff583224 */ /* 0x001fe400078e0009 */
[----:B------:R-:W-:Y:S02]  /*9680*/  @P3 IMAD.MOV.U32 R89, RZ, RZ, R216 ;  /* 0x000000ffff593224 */ /* 0x000fe400078e00d8 */
[----:B------:R-:W3:Y:S04]  /*9690*/  LDL.LU R216, [R1+0x708] ;  /* 0x0007080001d87983 */ /* 0x000ee80000300800 */
[----:B------:R-:W3:Y:S04]  /*96a0*/  LDL.LU R9, [R1+0x704] ;  /* 0x0007040001097983 */ /* 0x000ee80000300800 */
[----:B------:R-:W3:Y:S01]  /*96b0*/  LDL.LU R7, [R1+0x700] ;  /* 0x0007000001077983 */ /* 0x000ee20000300800 */
[----:B------:R-:W-:-:S03]  /*96c0*/  SEL R87, R161, R87, !P1 ;  /* 0x00000057a1577207 */ /* 0x000fc60004800000 */
[----:B------:R0:W3:Y:S01]  /*96d0*/  @P3 LDG.E.U8 R20, desc[UR22][R88.64] ;  /* 0x0000001658143981 */ /* 0x0000e2000c1e1100 */
[----:B------:R-:W-:Y:S01]  /*96e0*/  @!P5 IMAD.IADD R81, R81, 0x1, -R99 ;  /* 0x000000015151d824 */ /* 0x000fe200078e0a63 */
[----:B------:R-:W-:Y:S01]  /*96f0*/  ISETP.GT.U32.AND P5, PT, R99, R78, PT ;  /* 0x0000004e6300720c */ /* 0x000fe20003fa4070 */
[----:B0-----:R-:W-:Y:S02]  /*9700*/  @P3 IMAD.MOV.U32 R88, RZ, RZ, R224 ;  /* 0x000000ffff583224 */ /* 0x001fe400078e00e0 */
[----:B------:R-:W-:Y:S02]  /*9710*/  @P3 IMAD.MOV.U32 R89, RZ, RZ, R152 ;  /* 0x000000ffff593224 */ /* 0x000fe400078e0098 */
[----:B------:R-:W3:Y:S01]  /*9720*/  LDL.LU R152, [R1+0x6fc] ;  /* 0x0006fc0001987983 */ /* 0x000ee20000300800 */
[----:B------:R-:W-:-:S03]  /*9730*/  @P3 IMAD.MOV.U32 R86, RZ, RZ, R4 ;  /* 0x000000ffff563224 */ /* 0x000fc600078e0004 */
[----:B------:R0:W3:Y:S01]  /*9740*/  @P3 LDG.E.U8 R22, desc[UR22][R88.64] ;  /* 0x0000001658163981 */ /* 0x0000e2000c1e1100 */
[----:B------:R-:W-:-:S03]  /*9750*/  @!P4 IMAD.IADD R79, R79, 0x1, -R99 ;  /* 0x000000014f4fc824 */ /* 0x000fc600078e0a63 */
[----:B------:R-:W3:Y:S01]  /*9760*/  LDL.LU R224, [R1+0x6f8] ;  /* 0x0006f80001e07983 */ /* 0x000ee20000300800 */
[----:B----4-:R-:W-:Y:S01]  /*9770*/  PRMT R19, RZ, 0x7610, R19 ;  /* 0x00007610ff137816 */ /* 0x010fe20000000013 */
[----:B0-----:R-:W-:Y:S02]  /*9780*/  IMAD R88, R87, UR6, RZ ;  /* 0x0000000657587c24 */ /* 0x001fe4000f8e02ff */
[----:B------:R-:W-:Y:S02]  /*9790*/  @P3 IMAD.MOV.U32 R87, RZ, RZ, R6 ;  /* 0x000000ffff573224 */ /* 0x000fe400078e0006 */
[----:B------:R-:W4:Y:S04]  /*97a0*/  LDL.LU R6, [R1+0x6f4] ;  /* 0x0006f40001067983 */ /* 0x000f280000300800 */
[----:B------:R-:W4:Y:S01]  /*97b0*/  LDL.LU R4, [R1+0x6f0] ;  /* 0x0006f00001047983 */ /* 0x000f220000300800 */
[----:B------:R-:W-:Y:S01]  /*97c0*/  ISETP.GT.U32.AND P4, PT, R99, R79, PT ;  /* 0x0000004f6300720c */ /* 0x000fe20003f84070 */
[----:B------:R-:W-:Y:S01]  /*97d0*/  @!P5 IMAD.IADD R78, R78, 0x1, -R99 ;  /* 0x000000014e4ed824 */ /* 0x000fe200078e0a63 */
[----:B------:R-:W-:Y:S01]  /*97e0*/  PRMT R21, RZ, 0x7610, R21 ;  /* 0x00007610ff157816 */ /* 0x000fe20000000015 */
[----:B------:R0:W4:Y:S01]  /*97f0*/  @P3 LDG.E.U8 R19, desc[UR22][R86.64] ;  /* 0x0000001656133981 */ /* 0x000122000c1e1100 */
[----:B------:R-:W-:Y:S01]  /*9800*/  @!P6 IMAD.MOV R81, RZ, RZ, -R81 ;  /* 0x000000ffff51e224 */ /* 0x000fe200078e0a51 */
[----:B------:R-:W-:-:S02]  /*9810*/  IADD3 R89, P6, PT, R88, R97, RZ ;  /* 0x0000006158597210 */ /* 0x000fc40007fde0ff */
[----:B------:R-:W-:Y:S01]  /*9820*/  ISETP.GT.U32.AND P5, PT, R99, R78, PT ;  /* 0x0000004e6300720c */ /* 0x000fe20003fa4070 */
[----:B0-----:R-:W-:Y:S02]  /*9830*/  @P3 IMAD.MOV.U32 R86, RZ, RZ, R5 ;  /* 0x000000ffff563224 */ /* 0x001fe400078e0005 */
[----:B------:R-:W-:Y:S01]  /*9840*/  @P3 IMAD.MOV.U32 R87, RZ, RZ, R215 ;  /* 0x000000ffff573224 */ /* 0x000fe200078e00d7 */
[----:B------:R-:W-:Y:S01]  /*9850*/  LEA.HI.X.SX32 R90, R88, R96, 0x1, P6 ;  /* 0x00000060585a7211 */ /* 0x000fe200030f0eff */
[----:B------:R-:W4:Y:S04]  /*9860*/  LDL.LU R215, [R1+0x6ec] ;  /* 0x0006ec0001d77983 */ /* 0x000f280000300800 */
[----:B------:R0:W4:Y:S01]  /*9870*/  @P3 LDG.E.U8 R21, desc[UR22][R86.64] ;  /* 0x0000001656153981 */ /* 0x000122000c1e1100 */
[----:B--2---:R-:W-:-:S03]  /*9880*/  PRMT R16, RZ, 0x7610, R16 ;  /* 0x00007610ff107816 */ /* 0x004fc60000000010 */
[----:B------:R-:W2:Y:S01]  /*9890*/  LDL.LU R5, [R1+0x6e8] ;  /* 0x0006e80001057983 */ /* 0x000ea20000300800 */
[----:B------:R-:W-:Y:S01]  /*98a0*/  ISETP.GE.AND P6, PT, R3, RZ, PT ;  /* 0x000000ff0300720c */ /* 0x000fe20003fc6270 */
[----:B------:R-:W-:Y:S02]  /*98b0*/  @!P4 IMAD.IADD R79, R79, 0x1, -R99 ;  /* 0x000000014f4fc824 */ /* 0x000fe400078e0a63 */
[----:B0-----:R-:W-:Y:S02]  /*98c0*/  @P3 IMAD.MOV.U32 R86, RZ, RZ, R150 ;  /* 0x000000ffff563224 */ /* 0x001fe400078e0096 */
[----:B------:R-:W-:Y:S01]  /*98d0*/  @P3 IMAD.MOV.U32 R87, RZ, RZ, R151 ;  /* 0x000000ffff573224 */ /* 0x000fe200078e0097 */
[----:B------:R-:W-:Y:S01]  /*98e0*/  STL [R1+0x334], R89 ;  /* 0x0003345901007387 */ /* 0x000fe20000100800 */
[----:B------:R-:W-:-:S03]  /*98f0*/  ISETP.GT.U32.AND P4, PT, R99, R77, PT ;  /* 0x0000004d6300720c */ /* 0x000fc60003f84070 */
[----:B------:R-:W2:Y:S01]  /*9900*/  LDL.LU R3, [R1+0x6e4] ;  /* 0x0006e40001037983 */ /* 0x000ea20000300800 */
[----:B------:R-:W-:-:S03]  /*9910*/  SEL R84, R161, R84, !P1 ;  /* 0x00000054a1547207 */ /* 0x000fc60004800000 */
[----:B------:R-:W2:Y:S04]  /*9920*/  LDL.LU R151, [R1+0x6e0] ;  /* 0x0006e00001977983 */ /* 0x000ea80000300800 */
[----:B------:R0:W2:Y:S04]  /*9930*/  @P3 LDG.E.U8 R16, desc[UR22][R86.64] ;  /* 0x0000001656103981 */ /* 0x0000a8000c1e1100 */
[----:B------:R-:W2:Y:S04]  /*9940*/  LDL.LU R150, [R1+0x6dc] ;  /* 0x0006dc0001967983 */ /* 0x000ea80000300800 */
[----:B------:R-:W-:Y:S01]  /*9950*/  STL [R1+0x330], R90 ;  /* 0x0003305a01007387 */ /* 0x000fe20000100800 */
[----:B0-----:R-:W-:Y:S01]  /*9960*/  SEL R86, R161, R85, !P1 ;  /* 0x00000055a1567207 */ /* 0x001fe20004800000 */
[----:B------:R-:W-:-:S02]  /*9970*/  @P3 IMAD.MOV.U32 R85, RZ, RZ, R166 ;  /* 0x000000ffff553224 */ /* 0x000fc400078e00a6 */
[----:B------:R-:W2:Y:S01]  /*9980*/  LDL.LU R166, [R1+0x6d8] ;  /* 0x0006d80001a67983 */ /* 0x000ea20000300800 */
[----:B------:R-:W-:Y:S01]  /*9990*/  @!P5 IMAD.IADD R78, R78, 0x1, -R99 ;  /* 0x000000014e4ed824 */ /* 0x000fe200078e0a63 */
[----:B------:R-:W-:Y:S01]  /*99a0*/  ISETP.GE.AND P5, PT, R214, RZ, PT ;  /* 0x000000ffd600720c */ /* 0x000fe20003fa6270 */
[----:B------:R-:W-:Y:S02]  /*99b0*/  IMAD R87, R84, UR6, RZ ;  /* 0x0000000654577c24 */ /* 0x000fe4000f8e02ff */
[----:B------:R-:W-:Y:S01]  /*99c0*/  @!P6 IMAD.MOV R79, RZ, RZ, -R79 ;  /* 0x000000ffff4fe224 */ /* 0x000fe200078e0a4f */
[----:B------:R-:W-:Y:S01]  /*99d0*/  PRMT R18, RZ, 0x7610, R18 ;  /* 0x00007610ff127816 */ /* 0x000fe20000000012 */
[----:B------:R-:W-:Y:S01]  /*99e0*/  IMAD R86, R86, UR6, RZ ;  /* 0x0000000656567c24 */ /* 0x000fe2000f8e02ff */
[-C--:B------:R-:W-:Y:S01]  /*99f0*/  IADD3 R88, P6, PT, R87, R97.reuse, RZ ;  /* 0x0000006157587210 */ /* 0x080fe20007fde0ff */
[----:B------:R-:W-:Y:S02]  /*9a00*/  @!P4 IMAD.IADD R77, R77, 0x1, -R99 ;  /* 0x000000014d4dc824 */ /* 0x000fe400078e0a63 */
[----:B------:R-:W-:Y:S01]  /*9a10*/  @P3 IMAD.MOV.U32 R84, RZ, RZ, R169 ;  /* 0x000000ffff543224 */ /* 0x000fe200078e00a9 */
[----:B------:R-:W-:Y:S01]  /*9a20*/  LEA.HI.X.SX32 R87, R87, R96, 0x1, P6 ;  /* 0x0000006057577211 */ /* 0x000fe200030f0eff */
[----:B------:R-:W2:Y:S01]  /*9a30*/  LDL.LU R169, [R1+0x6d4] ;  /* 0x0006d40001a97983 */ /* 0x000ea20000300800 */
[----:B------:R-:W-:-:S02]  /*9a40*/  IADD3 R214, P4, PT, R86, R97, RZ ;  /* 0x0000006156d67210 */ /* 0x000fc40007f9e0ff */
[----:B------:R-:W-:Y:S01]  /*9a50*/  ISETP.GT.U32.AND P6, PT, R99, R77, PT ;  /* 0x0000004d6300720c */ /* 0x000fe20003fc4070 */
[----:B------:R0:W2:Y:S01]  /*9a60*/  @P3 LDG.E.U8 R18, desc[UR22][R84.64] ;  /* 0x0000001654123981 */ /* 0x0000a2000c1e1100 */
[----:B------:R-:W-:Y:S01]  /*9a70*/  @!P5 IMAD.MOV R78, RZ, RZ, -R78 ;  /* 0x000000ffff4ed224 */ /* 0x000fe200078e0a4e */
[----:B------:R-:W-:Y:S01]  /*9a80*/  ISETP.GE.AND P5, PT, R221, RZ, PT ;  /* 0x000000ffdd00720c */ /* 0x000fe20003fa6270 */
[----:B0-----:R-:W-:Y:S01]  /*9a90*/  @P3 IMAD.MOV.U32 R84, RZ, RZ, R213 ;  /* 0x000000ffff543224 */ /* 0x001fe200078e00d5 */
[----:B------:R-:W-:Y:S02]  /*9aa0*/  LEA.HI.X.SX32 R213, R86, R96, 0x1, P4 ;  /* 0x0000006056d57211 */ /* 0x000fe400020f0eff */
[----:B------:R-:W-:-:S06]  /*9ab0*/  ISETP.GT.U32.AND P4, PT, R99, R74, PT ;  /* 0x0000004a6300720c */ /* 0x000fcc0003f84070 */
[----:B------:R-:W-:Y:S01]  /*9ac0*/  @!P6 IMAD.IADD R77, R77, 0x1, -R99 ;  /* 0x000000014d4de824 */ /* 0x000fe200078e0a63 */
[----:B------:R-:W-:Y:S01]  /*9ad0*/  SEL R82, R161, R82, !P1 ;  /* 0x00000052a1527207 */ /* 0x000fe20004800000 */
[----:B------:R-:W-:Y:S01]  /*9ae0*/  @P3 IMAD.MOV.U32 R85, RZ, RZ, R168 ;  /* 0x000000ffff553224 */ /* 0x000fe200078e00a8 */
[----:B------:R-:W-:Y:S01]  /*9af0*/  PRMT R15, RZ, 0x7610, R15 ;  /* 0x00007610ff0f7816 */ /* 0x000fe2000000000f */
[----:B------:R-:W-:Y:S01]  /*9b00*/  @!P5 IMAD.MOV R77, RZ, RZ, -R77 ;  /* 0x000000ffff4dd224 */ /* 0x000fe200078e0a4d */
[----:B------:R-:W-:Y:S01]  /*9b10*/  ISETP.GT.U32.AND P5, PT, R99, R76, PT ;  /* 0x0000004c6300720c */ /* 0x000fe20003fa4070 */
[----:B------:R-:W-:Y:S01]  /*9b20*/  IMAD R82, R82, UR6, RZ ;  /* 0x0000000652527c24 */ /* 0x000fe2000f8e02ff */
[----:B------:R-:W-:Y:S02]  /*9b30*/  SEL R80, R161, R80, !P1 ;  /* 0x00000050a1507207 */ /* 0x000fe40004800000 */
[----:B------:R0:W2:Y:S01]  /*9b40*/  @P3 LDG.E.U8 R15, desc[UR22][R84.64] ;  /* 0x00000016540f3981 */ /* 0x0000a2000c1e1100 */
[----:B------:R-:W-:Y:S01]  /*9b50*/  @!P4 IMAD.IADD R74, R74, 0x1, -R99 ;  /* 0x000000014a4ac824 */ /* 0x000fe200078e0a63 */
[----:B------:R-:W-:-:S02]  /*9b60*/  ISETP.GT.U32.AND P4, PT, R99, R75, PT ;  /* 0x0000004b6300720c */ /* 0x000fc40003f84070 */
[----:B------:R-:W-:Y:S01]  /*9b70*/  PRMT R17, RZ, 0x7610, R17 ;  /* 0x00007610ff117816 */ /* 0x000fe20000000011 */
[----:B0-----:R-:W-:Y:S01]  /*9b80*/  @P3 IMAD.MOV.U32 R84, RZ, RZ, R222 ;  /* 0x000000ffff543224 */ /* 0x001fe200078e00de */
[----:B------:R-:W-:Y:S01]  /*9b90*/  IADD3 R222, P6, PT, R82, R97, RZ ;  /* 0x0000006152de7210 */ /* 0x000fe20007fde0ff */
[----:B------:R-:W-:Y:S01]  /*9ba0*/  @P3 IMAD.MOV.U32 R85, RZ, RZ, R92 ;  /* 0x000000ffff553224 */ /* 0x000fe200078e005c */
[----:B------:R-:W-:Y:S01]  /*9bb0*/  STL [R1+0x344], R88 ;  /* 0x0003445801007387 */ /* 0x000fe20000100800 */
[----:B------:R-:W-:Y:S01]  /*9bc0*/  IMAD R80, R80, UR6, RZ ;  /* 0x0000000650507c24 */ /* 0x000fe2000f8e02ff */
[----:B------:R-:W-:Y:S01]  /*9bd0*/  LEA.HI.X.SX32 R221, R82, R96, 0x1, P6 ;  /* 0x0000006052dd7211 */ /* 0x000fe200030f0eff */
[--C-:B------:R-:W-:Y:S01]  /*9be0*/  @!P5 IMAD.IADD R76, R76, 0x1, -R99.reuse ;  /* 0x000000014c4cd824 */ /* 0x100fe200078e0a63 */
[----:B------:R-:W-:Y:S01]  /*9bf0*/  ISETP.GT.U32.AND P6, PT, R99, R74, PT ;  /* 0x0000004a6300720c */ /* 0x000fe20003fc4070 */
[----:B------:R-:W2:Y:S02]  /*9c00*/  LDL.LU R168, [R1+0x6d0] ;  /* 0x0006d00001a87983 */ /* 0x000ea40000300800 */
[----:B------:R-:W-:Y:S01]  /*9c10*/  @!P4 IMAD.IADD R75, R75, 0x1, -R99 ;  /* 0x000000014b4bc824 */ /* 0x000fe200078e0a63 */
[----:B------:R-:W-:Y:S01]  /*9c20*/  ISETP.GE.AND P5, PT, R237, RZ, PT ;  /* 0x000000ffed00720c */ /* 0x000fe20003fa6270 */
[----:B------:R-:W0:Y:S01]  /*9c30*/  LDC R92, c[0x0][0x3a0] ;  /* 0x0000e800ff5c7b82 */ /* 0x000e220000000800 */
[----:B------:R1:W2:Y:S02]  /*9c40*/  @P3 LDG.E.U8 R17, desc[UR22][R84.64] ;  /* 0x0000001654113981 */ /* 0x0002a4000c1e1100 */
[----:B-1----:R-:W-:-:S02]  /*9c50*/  @P3 IMAD.MOV.U32 R84, RZ, RZ, R120 ;  /* 0x000000ffff543224 */ /* 0x002fc400078e0078 */
[----:B------:R-:W-:Y:S01]  /*9c60*/  IMAD.MOV.U32 R120, RZ, RZ, R238 ;  /* 0x000000ffff787224 */ /* 0x000fe200078e00ee */
[----:B------:R-:W-:-:S04]  /*9c70*/  IADD3 R238, P4, PT, R80, R97, RZ ;  /* 0x0000006150ee7210 */ /* 0x000fc80007f9e0ff */
[----:B------:R-:W-:Y:S02]  /*9c80*/  LEA.HI.X.SX32 R237, R80, R96, 0x1, P4 ;  /* 0x0000006050ed7211 */ /* 0x000fe400020f0eff */
[----:B------:R-:W-:Y:S01]  /*9c90*/  ISETP.GT.U32.AND P4, PT, R99, R76, PT ;  /* 0x0000004c6300720c */ /* 0x000fe20003f84070 */
[--C-:B------:R-:W-:Y:S01]  /*9ca0*/  @!P6 IMAD.IADD R74, R74, 0x1, -R99.reuse ;  /* 0x000000014a4ae824 */ /* 0x100fe200078e0a63 */
[----:B------:R1:W-:Y:S03]  /*9cb0*/  STL [R1+0x340], R87 ;  /* 0x0003405701007387 */ /* 0x0003e60000100800 */
[----:B------:R-:W-:Y:S01]  /*9cc0*/  @!P5 IMAD.MOV R74, RZ, RZ, -R74 ;  /* 0x000000ffff4ad224 */ /* 0x000fe200078e0a4a */
[----:B------:R-:W-:Y:S02]  /*9cd0*/  ISETP.GE.AND P5, PT, R165, RZ, PT ;  /* 0x000000ffa500720c */ /* 0x000fe40003fa6270 */
[----:B------:R-:W2:Y:S05]  /*9ce0*/  LDL.LU R165, [R1+0x6cc] ;  /* 0x0006cc0001a57983 */ /* 0x000eaa0000300800 */
[----:B------:R-:W-:Y:S01]  /*9cf0*/  @!P4 IMAD.IADD R76, R76, 0x1, -R99 ;  /* 0x000000014c4cc824 */ /* 0x000fe200078e0a63 */
[----:B------:R-:W-:-:S02]  /*9d00*/  ISETP.GE.AND P4, PT, R164, RZ, PT ;  /* 0x000000ffa400720c */ /* 0x000fc40003f86270 */
[----:B------:R-:W2:Y:S01]  /*9d10*/  LDL.LU R164, [R1+0x6c8] ;  /* 0x0006c80001a47983 */ /* 0x000ea20000300800 */
[----:B------:R-:W-:Y:S01]  /*9d20*/  PRMT R12, RZ, 0x7610, R12 ;  /* 0x00007610ff0c7816 */ /* 0x000fe2000000000c */
[----:B------:R-:W-:Y:S01]  /*9d30*/  @P3 IMAD.MOV.U32 R85, RZ, RZ, R121 ;  /* 0x000000ffff553224 */ /* 0x000fe200078e0079 */
[----:B------:R-:W-:Y:S01]  /*9d40*/  PRMT R14, RZ, 0x7610, R14 ;  /* 0x00007610ff0e7816 */ /* 0x000fe2000000000e */
[----:B------:R-:W-:-:S03]  /*9d50*/  @P3 IMAD.MOV.U32 R82, RZ, RZ, R94 ;  /* 0x000000ffff523224 */ /* 0x000fc600078e005e */
[----:B------:R0:W2:Y:S02]  /*9d60*/  @P3 LDG.E.U8 R12, desc[UR22][R84.64] ;  /* 0x00000016540c3981 */ /* 0x0000a4000c1e1100 */
[----:B0-----:R-:W-:Y:S01]  /*9d70*/  SEL R84, R161, R83, !P1 ;  /* 0x00000053a1547207 */ /* 0x001fe20004800000 */
[----:B------:R-:W-:-:S05]  /*9d80*/  @P3 IMAD.MOV.U32 R83, RZ, RZ, R95 ;  /* 0x000000ffff533224 */ /* 0x000fca00078e005f */
[----:B------:R0:W2:Y:S01]  /*9d90*/  @P3 LDG.E.U8 R14, desc[UR22][R82.64] ;  /* 0x00000016520e3981 */ /* 0x0000a2000c1e1100 */
[----:B------:R-:W-:Y:S01]  /*9da0*/  PRMT R13, RZ, 0x7610, R13 ;  /* 0x00007610ff0d7816 */ /* 0x000fe2000000000d */
[----:B0-----:R-:W-:Y:S01]  /*9db0*/  @P3 IMAD.MOV.U32 R82, RZ, RZ, R91 ;  /* 0x000000ffff523224 */ /* 0x001fe200078e005b */
[----:B------:R-:W-:Y:S01]  /*9dc0*/  PRMT R11, RZ, 0x7610, R11 ;  /* 0x00007610ff0b7816 */ /* 0x000fe2000000000b */
[----:B------:R-:W-:-:S05]  /*9dd0*/  @P3 IMAD.MOV.U32 R83, RZ, RZ, R93 ;  /* 0x000000ffff533224 */ /* 0x000fca00078e005d */
[----:B------:R0:W2:Y:S01]  /*9de0*/  @P3 LDG.E.U8 R11, desc[UR22][R82.64] ;  /* 0x00000016520b3981 */ /* 0x0000a2000c1e1100 */
[----:B------:R-:W-:Y:S02]  /*9df0*/  IMAD R84, R84, UR6, RZ ;  /* 0x0000000654547c24 */ /* 0x000fe4000f8e02ff */
[----:B0-----:R-:W-:Y:S02]  /*9e00*/  @P3 IMAD.MOV.U32 R82, RZ, RZ, R89 ;  /* 0x000000ffff523224 */ /* 0x001fe400078e0059 */
[----:B------:R-:W-:Y:S02]  /*9e10*/  @P3 IMAD.MOV.U32 R83, RZ, RZ, R90 ;  /* 0x000000ffff533224 */ /* 0x000fe400078e005a */
[----:B------:R-:W-:-:S03]  /*9e20*/  IMAD.MOV.U32 R121, RZ, RZ, R230 ;  /* 0x000000ffff797224 */ /* 0x000fc600078e00e6 */
[----:B------:R0:W2:Y:S01]  /*9e30*/  @P3 LDG.E.U8 R13, desc[UR22][R82.64] ;  /* 0x00000016520d3981 */ /* 0x0000a2000c1e1100 */
[C---:B------:R-:W-:Y:S01]  /*9e40*/  IADD3 R230, P6, PT, R84.reuse, R97, RZ ;  /* 0x0000006154e67210 */ /* 0x040fe20007fde0ff */
[----:B------:R-:W-:Y:S02]  /*9e50*/  IMAD.MOV.U32 R95, RZ, RZ, R229 ;  /* 0x000000ffff5f7224 */ /* 0x000fe400078e00e5 */
[----:B0-----:R-:W-:Y:S02]  /*9e60*/  @P3 IMAD.MOV.U32 R82, RZ, RZ, R88 ;  /* 0x000000ffff523224 */ /* 0x001fe400078e0058 */
[----:B------:R-:W-:Y:S01]  /*9e70*/  @P3 IMAD.MOV.U32 R83, RZ, RZ, R87 ;  /* 0x000000ffff533224 */ /* 0x000fe200078e0057 */
[----:B------:R-:W-:Y:S02]  /*9e80*/  PRMT R8, RZ, 0x7610, R8 ;  /* 0x00007610ff087816 */ /* 0x000fe40000000008 */
[----:B------:R-:W-:Y:S02]  /*9e90*/  PRMT R10, RZ, 0x7610, R10 ;  /* 0x00007610ff0a7816 */ /* 0x000fe4000000000a */
[----:B------:R-:W-:-:S02]  /*9ea0*/  LEA.HI.X.SX32 R229, R84, R96, 0x1, P6 ;  /* 0x0000006054e57211 */ /* 0x000fc400030f0eff */
[----:B------:R0:W2:Y:S01]  /*9eb0*/  @P3 LDG.E.U8 R8, desc[UR22][R82.64] ;  /* 0x0000001652083981 */ /* 0x0000a2000c1e1100 */
[----:B------:R-:W-:Y:S01]  /*9ec0*/  ISETP.GT.U32.AND P6, PT, R99, R75, PT ;  /* 0x0000004b6300720c */ /* 0x000fe20003fc4070 */
[----:B0-----:R-:W-:Y:S02]  /*9ed0*/  @P3 IMAD.MOV.U32 R82, RZ, RZ, R214 ;  /* 0x000000ffff523224 */ /* 0x001fe400078e00d6 */
[----:B------:R-:W-:-:S05]  /*9ee0*/  @P3 IMAD.MOV.U32 R83, RZ, RZ, R213 ;  /* 0x000000ffff533224 */ /* 0x000fca00078e00d5 */
[----:B------:R0:W2:Y:S01]  /*9ef0*/  @P3 LDG.E.U8 R10, desc[UR22][R82.64] ;  /* 0x00000016520a3981 */ /* 0x0000a2000c1e1100 */
[----:B---3--:R-:W-:Y:S02]  /*9f00*/  PRMT R7, RZ, 0x7610, R7 ;  /* 0x00007610ff077816 */ /* 0x008fe40000000007 */
[----:B------:R-:W-:Y:S01]  /*9f10*/  PRMT R9, RZ, 0x7610, R9 ;  /* 0x00007610ff097816 */ /* 0x000fe20000000009 */
[----:B0-----:R-:W-:Y:S02]  /*9f20*/  @P3 IMAD.MOV.U32 R82, RZ, RZ, R222 ;  /* 0x000000ffff523224 */ /* 0x001fe400078e00de */
[----:B------:R-:W-:Y:S01]  /*9f30*/  @P3 IMAD.MOV.U32 R83, RZ, RZ, R221 ;  /* 0x000000ffff533224 */ /* 0x000fe200078e00dd */
[----:B------:R-:W-:-:S04]  /*9f40*/  SEL R79, R161, R79, !P1 ;  /* 0x0000004fa14f7207 */ /* 0x000fc80004800000 */
[----:B------:R0:W3:Y:S01]  /*9f50*/  @P3 LDG.E.U8 R7, desc[UR22][R82.64] ;  /* 0x0000001652073981 */ /* 0x0000e2000c1e1100 */
[----:B------:R-:W-:Y:S01]  /*9f60*/  @!P6 IMAD.IADD R75, R75, 0x1, -R99 ;  /* 0x000000014b4be824 */ /* 0x000fe200078e0a63 */
[----:B------:R-:W-:Y:S02]  /*9f70*/  SEL R81, R161, R81, !P1 ;  /* 0x00000051a1517207 */ /* 0x000fe40004800000 */
[----:B------:R-:W-:Y:S01]  /*9f80*/  ISETP.GT.U32.AND P6, PT, R99, R70, PT ;  /* 0x000000466300720c */ /* 0x000fe20003fc4070 */
[----:B0-----:R-:W-:Y:S02]  /*9f90*/  @P3 IMAD.MOV.U32 R82, RZ, RZ, R230 ;  /* 0x000000ffff523224 */ /* 0x001fe400078e00e6 */
[----:B------:R-:W-:Y:S01]  /*9fa0*/  @P3 IMAD.MOV.U32 R83, RZ, RZ, R229 ;  /* 0x000000ffff533224 */ /* 0x000fe200078e00e5 */
[----:B------:R-:W-:Y:S01]  /*9fb0*/  SEL R74, R161, R74, !P1 ;  /* 0x0000004aa14a7207 */ /* 0x000fe20004800000 */
[----:B------:R-:W-:-:S03]  /*9fc0*/  @!P4 IMAD.MOV R76, RZ, RZ, -R76 ;  /* 0x000000ffff4cc224 */ /* 0x000fc600078e0a4c */
[----:B------:R0:W3:Y:S01]  /*9fd0*/  @P3 LDG.E.U8 R9, desc[UR22][R82.64] ;  /* 0x0000001652093981 */ /* 0x0000e2000c1e1100 */
[----:B------:R-:W-:Y:S01]  /*9fe0*/  IMAD R79, R79, UR6, RZ ;  /* 0x000000064f4f7c24 */ /* 0x000fe2000f8e02ff */
[C---:B------:R-:W-:Y:S01]  /*9ff0*/  SEL R78, R161.reuse, R78, !P1 ;  /* 0x0000004ea14e7207 */ /* 0x040fe20004800000 */
[----:B------:R-:W-:Y:S01]  /*a000*/  @!P5 IMAD.MOV R75, RZ, RZ, -R75 ;  /* 0x000000ffff4bd224 */ /* 0x000fe200078e0a4b */
[----:B------:R-:W-:Y:S01]  /*a010*/  SEL R77, R161, R77, !P1 ;  /* 0x0000004da14d7207 */ /* 0x000fe20004800000 */
[----:B------:R-:W-:Y:S01]  /*a020*/  IMAD R81, R81, UR6, RZ ;  /* 0x0000000651517c24 */ /* 0x000fe2000f8e02ff */
[----:B----4-:R-:W-:Y:S01]  /*a030*/  PRMT R4, RZ, 0x7610, R4 ;  /* 0x00007610ff047816 */ /* 0x010fe20000000004 */
[----:B0-----:R-:W-:Y:S02]  /*a040*/  @P3 IMAD.MOV.U32 R82, RZ, RZ, R238 ;  /* 0x000000ffff523224 */ /* 0x001fe400078e00ee */
[----:B------:R-:W-:Y:S01]  /*a050*/  @P3 IMAD.MOV.U32 R83, RZ, RZ, R237 ;  /* 0x000000ffff533224 */ /* 0x000fe200078e00ed */
[C---:B------:R-:W-:Y:S01]  /*a060*/  SEL R76, R161.reuse, R76, !P1 ;  /* 0x0000004ca14c7207 */ /* 0x040fe20004800000 */
[----:B------:R-:W-:Y:S01]  /*a070*/  IMAD.MOV.U32 R93, RZ, RZ, R95 ;  /* 0x000000ffff5d7224 */ /* 0x000fe200078e005f */
[----:B------:R-:W-:Y:S01]  /*a080*/  SEL R75, R161, R75, !P1 ;  /* 0x0000004ba14b7207 */ /* 0x000fe20004800000 */
[----:B------:R-:W-:Y:S01]  /*a090*/  IMAD.MOV.U32 R95, RZ, RZ, R246 ;  /* 0x000000ffff5f7224 */ /* 0x000fe200078e00f6 */
[----:B------:R0:W4:Y:S01]  /*a0a0*/  @P3 LDG.E.U8 R4, desc[UR22][R82.64] ;  /* 0x0000001652043981 */ /* 0x000122000c1e1100 */
[----:B------:R-:W-:Y:S01]  /*a0b0*/  IMAD R74, R74, UR6, RZ ;  /* 0x000000064a4a7c24 */ /* 0x000fe2000f8e02ff */
[----:B------:R-:W-:Y:S01]  /*a0c0*/  IADD3 R246, P4, PT, R81, R97, RZ ;  /* 0x0000006151f67210 */ /* 0x000fe20007f9e0ff */
[----:B------:R-:W-:-:S02]  /*a0d0*/  IMAD R78, R78, UR6, RZ ;  /* 0x000000064e4e7c24 */ /* 0x000fc4000f8e02ff */
[----:B------:R-:W-:Y:S02]  /*a0e0*/  IMAD R77, R77, UR6, RZ ;  /* 0x000000064d4d7c24 */ /* 0x000fe4000f8e02ff */
[----:B------:R-:W-:Y:S01]  /*a0f0*/  IMAD.MOV.U32 R91, RZ, RZ, R121 ;  /* 0x000000ffff5b7224 */ /* 0x000fe200078e0079 */
[CC--:B0-----:R-:W-:Y:S01]  /*a100*/  IADD3 R82, P5, PT, R79.reuse, R97.reuse, RZ ;  /* 0x000000614f527210 */ /* 0x0c1fe20007fbe0ff */
[----:B------:R-:W-:Y:S02]  /*a110*/  IMAD.MOV.U32 R94, RZ, RZ, R120 ;  /* 0x000000ffff5e7224 */ /* 0x000fe400078e0078 */
[----:B------:R-:W-:Y:S01]  /*a120*/  IMAD.MOV.U32 R121, RZ, RZ, R245 ;  /* 0x000000ffff797224 */ /* 0x000fe200078e00f5 */
[-C--:B------:R-:W-:Y:S01]  /*a130*/  LEA.HI.X.SX32 R79, R79, R96.reuse, 0x1, P5 ;  /* 0x000000604f4f7211 */ /* 0x080fe200028f0eff */
[----:B------:R-:W-:Y:S01]  /*a140*/  IMAD.MOV.U32 R120, RZ, RZ, R198 ;  /* 0x000000ffff787224 */ /* 0x000fe200078e00c6 */
[----:B------:R-:W-:Y:S01]  /*a150*/  LEA.HI.X.SX32 R245, R81, R96, 0x1, P4 ;  /* 0x0000006051f57211 */ /* 0x000fe200020f0eff */
[----:B------:R-:W-:Y:S01]  /*a160*/  @!P6 IMAD.IADD R70, R70, 0x1, -R99 ;  /* 0x000000014646e824 */ /* 0x000fe200078e0a63 */
[-C--:B-1----:R-:W-:Y:S01]  /*a170*/  IADD3 R87, P5, PT, R74, R97.reuse, RZ ;  /* 0x000000614a577210 */ /* 0x082fe20007fbe0ff */
[----:B------:R-:W-:Y:S01]  /*a180*/  IMAD R76, R76, UR6, RZ ;  /* 0x000000064c4c7c24 */ /* 0x000fe2000f8e02ff */
[-C--:B------:R-:W-:Y:S01]  /*a190*/  IADD3 R198, P4, PT, R78, R97.reuse, RZ ;  /* 0x000000614ec67210 */ /* 0x080fe20007f9e0ff */
[----:B------:R-:W-:Y:S01]  /*a1a0*/  IMAD R75, R75, UR6, RZ ;  /* 0x000000064b4b7c24 */ /* 0x000fe2000f8e02ff */
[----:B------:R-:W-:-:S02]  /*a1b0*/  IADD3 R89, P6, PT, R77, R97, RZ ;  /* 0x000000614d597210 */ /* 0x000fc40007fde0ff */
[-C--:B------:R-:W-:Y:S02]  /*a1c0*/  LEA.HI.X.SX32 R88, R74, R96.reuse, 0x1, P5 ;  /* 0x000000604a587211 */ /* 0x080fe400028f0eff */
[-C--:B------:R-:W-:Y:S02]  /*a1d0*/  LEA.HI.X.SX32 R83, R78, R96.reuse, 0x1, P4 ;  /* 0x000000604e537211 */ /* 0x080fe400020f0eff */
[----:B------:R-:W-:Y:S02]  /*a1e0*/  LEA.HI.X.SX32 R90, R77, R96, 0x1, P6 ;  /* 0x000000604d5a7211 */ /* 0x000fe400030f0eff */
[-C--:B------:R-:W-:Y:S02]  /*a1f0*/  IADD3 R80, P5, PT, R76, R97.reuse, RZ ;  /* 0x000000614c507210 */ /* 0x080fe40007fbe0ff */
[----:B------:R-:W-:Y:S02]  /*a200*/  IADD3 R85, P6, PT, R75, R97, RZ ;  /* 0x000000614b557210 */ /* 0x000fe40007fde0ff */
[----:B------:R-:W-:-:S02]  /*a210*/  ISETP.GT.U32.AND P4, PT, R99, R70, PT ;  /* 0x000000466300720c */ /* 0x000fc40003f84070 */
[-C--:B------:R-:W-:Y:S01]  /*a220*/  LEA.HI.X.SX32 R84, R76, R96.reuse, 0x1, P5 ;  /* 0x000000604c547211 */ /* 0x080fe200028f0eff */
[----:B------:R-:W-:Y:S01]  /*a230*/  @P3 IMAD.MOV.U32 R74, RZ, RZ, R246 ;  /* 0x000000ffff4a3224 */ /* 0x000fe200078e00f6 */
[----:B------:R-:W-:Y:S01]  /*a240*/  LEA.HI.X.SX32 R86, R75, R96, 0x1, P6 ;  /* 0x000000604b567211 */ /* 0x000fe200030f0eff */
[----:B------:R-:W-:Y:S01]  /*a250*/  @P3 IMAD.MOV.U32 R75, RZ, RZ, R245 ;  /* 0x000000ffff4b3224 */ /* 0x000fe200078e00f5 */
[----:B------:R-:W-:Y:S02]  /*a260*/  ISETP.GE.AND P5, PT, R144, RZ, PT ;  /* 0x000000ff9000720c */ /* 0x000fe40003fa6270 */
[----:B------:R-:W-:Y:S02]  /*a270*/  PRMT R6, RZ, 0x7610, R6 ;  /* 0x00007610ff067816 */ /* 0x000fe40000000006 */
[----:B--2---:R-:W-:-:S03]  /*a280*/  PRMT R166, RZ, 0x7610, R166 ;  /* 0x00007610ffa67816 */ /* 0x004fc600000000a6 */
[----:B------:R-:W-:-:S03]  /*a290*/  @!P4 IMAD.IADD R70, R70, 0x1, -R99 ;  /* 0x000000014646c824 */ /* 0x000fc600078e0a63 */
[----:B------:R0:W2:Y:S03]  /*a2a0*/  @P3 LDG.E.U8 R166, desc[UR22][R74.64] ;  /* 0x000000164aa63981 */ /* 0x0000a6000c1e1100 */
[----:B------:R-:W-:Y:S01]  /*a2b0*/  @!P5 IMAD.MOV R70, RZ, RZ, -R70 ;  /* 0x000000ffff46d224 */ /* 0x000fe200078e0a46 */
[----:B------:R-:W-:Y:S01]  /*a2c0*/  STL [R1+0x4], R82 ;  /* 0x0000045201007387 */ /* 0x000fe20000100800 */
[----:B0-----:R-:W-:Y:S02]  /*a2d0*/  @P3 IMAD.MOV.U32 R74, RZ, RZ, R82 ;  /* 0x000000ffff4a3224 */ /* 0x001fe400078e0052 */
[----:B------:R-:W-:Y:S01]  /*a2e0*/  @P3 IMAD.MOV.U32 R75, RZ, RZ, R79 ;  /* 0x000000ffff4b3224 */ /* 0x000fe200078e004f */
[----:B------:R0:W-:Y:S04]  /*a2f0*/  STL [R1+0x24], R198 ;  /* 0x000024c601007387 */ /* 0x0001e80000100800 */
[----:B------:R1:W2:Y:S02]  /*a300*/  @P3 LDG.E.U8 R6, desc[UR22][R74.64] ;  /* 0x000000164a063981 */ /* 0x0002a4000c1e1100 */
[----:B-1----:R-:W-:Y:S01]  /*a310*/  @P3 IMAD.MOV.U32 R74, RZ, RZ, R198 ;  /* 0x000000ffff4a3224 */ /* 0x002fe200078e00c6 */
[----:B0-----:R-:W-:-:S04]  /*a320*/  IADD3 R198, P5, PT, R197, R208, RZ ;  /* 0x000000d0c5c67210 */ /* 0x001fc80007fbe0ff */
[----:B------:R-:W-:Y:S02]  /*a330*/  LEA.HI.X.SX32 R197, R197, R207, 0x1, P5 ;  /* 0x000000cfc5c57211 */ /* 0x000fe400028f0eff */
[----:B------:R-:W-:Y:S02]  /*a340*/  ISETP.GE.AND P5, PT, R101, RZ, PT ;  /* 0x000000ff6500720c */ /* 0x000fe40003fa6270 */
[----:B------:R-:W0:Y:S01]  /*a350*/  S2R R101, SR_TID.X ;  /* 0x0000000000657919 */ /* 0x000e220000002100 */
[C---:B------:R-:W-:Y:S01]  /*a360*/  ISETP.GT.U32.AND P6, PT, R99.reuse, R71, PT ;  /* 0x000000476300720c */ /* 0x040fe20003fc4070 */
[----:B------:R-:W-:Y:S01]  /*a370*/  @P3 IMAD.MOV.U32 R75, RZ, RZ, R83 ;  /* 0x000000ffff4b3224 */ /* 0x000fe200078e0053 */
[----:B------:R-:W-:Y:S02]  /*a380*/  PRMT R169, RZ, 0x7610, R169 ;  /* 0x00007610ffa97816 */ /* 0x000fe400000000a9 */
[----:B------:R-:W-:Y:S02]  /*a390*/  ISETP.GT.U32.AND P4, PT, R99, R72, PT ;  /* 0x000000486300720c */ /* 0x000fe40003f84070 */
[----:B------:R-:W-:-:S02]  /*a3a0*/  SEL R70, R161, R70, !P1 ;  /* 0x00000046a1467207 */ /* 0x000fc40004800000 */
[----:B------:R1:W2:Y:S05]  /*a3b0*/  @P3 LDG.E.U8 R169, desc[UR22][R74.64] ;  /* 0x000000164aa93981 */ /* 0x0002aa000c1e1100 */
[----:B------:R-:W-:Y:S01]  /*a3c0*/  @!P6 IMAD.IADD R71, R71, 0x1, -R99 ;  /* 0x000000014747e824 */ /* 0x000fe200078e0a63 */
[----:B------:R-:W-:-:S04]  /*a3d0*/  PRMT R168, RZ, 0x7610, R168 ;  /* 0x00007610ffa87816 */ /* 0x000fc800000000a8 */
[----:B------:R-:W-:Y:S01]  /*a3e0*/  ISETP.GT.U32.AND P6, PT, R99, R71, PT ;  /* 0x000000476300720c */ /* 0x000fe20003fc4070 */
[----:B-1----:R-:W-:Y:S02]  /*a3f0*/  @P3 IMAD.MOV.U32 R74, RZ, RZ, R89 ;  /* 0x000000ffff4a3224 */ /* 0x002fe400078e0059 */
[----:B------:R-:W-:Y:S01]  /*a400*/  @P3 IMAD.MOV.U32 R75, RZ, RZ, R90 ;  /* 0x000000ffff4b3224 */ /* 0x000fe200078e005a */
[----:B------:R-:W-:Y:S01]  /*a410*/  PRMT R3, RZ, 0x7610, R3 ;  /* 0x00007610ff037816 */ /* 0x000fe20000000003 */
[----:B------:R-:W-:Y:S02]  /*a420*/  IMAD R70, R70, UR6, RZ ;  /* 0x0000000646467c24 */ /* 0x000fe4000f8e02ff */
[----:B------:R-:W-:Y:S01]  /*a430*/  @!P4 IMAD.IADD R72, R72, 0x1, -R99 ;  /* 0x000000014848c824 */ /* 0x000fe200078e0a63 */
[----:B------:R1:W2:Y:S01]  /*a440*/  @P3 LDG.E.U8 R168, desc[UR22][R74.64] ;  /* 0x000000164aa83981 */ /* 0x0002a2000c1e1100 */
[----:B------:R-:W-:Y:S02]  /*a450*/  PRMT R5, RZ, 0x7610, R5 ;  /* 0x00007610ff057816 */ /* 0x000fe40000000005 */
[----:B0-----:R-:W-:-:S02]  /*a460*/  SHF.R.U32.HI R101, RZ, 0x7, R101 ;  /* 0x00000007ff657819 */ /* 0x001fc40000011665 */
[----:B------:R-:W-:Y:S02]  /*a470*/  @!P6 IMAD.IADD R71, R71, 0x1, -R99 ;  /* 0x000000014747e824 */ /* 0x000fe400078e0a63 */
[----:B-1----:R-:W-:Y:S02]  /*a480*/  @P3 IMAD.MOV.U32 R74, RZ, RZ, R87 ;  /* 0x000000ffff4a3224 */ /* 0x002fe400078e0057 */
[----:B------:R-:W-:Y:S01]  /*a490*/  @P3 IMAD.MOV.U32 R75, RZ, RZ, R88 ;  /* 0x000000ffff4b3224 */ /* 0x000fe200078e0058 */
[C---:B------:R-:W-:Y:S02]  /*a4a0*/  IADD3 R76, P6, PT, R70.reuse, R97, RZ ;  /* 0x00000061464c7210 */ /* 0x040fe40007fde0ff */
[----:B------:R-:W-:Y:S02]  /*a4b0*/  SGXT.U32 R101, R101, 0x1 ;  /* 0x000000016565781a */ /* 0x000fe40000000000 */
[----:B------:R-:W-:Y:S01]  /*a4c0*/  ISETP.GT.U32.AND P4, PT, R99, R72, PT ;  /* 0x000000486300720c */ /* 0x000fe20003f84070 */
[----:B------:R0:W2:Y:S01]  /*a4d0*/  @P3 LDG.E.U8 R3, desc[UR22][R74.64] ;  /* 0x000000164a033981 */ /* 0x0000a2000c1e1100 */
[----:B------:R-:W-:-:S02]  /*a4e0*/  LEA.HI.X.SX32 R77, R70, R96, 0x1, P6 ;  /* 0x00000060464d7211 */ /* 0x000fc400030f0eff */
[----:B------:R-:W-:Y:S02]  /*a4f0*/  LOP3.LUT R78, R101, 0x74, RZ, 0xfc, !PT ;  /* 0x00000074654e7812 */ /* 0x000fe400078efcff */
[----:B------:R-:W-:Y:S01]  /*a500*/  ISETP.GE.AND P6, PT, R145, RZ, PT ;  /* 0x000000ff9100720c */ /* 0x000fe20003fc6270 */
[----:B0-----:R-:W-:Y:S02]  /*a510*/  @P3 IMAD.MOV.U32 R74, RZ, RZ, R85 ;  /* 0x000000ffff4a3224 */ /* 0x001fe400078e0055 */
[----:B------:R-:W-:Y:S01]  /*a520*/  @P3 IMAD.MOV.U32 R75, RZ, RZ, R86 ;  /* 0x000000ffff4b3224 */ /* 0x000fe200078e0056 */
[----:B------:R-:W-:Y:S01]  /*a530*/  PRMT R165, RZ, 0x7610, R165 ;  /* 0x00007610ffa57816 */ /* 0x000fe200000000a5 */
[----:B------:R-:W-:Y:S01]  /*a540*/  @!P5 IMAD.MOV R71, RZ, RZ, -R71 ;  /* 0x000000ffff47d224 */ /* 0x000fe200078e0a47 */
[----:B------:R-:W-:Y:S02]  /*a550*/  ISETP.LT.AND P5, PT, R78, R92, P0 ;  /* 0x0000005c4e00720c */ /* 0x000fe400007a1270 */
[----:B------:R0:W2:Y:S01]  /*a560*/  @P3 LDG.E.U8 R5, desc[UR22][R74.64] ;  /* 0x000000164a053981 */ /* 0x0000a2000c1e1100 */
[----:B------:R-:W-:Y:S01]  /*a570*/  PRMT R164, RZ, 0x7610, R164 ;  /* 0x00007610ffa47816 */ /* 0x000fe200000000a4 */
[----:B------:R-:W-:-:S02]  /*a580*/  @!P4 IMAD.IADD R72, R72, 0x1, -R99 ;  /* 0x000000014848c824 */ /* 0x000fc400078e0a63 */
[----:B0-----:R-:W-:Y:S02]  /*a590*/  @P3 IMAD.MOV.U32 R74, RZ, RZ, R80 ;  /* 0x000000ffff4a3224 */ /* 0x001fe400078e0050 */
[----:B------:R-:W-:Y:S01]  /*a5a0*/  @P3 IMAD.MOV.U32 R75, RZ, RZ, R84 ;  /* 0x000000ffff4b3224 */ /* 0x000fe200078e0054 */
[----:B------:R-:W-:Y:S01]  /*a5b0*/  STL [R1], R79 ;  /* 0x0000004f01007387 */ /* 0x000fe20000100800 */
[----:B------:R-:W-:-:S03]  /*a5c0*/  ISETP.GT.U32.AND P4, PT, R99, R73, PT ;  /* 0x000000496300720c */ /* 0x000fc60003f84070 */
[----:B------:R0:W2:Y:S01]  /*a5d0*/  @P3 LDG.E.U8 R165, desc[UR22][R74.64] ;  /* 0x000000164aa53981 */ /* 0x0000a2000c1e1100 */
[----:B------:R-:W-:-:S03]  /*a5e0*/  @!P6 IMAD.MOV R72, RZ, RZ, -R72 ;  /* 0x000000ffff48e224 */ /* 0x000fc600078e0a48 */
[----:B------:R1:W-:Y:S01]  /*a5f0*/  STL [R1+0x44], R89 ;  /* 0x0000445901007387 */ /* 0x0003e20000100800 */
[----:B0-----:R-:W-:Y:S02]  /*a600*/  @P3 IMAD.MOV.U32 R74, RZ, RZ, R76 ;  /* 0x000000ffff4a3224 */ /* 0x001fe400078e004c */
[----:B------:R-:W-:Y:S01]  /*a610*/  @P3 IMAD.MOV.U32 R75, RZ, RZ, R77 ;  /* 0x000000ffff4b3224 */ /* 0x000fe200078e004d */
[----:B------:R-:W-:Y:S01]  /*a620*/  STL [R1+0x20], R83 ;  /* 0x0000205301007387 */ /* 0x000fe20000100800 */
[----:B------:R-:W-:-:S03]  /*a630*/  PRMT R105, RZ, 0x7610, R105 ;  /* 0x00007610ff697816 */ /* 0x000fc60000000069 */
[----:B------:R-:W-:Y:S01]  /*a640*/  STL [R1+0x64], R87 ;  /* 0x0000645701007387 */ /* 0x000fe20000100800 */
[----:B------:R-:W-:-:S03]  /*a650*/  @P5 IMAD.MOV.U32 R70, RZ, RZ, R198 ;  /* 0x000000ffff465224 */ /* 0x000fc600078e00c6 */
[----:B------:R0:W2:Y:S01]  /*a660*/  @P3 LDG.E.U8 R164, desc[UR22][R74.64] ;  /* 0x000000164aa43981 */ /* 0x0000a2000c1e1100 */
[----:B------:R-:W-:-:S03]  /*a670*/  SEL R72, R161, R72, !P1 ;  /* 0x00000048a1487207 */ /* 0x000fc60004800000 */
[----:B------:R1:W-:Y:S04]  /*a680*/  STL [R1+0x40], R90 ;  /* 0x0000405a01007387 */ /* 0x0003e80000100800 */
[----:B------:R-:W-:Y:S01]  /*a690*/  STL [R1+0x84], R85 ;  /* 0x0000845501007387 */ /* 0x000fe20000100800 */
[----:B0-----:R-:W-:Y:S01]  /*a6a0*/  SEL R74, R161, R71, !P1 ;  /* 0x00000047a14a7207 */ /* 0x001fe20004800000 */
[----:B------:R-:W-:Y:S02]  /*a6b0*/  @P5 IMAD.MOV.U32 R71, RZ, RZ, R197 ;  /* 0x000000ffff475224 */ /* 0x000fe400078e00c5 */
[----:B------:R-:W-:Y:S04]  /*a6c0*/  STL [R1+0x60], R88 ;  /* 0x0000605801007387 */ /* 0x000fe80000100800 */
[----:B------:R-:W-:Y:S01]  /*a6d0*/  STL [R1+0xa4], R80 ;  /* 0x0000a45001007387 */ /* 0x000fe20000100800 */
[----:B------:R-:W-:-:S03]  /*a6e0*/  IMAD R74, R74, UR6, RZ ;  /* 0x000000064a4a7c24 */ /* 0x000fc6000f8e02ff */
[----:B------:R-:W-:Y:S01]  /*a6f0*/  STL [R1+0x80], R86 ;  /* 0x0000805601007387 */ /* 0x000fe20000100800 */
[----:B-1----:R-:W-:-:S03]  /*a700*/  IMAD.MOV.U32 R89, RZ, RZ, R206 ;  /* 0x000000ffff597224 */ /* 0x002fc600078e00ce */
[----:B------:R-:W2:Y:S01]  /*a710*/  LDL.LU R144, [R1+0x6c4] ;  /* 0x0006c40001907983 */ /* 0x000ea20000300800 */
[----:B------:R-:W-:-:S03]  /*a720*/  IMAD R72, R72, UR6, RZ ;  /* 0x0000000648487c24 */ /* 0x000fc6000f8e02ff */
[----:B------:R-:W-:Y:S01]  /*a730*/  STL [R1+0xa0], R84 ;  /* 0x0000a05401007387 */ /* 0x000fe20000100800 */
[----:B------:R-:W-:-:S03]  /*a740*/  @!P4 IMAD.IADD R73, R73, 0x1, -R99 ;  /* 0x000000014949c824 */ /* 0x000fc600078e0a63 */
[----:B------:R0:W-:Y:S04]  /*a750*/  STL [R1+0xc4], R76 ;  /* 0x0000c44c01007387 */ /* 0x0001e80000100800 */
[----:B------:R1:W3:Y:S01]  /*a760*/  @P5 LDG.E.U8 R105, desc[UR22][R70.64] ;  /* 0x0000001646695981 */ /* 0x0002e2000c1e1100 */
[----:B------:R-:W-:-:S03]  /*a770*/  IADD3 R206, P5, PT, R157, R208, RZ ;  /* 0x000000d09dce7210 */ /* 0x000fc60007fbe0ff */
[----:B------:R-:W3:Y:S01]  /*a780*/  LDL.LU R145, [R1+0x6c0] ;  /* 0x0006c00001917983 */ /* 0x000ee20000300800 */
[----:B------:R-:W-:-:S03]  /*a790*/  IMAD.MOV.U32 R90, RZ, RZ, R205 ;  /* 0x000000ffff5a7224 */ /* 0x000fc600078e00cd */
[----:B------:R1:W-:Y:S01]  /*a7a0*/  STL [R1+0xc0], R77 ;  /* 0x0000c04d01007387 */ /* 0x0003e20000100800 */
[----:B------:R-:W-:Y:S02]  /*a7b0*/  LEA.HI.X.SX32 R205, R157, R207, 0x1, P5 ;  /* 0x000000cf9dcd7211 */ /* 0x000fe400028f0eff */
[-C--:B0-----:R-:W-:Y:S02]  /*a7c0*/  IADD3 R76, P5, PT, R72, R97.reuse, RZ ;  /* 0x00000061484c7210 */ /* 0x081fe40007fbe0ff */
[----:B-1----:R-:W-:-:S04]  /*a7d0*/  IADD3 R77, P4, PT, R74, R97, RZ ;  /* 0x000000614a4d7210 */ /* 0x002fc80007f9e0ff */
[-C--:B------:R-:W-:Y:S01]  /*a7e0*/  LEA.HI.X.SX32 R78, R74, R96.reuse, 0x1, P4 ;  /* 0x000000604a4e7211 */ /* 0x080fe200020f0eff */
[----:B------:R-:W-:Y:S01]  /*a7f0*/  STL [R1+0xe4], R77 ;  /* 0x0000e44d01007387 */ /* 0x000fe20000100800 */
[----:B------:R-:W-:Y:S02]  /*a800*/  LEA.HI.X.SX32 R72, R72, R96, 0x1, P5 ;  /* 0x0000006048487211 */ /* 0x000fe400028f0eff */
[----:B------:R-:W-:Y:S01]  /*a810*/  ISETP.GE.AND P5, PT, R146, RZ, PT ;  /* 0x000000ff9200720c */ /* 0x000fe20003fa6270 */
[----:B------:R-:W-:Y:S04]  /*a820*/  STL [R1+0x104], R76 ;  /* 0x0001044c01007387 */ /* 0x000fe80000100800 */
[----:B------:R-:W-:Y:S04]  /*a830*/  STL [R1+0xe0], R78 ;  /* 0x0000e04e01007387 */ /* 0x000fe80000100800 */
[----:B------:R-:W4:Y:S01]  /*a840*/  LDL.LU R146, [R1+0x6bc] ;  /* 0x0006bc0001927983 */ /* 0x000f220000300800 */
[----:B------:R-:W-:Y:S01]  /*a850*/  LOP3.LUT R79, R101, 0x7c, RZ, 0xfc, !PT ;  /* 0x0000007c654f7812 */ /* 0x000fe200078efcff */
[----:B------:R-:W-:Y:S01]  /*a860*/  @P3 IMAD.MOV.U32 R70, RZ, RZ, R77 ;  /* 0x000000ffff463224 */ /* 0x000fe200078e004d */
[----:B------:R-:W-:Y:S01]  /*a870*/  ISETP.GT.U32.AND P6, PT, R99, R73, PT ;  /* 0x000000496300720c */ /* 0x000fe20003fc4070 */
[----:B------:R-:W-:Y:S01]  /*a880*/  @P3 IMAD.MOV.U32 R71, RZ, RZ, R78 ;  /* 0x000000ffff473224 */ /* 0x000fe200078e004e */
[----:B------:R-:W-:-:S02]  /*a890*/  PRMT R143, RZ, 0x7610, R143 ;  /* 0x00007610ff8f7816 */ /* 0x000fc4000000008f */
[----:B------:R-:W-:Y:S02]  /*a8a0*/  ISETP.LT.AND P4, PT, R79, R92, P0 ;  /* 0x0000005c4f00720c */ /* 0x000fe40000781270 */
[----:B------:R-:W-:Y:S02]  /*a8b0*/  PRMT R154, RZ, 0x7610, R154 ;  /* 0x00007610ff9a7816 */ /* 0x000fe4000000009a */
[----:B------:R0:W4:Y:S01]  /*a8c0*/  @P3 LDG.E.U8 R143, desc[UR22][R70.64] ;  /* 0x00000016468f3981 */ /* 0x000122000c1e1100 */
[----:B------:R-:W-:Y:S01]  /*a8d0*/  PRMT R103, RZ, 0x7610, R103 ;  /* 0x00007610ff677816 */ /* 0x000fe20000000067 */
[----:B0-----:R-:W-:Y:S02]  /*a8e0*/  @P3 IMAD.MOV.U32 R70, RZ, RZ, R76 ;  /* 0x000000ffff463224 */ /* 0x001fe400078e004c */
[----:B------:R-:W-:Y:S02]  /*a8f0*/  @P3 IMAD.MOV.U32 R71, RZ, RZ, R72 ;  /* 0x000000ffff473224 */ /* 0x000fe400078e0048 */
[----:B------:R-:W-:-:S03]  /*a900*/  @!P6 IMAD.IADD R73, R73, 0x1, -R99 ;  /* 0x000000014949e824 */ /* 0x000fc600078e0a63 */
[----:B------:R0:W4:Y:S01]  /*a910*/  @P3 LDG.E.U8 R154, desc[UR22][R70.64] ;  /* 0x00000016469a3981 */ /* 0x000122000c1e1100 */
[C---:B------:R-:W-:Y:S01]  /*a920*/  LOP3.LUT R74, R101.reuse, 0x6, RZ, 0xfc, !PT ;  /* 0x00000006654a7812 */ /* 0x040fe200078efcff */
[----:B------:R-:W-:Y:S02]  /*a930*/  @!P5 IMAD.MOV R73, RZ, RZ, -R73 ;  /* 0x000000ffff49d224 */ /* 0x000fe400078e0a49 */
[----:B------:R1:W-:Y:S01]  /*a940*/  STL [R1+0x100], R72 ;  /* 0x0001004801007387 */ /* 0x0003e20000100800 */
[----:B0-----:R-:W-:Y:S02]  /*a950*/  @P4 IMAD.MOV.U32 R70, RZ, RZ, R206 ;  /* 0x000000ffff464224 */ /* 0x001fe400078e00ce */
[----:B------:R-:W-:Y:S01]  /*a960*/  @P4 IMAD.MOV.U32 R71, RZ, RZ, R205 ;  /* 0x000000ffff474224 */ /* 0x000fe200078e00cd */
[----:B-1----:R-:W-:Y:S02]  /*a970*/  LOP3.LUT R72, R101, 0xe, RZ, 0xfc, !PT ;  /* 0x0000000e65487812 */ /* 0x002fe400078efcff */
[----:B------:R-:W-:-:S02]  /*a980*/  ISETP.LT.AND P6, PT, R74, R92, P0 ;  /* 0x0000005c4a00720c */ /* 0x000fc400007c1270 */
[----:B------:R2:W4:Y:S01]  /*a990*/  @P4 LDG.E.U8 R103, desc[UR22][R70.64] ;  /* 0x0000001646674981 */ /* 0x000522000c1e1100 */
[----:B------:R-:W-:Y:S02]  /*a9a0*/  ISETP.LT.AND P4, PT, R72, R92, P0 ;  /* 0x0000005c4800720c */ /* 0x000fe40000781270 */
[----:B------:R-:W-:Y:S02]  /*a9b0*/  SEL R73, R161, R73, !P1 ;  /* 0x00000049a1497207 */ /* 0x000fe40004800000 */
[----:B------:R-:W-:Y:S02]  /*a9c0*/  PRMT R104, RZ, 0x7610, R104 ;  /* 0x00007610ff687816 */ /* 0x000fe40000000068 */
[----:B------:R-:W-:Y:S01]  /*a9d0*/  PRMT R102, RZ, 0x7610, R102 ;  /* 0x00007610ff667816 */ /* 0x000fe20000000066 */
[----:B------:R-:W-:Y:S01]  /*a9e0*/  IMAD R75, R73, UR6, RZ ;  /* 0x00000006494b7c24 */ /* 0x000fe2000f8e02ff */
[C---:B------:R-:W-:Y:S02]  /*a9f0*/  LOP3.LUT R74, R101.reuse, 0x16, RZ, 0xfc, !PT ;  /* 0x00000016654a7812 */ /* 0x040fe400078efcff */
[----:B------:R-:W-:-:S02]  /*aa00*/  LOP3.LUT R78, R101, 0x1e, RZ, 0xfc, !PT ;  /* 0x0000001e654e7812 */ /* 0x000fc400078efcff */
[----:B------:R-:W-:Y:S02]  /*aa10*/  PRMT R140, RZ, 0x7610, R140 ;  /* 0x00007610ff8c7816 */ /* 0x000fe4000000008c */
[----:B------:R-:W-:Y:S02]  /*aa20*/  PRMT R109, RZ, 0x7610, R109 ;  /* 0x00007610ff6d7816 */ /* 0x000fe4000000006d */
[----:B------:R-:W-:Y:S02]  /*aa30*/  PRMT R106, RZ, 0x7610, R106 ;  /* 0x00007610ff6a7816 */ /* 0x000fe4000000006a */
[----:B------:R-:W-:Y:S02]  /*aa40*/  PRMT R108, RZ, 0x7610, R108 ;  /* 0x00007610ff6c7816 */ /* 0x000fe4000000006c */
[----:B------:R-:W-:Y:S02]  /*aa50*/  LOP3.LUT R80, R101, 0x2e, RZ, 0xfc, !PT ;  /* 0x0000002e65507812 */ /* 0x000fe400078efcff */
[----:B------:R-:W-:-:S02]  /*aa60*/  PRMT R107, RZ, 0x7610, R107 ;  /* 0x00007610ff6b7816 */ /* 0x000fc4000000006b */
[C---:B------:R-:W-:Y:S02]  /*aa70*/  LOP3.LUT R82, R101.reuse, 0x36, RZ, 0xfc, !PT ;  /* 0x0000003665527812 */ /* 0x040fe400078efcff */
[----:B------:R-:W-:Y:S02]  /*aa80*/  PRMT R110, RZ, 0x7610, R110 ;  /* 0x00007610ff6e7816 */ /* 0x000fe4000000006e */
[C---:B------:R-:W-:Y:S02]  /*aa90*/  LOP3.LUT R84, R101.reuse, 0x3e, RZ, 0xfc, !PT ;  /* 0x0000003e65547812 */ /* 0x040fe400078efcff */
[----:B------:R-:W-:Y:S02]  /*aaa0*/  PRMT R113, RZ, 0x7610, R113 ;  /* 0x00007610ff717816 */ /* 0x000fe40000000071 */
[----:B------:R-:W-:Y:S02]  /*aab0*/  LOP3.LUT R86, R101, 0x46, RZ, 0xfc, !PT ;  /* 0x0000004665567812 */ /* 0x000fe400078efcff */
[----:B------:R-:W-:-:S02]  /*aac0*/  PRMT R112, RZ, 0x7610, R112 ;  /* 0x00007610ff707816 */ /* 0x000fc40000000070 */
[----:B------:R-:W-:Y:S02]  /*aad0*/  LOP3.LUT R88, R101, 0x4e, RZ, 0xfc, !PT ;  /* 0x0000004e65587812 */ /* 0x000fe400078efcff */
[----:B------:R-:W-:Y:S02]  /*aae0*/  PRMT R111, RZ, 0x7610, R111 ;  /* 0x00007610ff6f7816 */ /* 0x000fe4000000006f */
[----:B------:R-:W-:Y:S02]  /*aaf0*/  PRMT R114, RZ, 0x7610, R114 ;  /* 0x00007610ff727816 */ /* 0x000fe40000000072 */
[----:B------:R-:W-:Y:S02]  /*ab00*/  PRMT R117, RZ, 0x7610, R117 ;  /* 0x00007610ff757816 */ /* 0x000fe40000000075 */
[----:B------:R-:W-:Y:S02]  /*ab10*/  PRMT R116, RZ, 0x7610, R116 ;  /* 0x00007610ff747816 */ /* 0x000fe40000000074 */
[----:B--2---:R-:W-:-:S04]  /*ab20*/  IADD3 R70, P5, PT, R144, R208, RZ ;  /* 0x000000d090467210 */ /* 0x004fc80007fbe0ff */
[----:B------:R-:W-:-:S05]  /*ab30*/  LEA.HI.X.SX32 R71, R144, R207, 0x1, P5 ;  /* 0x000000cf90477211 */ /* 0x000fca00028f0eff */
[----:B------:R-:W2:Y:S01]  /*ab40*/  @P6 LDG.E.U8 R104, desc[UR22][R70.64] ;  /* 0x0000001646686981 */ /* 0x000ea2000c1e1100 */
[----:B---3--:R-:W-:-:S04]  /*ab50*/  IADD3 R72, P5, PT, R145, R208, RZ ;  /* 0x000000d091487210 */ /* 0x008fc80007fbe0ff */
[----:B------:R-:W-:Y:S02]  /*ab60*/  LEA.HI.X.SX32 R73, R145, R207, 0x1, P5 ;  /* 0x000000cf91497211 */ /* 0x000fe400028f0eff */
[----:B------:R-:W-:Y:S02]  /*ab70*/  ISETP.LT.AND P5, PT, R74, R92, P0 ;  /* 0x0000005c4a00720c */ /* 0x000fe400007a1270 */
[C---:B------:R-:W-:Y:S01]  /*ab80*/  IADD3 R76, P6, PT, R75.reuse, R97, RZ ;  /* 0x000000614b4c7210 */ /* 0x040fe20007fde0ff */
[----:B------:R-:W3:Y:S03]  /*ab90*/  @P4 LDG.E.U8 R102, desc[UR22][R72.64] ;  /* 0x0000001648664981 */ /* 0x000ee6000c1e1100 */
[----:B------:R-:W-:Y:S01]  /*aba0*/  LEA.HI.X.SX32 R77, R75, R96, 0x1, P6 ;  /* 0x000000604b4d7211 */ /* 0x000fe200030f0eff */
[----:B------:R0:W-:Y:S04]  /*abb0*/  STL [R1+0x1ac], R76 ;  /* 0x0001ac4c01007387 */ /* 0x0001e80000100800 */
[----:B------:R0:W2:Y:S01]  /*abc0*/  @P3 LDG.E.U8 R140, desc[UR22][R76.64] ;  /* 0x000000164c8c3981 */ /* 0x0000a2000c1e1100 */
[----:B----4-:R-:W-:-:S04]  /*abd0*/  IADD3 R74, P4, PT, R146, R208, RZ ;  /* 0x000000d0924a7210 */ /* 0x010fc80007f9e0ff */
[----:B------:R-:W-:Y:S02]  /*abe0*/  LEA.HI.X.SX32 R75, R146, R207, 0x1, P4 ;  /* 0x000000cf924b7211 */ /* 0x000fe400020f0eff */
[----:B------:R-:W-:Y:S02]  /*abf0*/  ISETP.LT.AND P4, PT, R78, R92, P0 ;  /* 0x0000005c4e00720c */ /* 0x000fe40000781270 */
[----:B0-----:R-:W-:Y:S01]  /*ac00*/  IADD3 R76, P6, PT, R150, R208, RZ ;  /* 0x000000d0964c7210 */ /* 0x001fe20007fde0ff */
[----:B------:R0:W-:Y:S01]  /*ac10*/  STL [R1+0x1a8], R77 ;  /* 0x0001a84d01007387 */ /* 0x0001e20000100800 */
[----:B------:R-:W-:-:S03]  /*ac20*/  LOP3.LUT R78, R101, 0x26, RZ, 0xfc, !PT ;  /* 0x00000026654e7812 */ /* 0x000fc600078efcff */
[----:B------:R-:W4:Y:S01]  /*ac30*/  @P5 LDG.E.U8 R106, desc[UR22][R74.64] ;  /* 0x000000164a6a5981 */ /* 0x000f22000c1e1100 */
[----:B0-----:R-:W-:-:S05]  /*ac40*/  LEA.HI.X.SX32 R77, R150, R207, 0x1, P6 ;  /* 0x000000cf964d7211 */ /* 0x001fca00030f0eff */
[----:B------:R-:W2:Y:S01]  /*ac50*/  @P4 LDG.E.U8 R109, desc[UR22][R76.64] ;  /* 0x000000164c6d4981 */ /* 0x000ea2000c1e1100 */
[----:B------:R-:W-:Y:S02]  /*ac60*/  ISETP.LT.AND P4, PT, R78, R92, P0 ;  /* 0x0000005c4e00720c */ /* 0x000fe40000781270 */
[----:B------:R-:W-:-:S04]  /*ac70*/  IADD3 R78, P5, PT, R151, R208, RZ ;  /* 0x000000d0974e7210 */ /* 0x000fc80007fbe0ff */
[----:B------:R-:W-:-:S07]  /*ac80*/  LEA.HI.X.SX32 R79, R151, R207, 0x1, P5 ;  /* 0x000000cf974f7211 */ /* 0x000fce00028f0eff */
        /* <DEDUP_REMOVED lines=18> */
[C---:B------:R-:W-:Y:S01]  /*adb0*/  IADD3 R88, P5, PT, R159.reuse, R208, RZ ;  /* 0x000000d09f587210 */ /* 0x040fe20007fbe0ff */
[----:B------:R-:W-:Y:S02]  /*adc0*/  IMAD.MOV.U32 R144, RZ, RZ, R89 ;  /* 0x000000ffff907224 */ /* 0x000fe400078e0059 */
[----:B------:R-:W-:Y:S01]  /*add0*/  IMAD.MOV.U32 R146, RZ, RZ, R90 ;  /* 0x000000ffff927224 */ /* 0x000fe200078e005a */
[----:B------:R-:W-:Y:S02]  /*ade0*/  LEA.HI.X.SX32 R89, R159, R207, 0x1, P5 ;  /* 0x000000cf9f597211 */ /* 0x000fe400028f0eff */
[----:B------:R-:W-:-:S05]  /*adf0*/  LOP3.LUT R90, R101, 0x56, RZ, 0xfc, !PT ;  /* 0x00000056655a7812 */ /* 0x000fca00078efcff */
[----:B------:R-:W2:Y:S01]  /*ae00*/  @P4 LDG.E.U8 R111, desc[UR22][R88.64] ;  /* 0x00000016586f4981 */ /* 0x000ea2000c1e1100 */
[----:B------:R-:W-:Y:S02]  /*ae10*/  ISETP.LT.AND P4, PT, R90, R92, P0 ;  /* 0x0000005c5a00720c */ /* 0x000fe40000781270 */
[C---:B------:R-:W-:Y:S01]  /*ae20*/  IADD3 R90, P5, PT, R160.reuse, R208, RZ ;  /* 0x000000d0a05a7210 */ /* 0x040fe20007fbe0ff */
[----:B------:R-:W-:Y:S02]  /*ae30*/  IMAD.MOV.U32 R152, RZ, RZ, R91 ;  /* 0x000000ffff987224 */ /* 0x000fe400078e005b */
[----:B------:R-:W-:Y:S01]  /*ae40*/  IMAD.MOV.U32 R151, RZ, RZ, R94 ;  /* 0x000000ffff977224 */ /* 0x000fe200078e005e */
[----:B------:R-:W-:Y:S02]  /*ae50*/  LEA.HI.X.SX32 R91, R160, R207, 0x1, P5 ;  /* 0x000000cfa05b7211 */ /* 0x000fe400028f0eff */
[----:B------:R-:W-:Y:S01]  /*ae60*/  LOP3.LUT R94, R101, 0x5e, RZ, 0xfc, !PT ;  /* 0x0000005e655e7812 */ /* 0x000fe200078efcff */
[----:B------:R-:W-:-:S04]  /*ae70*/  IMAD.MOV.U32 R145, RZ, RZ, R120 ;  /* 0x000000ffff917224 */ /* 0x000fc800078e0078 */
[----:B------:R-:W2:Y:S01]  /*ae80*/  @P4 LDG.E.U8 R114, desc[UR22][R90.64] ;  /* 0x000000165a724981 */ /* 0x000ea2000c1e1100 */
[----:B------:R-:W-:Y:S01]  /*ae90*/  ISETP.LT.AND P4, PT, R94, R92, P0 ;  /* 0x0000005c5e00720c */ /* 0x000fe20000781270 */
[----:B------:R-:W-:Y:S01]  /*aea0*/  IMAD.MOV.U32 R120, RZ, RZ, R176 ;  /* 0x000000ffff787224 */ /* 0x000fe200078e00b0 */
[----:B------:R-:W-:-:S04]  /*aeb0*/  IADD3 R176, P5, PT, R175, R208, RZ ;  /* 0x000000d0afb07210 */ /* 0x000fc80007fbe0ff */
[----:B------:R-:W-:Y:S01]  /*aec0*/  LEA.HI.X.SX32 R175, R175, R207, 0x1, P5 ;  /* 0x000000cfafaf7211 */ /* 0x000fe200028f0eff */
[----:B------:R-:W-:Y:S01]  /*aed0*/  IMAD.MOV.U32 R150, RZ, RZ, R95 ;  /* 0x000000ffff967224 */ /* 0x000fe200078e005f */
[----:B------:R-:W-:-:S05]  /*aee0*/  LOP3.LUT R153, R101, 0x66, RZ, 0xfc, !PT ;  /* 0x0000006665997812 */ /* 0x000fca00078efcff */
[----:B------:R-:W-:Y:S02]  /*aef0*/  @P4 IMAD.MOV.U32 R94, RZ, RZ, R176 ;  /* 0x000000ffff5e4224 */ /* 0x000fe400078e00b0 */
[----:B------:R-:W-:-:S05]  /*af00*/  @P4 IMAD.MOV.U32 R95, RZ, RZ, R175 ;  /* 0x000000ffff5f4224 */ /* 0x000fca00078e00af */
[----:B------:R0:W2:Y:S01]  /*af10*/  @P4 LDG.E.U8 R117, desc[UR22][R94.64] ;  /* 0x000000165e754981 */ /* 0x0000a2000c1e1100 */
[----:B------:R-:W-:Y:S01]  /*af20*/  ISETP.LT.AND P4, PT, R153, R92, P0 ;  /* 0x0000005c9900720c */ /* 0x000fe20000781270 */
[----:B------:R-:W-:Y:S02]  /*af30*/  IMAD.MOV.U32 R153, RZ, RZ, R152 ;  /* 0x000000ffff997224 */ /* 0x000fe400078e0098 */
[----:B------:R-:W-:Y:S01]  /*af40*/  IMAD.MOV.U32 R152, RZ, RZ, R184 ;  /* 0x000000ffff987224 */ /* 0x000fe200078e00b8 */
[----:B------:R-:W-:-:S04]  /*af50*/  IADD3 R184, P5, PT, R183, R208, RZ ;  /* 0x000000d0b7b87210 */ /* 0x000fc80007fbe0ff */
[----:B------:R-:W-:Y:S01]  /*af60*/  LEA.HI.X.SX32 R183, R183, R207, 0x1, P5 ;  /* 0x000000cfb7b77211 */ /* 0x000fe200028f0eff */
[----:B------:R-:W-:Y:S01]  /*af70*/  IMAD.MOV.U32 R156, RZ, RZ, R93 ;  /* 0x000000ffff9c7224 */ /* 0x000fe200078e005d */
[----:B------:R-:W-:-:S03]  /*af80*/  LOP3.LUT R93, R101, 0x6e, RZ, 0xfc, !PT ;  /* 0x0000006e655d7812 */ /* 0x000fc600078efcff */
[----:B0-----:R-:W-:Y:S02]  /*af90*/  @P4 IMAD.MOV.U32 R94, RZ, RZ, R184 ;  /* 0x000000ffff5e4224 */ /* 0x001fe400078e00b8 */
[----:B------:R-:W-:Y:S02]  /*afa0*/  @P4 IMAD.MOV.U32 R95, RZ, RZ, R183 ;  /* 0x000000ffff5f4224 */ /* 0x000fe400078e00b7 */
[----:B------:R-:W-:-:S03]  /*afb0*/  IMAD.MOV.U32 R158, RZ, RZ, R144 ;  /* 0x000000ffff9e7224 */ /* 0x000fc600078e0090 */
[----:B------:R0:W2:Y:S01]  /*afc0*/  @P4 LDG.E.U8 R116, desc[UR22][R94.64] ;  /* 0x000000165e744981 */ /* 0x0000a2000c1e1100 */
[----:B------:R-:W-:Y:S01]  /*afd0*/  ISETP.LT.AND P4, PT, R93, R92, P0 ;  /* 0x0000005c5d00720c */ /* 0x000fe20000781270 */
[----:B------:R-:W-:Y:S01]  /*afe0*/  IMAD.MOV.U32 R144, RZ, RZ, R192 ;  /* 0x000000ffff907224 */ /* 0x000fe200078e00c0 */
[----:B------:R-:W-:-:S04]  /*aff0*/  IADD3 R192, P5, PT, R191, R208, RZ ;  /* 0x000000d0bfc07210 */ /* 0x000fc80007fbe0ff */
[----:B------:R-:W-:Y:S02]  /*b000*/  LEA.HI.X.SX32 R191, R191, R207, 0x1, P5 ;  /* 0x000000cfbfbf7211 */ /* 0x000fe400028f0eff */
[----:B------:R-:W-:Y:S02]  /*b010*/  PRMT R115, RZ, 0x7610, R115 ;  /* 0x00007610ff737816 */ /* 0x000fe40000000073 */
[----:B------:R-:W-:-:S03]  /*b020*/  LOP3.LUT R93, R101, 0x76, RZ, 0xfc, !PT ;  /* 0x00000076655d7812 */ /* 0x000fc600078efcff */
[----:B0-----:R-:W-:Y:S02]  /*b030*/  @P4 IMAD.MOV.U32 R94, RZ, RZ, R192 ;  /* 0x000000ffff5e4224 */ /* 0x001fe400078e00c0 */
[----:B------:R-:W-:Y:S02]  /*b040*/  @P4 IMAD.MOV.U32 R95, RZ, RZ, R191 ;  /* 0x000000ffff5f4224 */ /* 0x000fe400078e00bf */
[----:B------:R-:W-:-:S03]  /*b050*/  IMAD.MOV.U32 R159, RZ, RZ, R146 ;  /* 0x000000ffff9f7224 */ /* 0x000fc600078e0092 */
[----:B------:R0:W2:Y:S01]  /*b060*/  @P4 LDG.E.U8 R115, desc[UR22][R94.64] ;  /* 0x000000165e734981 */ /* 0x0000a2000c1e1100 */
[----:B------:R-:W-:Y:S01]  /*b070*/  ISETP.LT.AND P4, PT, R93, R92, P0 ;  /* 0x0000005c5d00720c */ /* 0x000fe20000781270 */
[----:B------:R-:W-:Y:S01]  /*b080*/  IMAD.MOV.U32 R146, RZ, RZ, R200 ;  /* 0x000000ffff927224 */ /* 0x000fe200078e00c8 */
[----:B------:R-:W-:Y:S01]  /*b090*/  IADD3 R200, P5, PT, R199, R208, RZ ;  /* 0x000000d0c7c87210 */ /* 0x000fe20007fbe0ff */
[----:B------:R-:W-:Y:S01]  /*b0a0*/  IMAD.U32 R93, RZ, RZ, UR8 ;  /* 0x00000008ff5d7e24 */ /* 0x000fe2000f8e00ff */
[----:B------:R-:W-:Y:S02]  /*b0b0*/  LOP3.LUT R160, R101, 0x7e, RZ, 0xfc, !PT ;  /* 0x0000007e65a07812 */ /* 0x000fe400078efcff */
[----:B------:R-:W-:Y:S02]  /*b0c0*/  LEA.HI.X.SX32 R199, R199, R207, 0x1, P5 ;  /* 0x000000cfc7c77211 */ /* 0x000fe400028f0eff */
[----:B------:R-:W-:Y:S01]  /*b0d0*/  PRMT R119, RZ, 0x7610, R119 ;  /* 0x00007610ff777816 */ /* 0x000fe20000000077 */
[----:B------:R-:W-:Y:S01]  /*b0e0*/  IMAD R93, R93, 0x2, R157 ;  /* 0x000000025d5d7824 */ /* 0x000fe200078e029d */
[----:B------:R-:W-:Y:S01]  /*b0f0*/  ISETP.LT.AND P0, PT, R160, R92, P0 ;  /* 0x0000005ca000720c */ /* 0x000fe20000701270 */
[----:B------:R-:W-:-:S02]  /*b100*/  IMAD.MOV.U32 R160, RZ, RZ, R158 ;  /* 0x000000ffffa07224 */ /* 0x000fc400078e009e */
[----:B0-----:R-:W-:Y:S02]  /*b110*/  @P4 IMAD.MOV.U32 R94, RZ, RZ, R200 ;  /* 0x000000ffff5e4224 */ /* 0x001fe400078e00c8 */
[----:B------:R-:W-:Y:S02]  /*b120*/  @P4 IMAD.MOV.U32 R95, RZ, RZ, R199 ;  /* 0x000000ffff5f4224 */ /* 0x000fe400078e00c7 */
[----:B------:R-:W-:Y:S02]  /*b130*/  IMAD.MOV.U32 R158, RZ, RZ, R151 ;  /* 0x000000ffff9e7224 */ /* 0x000fe400078e0097 */
[----:B------:R-:W-:Y:S01]  /*b140*/  IMAD.MOV.U32 R151, RZ, RZ, R150 ;  /* 0x000000ffff977224 */ /* 0x000fe200078e0096 */
[----:B------:R0:W2:Y:S01]  /*b150*/  @P4 LDG.E.U8 R119, desc[UR22][R94.64] ;  /* 0x000000165e774981 */ /* 0x0000a2000c1e1100 */
[----:B------:R-:W-:Y:S01]  /*b160*/  IMAD.MOV.U32 R150, RZ, RZ, R145 ;  /* 0x000000ffff967224 */ /* 0x000fe200078e0091 */
[----:B------:R-:W-:Y:S02]  /*b170*/  IADD3 R208, P4, PT, R93, R208, RZ ;  /* 0x000000d05dd07210 */ /* 0x000fe40007f9e0ff */
[----:B------:R-:W-:-:S02]  /*b180*/  LOP3.LUT R145, R100, 0x7c, R101, 0xfe, !PT ;  /* 0x0000007c64917812 */ /* 0x000fc400078efe65 */
[----:B------:R-:W-:Y:S02]  /*b190*/  LEA.HI.X.SX32 R207, R93, R207, 0x1, P4 ;  /* 0x000000cf5dcf7211 */ /* 0x000fe400020f0eff */
[----:B------:R-:W-:Y:S01]  /*b1a0*/  IABS R92, R145 ;  /* 0x00000091005c7213 */ /* 0x000fe20000000000 */
[----:B------:R1:W-:Y:S01]  /*b1b0*/  STL [R1+0x42c], R145 ;  /* 0x00042c9101007387 */ /* 0x0003e20000100800 */
[----:B------:R-:W-:-:S03]  /*b1c0*/  ISETP.GE.AND P4, PT, R145, RZ, PT ;  /* 0x000000ff9100720c */ /* 0x000fc60003f86270 */
[----:B-1----:R-:W2:Y:S01]  /*b1d0*/  LDL.LU R145, [R1+0x1d8] ;  /* 0x0001d80001917983 */ /* 0x002ea20000300800 */
[----:B------:R-:W-:Y:S01]  /*b1e0*/  IMAD.HI.U32 R93, R98, R92, RZ ;  /* 0x0000005c625d7227 */ /* 0x000fe200078e00ff */
[----:B------:R-:W-:-:S03]  /*b1f0*/  PRMT R118, RZ, 0x7610, R118 ;  /* 0x00007610ff767816 */ /* 0x000fc60000000076 */
[----:B------:R-:W-:Y:S02]  /*b200*/  IMAD.MOV R93, RZ, RZ, -R93 ;  /* 0x000000ffff5d7224 */ /* 0x000fe400078e0a5d */
[----:B0-----:R-:W-:Y:S02]  /*b210*/  @P0 IMAD.MOV.U32 R94, RZ, RZ, R208 ;  /* 0x000000ffff5e0224 */ /* 0x001fe400078e00d0 */
[----:B------:R-:W-:Y:S02]  /*b220*/  @P0 IMAD.MOV.U32 R95, RZ, RZ, R207 ;  /* 0x000000ffff5f0224 */ /* 0x000fe400078e00cf */
[C---:B------:R-:W-:Y:S01]  /*b230*/  IMAD R92, R99.reuse, R93, R92 ;  /* 0x0000005d635c7224 */ /* 0x040fe200078e025c */
[----:B------:R-:W0:Y:S02]  /*b240*/  S2R R157, SR_TID.X ;  /* 0x00000000009d7919 */ /* 0x000e240000002100 */
[----:B------:R1:W3:Y:S02]  /*b250*/  @P0 LDG.E.U8 R118, desc[UR22][R94.64] ;  /* 0x000000165e760981 */ /* 0x0002e4000c1e1100 */
[----:B------:R-:W-:-:S13]  /*b260*/  ISETP.GT.U32.AND P0, PT, R99, R92, PT ;  /* 0x0000005c6300720c */ /* 0x000fda0003f04070 */
[----:B------:R-:W-:-:S05]  /*b270*/  @!P0 IMAD.IADD R92, R92, 0x1, -R99 ;  /* 0x000000015c5c8824 */ /* 0x000fca00078e0a63 */
[----:B------:R-:W-:Y:S02]  /*b280*/  ISETP.GT.U32.AND P0, PT, R99, R92, PT ;  /* 0x0000005c6300720c */ /* 0x000fe40003f04070 */
[----:B0-----:R-:W-:-:S11]  /*b290*/  SHF.R.S32.HI R93, RZ, 0x7, R157 ;  /* 0x00000007ff5d7819 */ /* 0x001fd6000001149d */
[----:B------:R-:W-:Y:S01]  /*b2a0*/  @!P0 IMAD.IADD R92, R92, 0x1, -R99 ;  /* 0x000000015c5c8824 */ /* 0x000fe200078e0a63 */
[----:B-1----:R-:W-:-:S03]  /*b2b0*/  SGXT R94, R93, 0x1 ;  /* 0x000000015d5e781a */ /* 0x002fc60000000200 */
[----:B------:R-:W-:-:S04]  /*b2c0*/  IMAD.MOV.U32 R93, RZ, RZ, R92 ;  /* 0x000000ffff5d7224 */ /* 0x000fc800078e005c */
[----:B------:R-:W-:-:S05]  /*b2d0*/  @!P4 IMAD.MOV R93, RZ, RZ, -R93 ;  /* 0x000000ffff5dc224 */ /* 0x000fca00078e0a5d */
[----:B------:R-:W-:Y:S01]  /*b2e0*/  SEL R93, R161, R93, !P1 ;  /* 0x0000005da15d7207 */ /* 0x000fe20004800000 */
[----:B------:R-:W-:-:S04]  /*b2f0*/  @!UP1 UIADD3 UR4, UPT, UPT, -UR13, 0x100000, URZ ;  /* 0x001000000d049890 */ /* 0x000fc8000fffe1ff */
[----:B------:R-:W-:Y:S02]  /*b300*/  @!UP1 USHF.L.U32 UR5, UR4, 0xb, URZ ;  /* 0x0000000b04059899 */ /* 0x000fe400080006ff */
[----:B------:R-:W-:Y:S01]  /*b310*/  @!UP1 USHF.L.U32 UR4, UR4, 0x1, URZ ;  /* 0x0000000104049899 */ /* 0x000fe200080006ff */
[----:B------:R-:W-:Y:S01]  /*b320*/  IMAD R93, R93, UR6, RZ ;  /* 0x000000065d5d7c24 */ /* 0x000fe2000f8e02ff */
[----:B------:R-:W-:-:S04]  /*b330*/  LOP3.LUT R92, R94, 0x90, RZ, 0xc0, !PT ;  /* 0x000000905e5c7812 */ /* 0x000fc800078ec0ff */
[C---:B------:R-:W-:Y:S01]  /*b340*/  IADD3 R94, P0, PT, R93.reuse, R97, RZ ;  /* 0x000000615d5e7210 */ /* 0x040fe20007f1e0ff */
[----:B------:R-:W-:Y:S01]  /*b350*/  VOTEU.ALL UP1, P2 ;  /* 0x0000000000ff7886 */ /* 0x000fe20001020000 */
[----:B------:R-:W-:Y:S02]  /*b360*/  LOP3.LUT R92, R92, 0x7f, R157, 0x78, !PT ;  /* 0x0000007f5c5c7812 */ /* 0x000fe400078e789d */
[----:B------:R-:W-:Y:S02]  /*b370*/  LEA.HI.X.SX32 R95, R93, R96, 0x1, P0 ;  /* 0x000000605d5f7211 */ /* 0x000fe400000f0eff */
[----:B------:R-:W-:Y:S01]  /*b380*/  LOP3.LUT R157, R0, 0x84, RZ, 0xfc, !PT ;  /* 0x00000084009d7812 */ /* 0x000fe200078efcff */
[----:B------:R-:W-:Y:S01]  /*b390*/  STL [R1+0x1c4], R94 ;  /* 0x0001c45e01007387 */ /* 0x000fe20000100800 */
[----:B------:R0:W1:Y:S03]  /*b3a0*/  @!UP1 SYNCS.EXCH.64 URZ, [UR10+0x18008], UR4 ;  /* 0x018008040aff95b2 */ /* 0x0000660008000100 */
[----:B------:R-:W-:Y:S04]  /*b3b0*/  STL [R1+0x1c0], R95 ;  /* 0x0001c05f01007387 */ /* 0x000fe80000100800 */
[----:B------:R-:W-:Y:S04]  /*b3c0*/  STL [R1+0x46c], R157 ;  /* 0x00046c9d01007387 */ /* 0x000fe80000100800 */
[----:B--2---:R2:W-:Y:S04]  /*b3d0*/  STS.U8 [R92+UR10+0x10c00], R145 ;  /* 0x010c00915c007988 */ /* 0x0045e8000800000a */
[----:B--2---:R-:W2:Y:S01]  /*b3e0*/  LDL.LU R145, [R1+0x208] ;  /* 0x0002080001917983 */ /* 0x004ea20000300800 */
[----:B------:R-:W-:-:S02]  /*b3f0*/  PRMT R139, RZ, 0x7610, R139 ;  /* 0x00007610ff8b7816 */ /* 0x000fc4000000008b */
[----:B------:R-:W-:-:S04]  /*b400*/  IABS R93, R157 ;  /* 0x0000009d005d7213 */ /* 0x000fc80000000000 */
[----:B------:R0:W3:Y:S02]  /*b410*/  @P3 LDG.E.U8 R139, desc[UR22][R94.64] ;  /* 0x000000165e8b3981 */ /* 0x0000e4000c1e1100 */
[----:B0-----:R-:W-:-:S04]  /*b420*/  IMAD.HI.U32 R94, R98, R93, RZ ;  /* 0x0000005d625e7227 */ /* 0x001fc800078e00ff */
[----:B------:R-:W-:-:S04]  /*b430*/  IMAD.MOV R94, RZ, RZ, -R94 ;  /* 0x000000ffff5e7224 */ /* 0x000fc800078e0a5e */
[----:B------:R-:W-:-:S05]  /*b440*/  IMAD R93, R99, R94, R93 ;  /* 0x0000005e635d7224 */ /* 0x000fca00078e025d */
[----:B------:R-:W-:Y:S02]  /*b450*/  ISETP.GT.U32.AND P0, PT, R99, R93, PT ;  /* 0x0000005d6300720c */ /* 0x000fe40003f04070 */
[----:B------:R-:W-:-:S11]  /*b460*/  ISETP.GE.AND P4, PT, R157, RZ, PT ;  /* 0x000000ff9d00720c */ /* 0x000fd60003f86270 */
[----:B------:R-:W-:-:S05]  /*b470*/  @!P0 IMAD.IADD R93, R93, 0x1, -R99 ;  /* 0x000000015d5d8824 */ /* 0x000fca00078e0a63 */
[----:B------:R-:W-:-:S13]  /*b480*/  ISETP.GT.U32.AND P0, PT, R99, R93, PT ;  /* 0x0000005d6300720c */ /* 0x000fda0003f04070 */
[----:B------:R-:W-:-:S04]  /*b490*/  @!P0 IMAD.IADD R93, R93, 0x1, -R99 ;  /* 0x000000015d5d8824 */ /* 0x000fc800078e0a63 */
[----:B------:R-:W-:-:S05]  /*b4a0*/  @!P4 IMAD.MOV R93, RZ, RZ, -R93 ;  /* 0x000000ffff5dc224 */ /* 0x000fca00078e0a5d */
[----:B------:R-:W-:-:S05]  /*b4b0*/  SEL R93, R161, R93, !P1 ;  /* 0x0000005da15d7207 */ /* 0x000fca0004800000 */
[----:B------:R-:W-:-:S05]  /*b4c0*/  IMAD R93, R93, UR6, RZ ;  /* 0x000000065d5d7c24 */ /* 0x000fca000f8e02ff */
[C---:B------:R-:W-:Y:S02]  /*b4d0*/  IADD3 R94, P0, PT, R93.reuse, R97, RZ ;  /* 0x000000615d5e7210 */ /* 0x040fe40007f1e0ff */
[----:B------:R-:W-:Y:S02]  /*b4e0*/  LOP3.LUT R157, R0, 0x8c, RZ, 0xfc, !PT ;  /* 0x0000008c009d7812 */ /* 0x000fe400078efcff */
[----:B------:R-:W-:Y:S01]  /*b4f0*/  LEA.HI.X.SX32 R95, R93, R96, 0x1, P0 ;  /* 0x000000605d5f7211 */ /* 0x000fe200000f0eff */
[----:B------:R-:W-:Y:S04]  /*b500*/  STL [R1+0x1dc], R94 ;  /* 0x0001dc5e01007387 */ /* 0x000fe80000100800 */
[----:B------:R-:W-:Y:S04]  /*b510*/  STL [R1+0x1d8], R95 ;  /* 0x0001d85f01007387 */ /* 0x000fe80000100800 */
[----:B------:R-:W-:Y:S04]  /*b520*/  STL [R1+0x468], R157 ;  /* 0x0004689d01007387 */ /* 0x000fe80000100800 */
[----:B--2---:R0:W-:Y:S04]  /*b530*/  STS.U8 [R92+UR10+0x11c00], R145 ;  /* 0x011c00915c007988 */ /* 0x0041e8000800000a */
[----:B0-----:R-:W2:Y:S01]  /*b540*/  LDL.LU R145, [R1+0x23c] ;  /* 0x00023c0001917983 */ /* 0x001ea20000300800 */
        /* <DEDUP_REMOVED lines=13> */
[----:B------:R-:W-:Y:S01]  /*b620*/  IMAD R93, R93, UR6, RZ ;  /* 0x000000065d5d7c24 */ /* 0x000fe2000f8e02ff */
[----:B------:R0:W-:Y:S04]  /*b630*/  STS.U8 [R92+UR10+0x12800], R152 ;  /* 0x012800985c007988 */ /* 0x0001e8000800000a */
[----:B------:R-:W-:-:S04]  /*b640*/  IADD3 R94, P0, PT, R93, R97, RZ ;  /* 0x000000615d5e7210 */ /* 0x000fc80007f1e0ff */
[----:B------:R-:W-:Y:S02]  /*b650*/  LEA.HI.X.SX32 R95, R93, R96, 0x1, P0 ;  /* 0x000000605d5f7211 */ /* 0x000fe400000f0eff */
[----:B0-----:R-:W-:Y:S01]  /*b660*/  LOP3.LUT R152, R0, 0x94, RZ, 0xfc, !PT ;  /* 0x0000009400987812 */ /* 0x001fe200078efcff */
[----:B------:R-:W-:Y:S04]  /*b670*/  STL [R1+0x1f4], R94 ;  /* 0x0001f45e01007387 */ /* 0x000fe80000100800 */
[----:B------:R-:W-:Y:S04]  /*b680*/  STL [R1+0x1f0], R95 ;  /* 0x0001f05f01007387 */ /* 0x000fe80000100800 */
[----:B------:R-:W-:Y:S04]  /*b690*/  STL [R1+0x464], R152 ;  /* 0x0004649801007387 */ /* 0x000fe80000100800 */
[----:B------:R0:W-:Y:S02]  /*b6a0*/  STS.U8 [R92+UR10+0x13400], R146 ;  /* 0x013400925c007988 */ /* 0x0001e4000800000a */
[----:B0-----:R-:W-:-:S02]  /*b6b0*/  IMAD.MOV.U32 R146, RZ, RZ, R121 ;  /* 0x000000ffff927224 */ /* 0x001fc400078e0079 */
[----:B--2---:R0:W-:Y:S04]  /*b6c0*/  STS.U8 [R92+UR10+0x12c00], R145 ;  /* 0x012c00915c007988 */ /* 0x0041e8000800000a */
[----:B0-----:R-:W2:Y:S04]  /*b6d0*/  LDL.LU R145, [R1+0x24c] ;  /* 0x00024c0001917983 */ /* 0x001ea80000300800 */
[----:B------:R-:W3:Y:S01]  /*b6e0*/  LDL.LU R121, [R1+0x254] ;  /* 0x0002540001797983 */ /* 0x000ee20000300800 */
[----:B------:R-:W-:Y:S02]  /*b6f0*/  PRMT R137, RZ, 0x7610, R137 ;  /* 0x00007610ff897816 */ /* 0x000fe40000000089 */
        /* <DEDUP_REMOVED lines=13> */
[C---:B------:R-:W-:Y:S01]  /*b7d0*/  IADD3 R94, P0, PT, R93.reuse, R97, RZ ;  /* 0x000000615d5e7210 */ /* 0x040fe20007f1e0ff */
[----:B------:R0:W-:Y:S03]  /*b7e0*/  STS.U8 [R92+UR10+0x13c00], R144 ;  /* 0x013c00905c007988 */ /* 0x0001e6000800000a */
[----:B------:R-:W-:Y:S02]  /*b7f0*/  LEA.HI.X.SX32 R95, R93, R96, 0x1, P0 ;  /* 0x000000605d5f7211 */ /* 0x000fe400000f0eff */
[----:B------:R-:W-:Y:S01]  /*b800*/  LOP3.LUT R93, R92, 0x20, RZ, 0x3c, !PT ;  /* 0x000000205c5d7812 */ /* 0x000fe200078e3cff */
[----:B------:R-:W-:Y:S01]  /*b810*/  STL [R1+0x20c], R94 ;  /* 0x00020c5e01007387 */ /* 0x000fe20000100800 */
[----:B------:R-:W-:Y:S02]  /*b820*/  PRMT R127, RZ, 0x7610, R127 ;  /* 0x00007610ff7f7816 */ /* 0x000fe4000000007f */
[----:B0-----:R-:W-:Y:S01]  /*b830*/  LOP3.LUT R144, R0, 0x9c, RZ, 0xfc, !PT ;  /* 0x0000009c00907812 */ /* 0x001fe200078efcff */
[----:B------:R0:W-:Y:S04]  /*b840*/  STS.U8 [R92+UR10+0x13800], R150 ;  /* 0x013800965c007988 */ /* 0x0001e8000800000a */
[----:B------:R0:W-:Y:S04]  /*b850*/  STL [R1+0x208], R95 ;  /* 0x0002085f01007387 */ /* 0x0001e80000100800 */
[----:B------:R-:W-:Y:S04]  /*b860*/  STS.U8 [R92+UR10+0x10000], R215 ;  /* 0x010000d75c007988 */ /* 0x000fe8000800000a */
        /* <DEDUP_REMOVED lines=8> */
[----:B0-----:R-:W4:Y:S04]  /*b8f0*/  LDL.LU R150, [R1+0x25c] ;  /* 0x00025c0001967983 */ /* 0x001f280000300800 */
[----:B------:R-:W-:Y:S04]  /*b900*/  STL [R1+0x460], R144 ;  /* 0x0004609001007387 */ /* 0x000fe80000100800 */
[----:B------:R0:W4:Y:S02]  /*b910*/  @P3 LDG.E.U8 R127, desc[UR22][R94.64] ;  /* 0x000000165e7f3981 */ /* 0x000124000c1e1100 */
[----:B0-----:R-:W-:-:S05]  /*b920*/  IABS R94, R144 ;  /* 0x00000090005e7213 */ /* 0x001fca0000000000 */
[----:B------:R-:W-:-:S04]  /*b930*/  IMAD.HI.U32 R95, R98, R94, RZ ;  /* 0x0000005e625f7227 */ /* 0x000fc800078e00ff */
        /* <DEDUP_REMOVED lines=8> */
[----:B------:R-:W-:Y:S01]  /*b9c0*/  SEL R94, R161, R94, !P1 ;  /* 0x0000005ea15e7207 */ /* 0x000fe20004800000 */
[----:B------:R-:W-:Y:S04]  /*b9d0*/  STS.U8 [R93+UR10+0x10500], R120 ;  /* 0x010500785d007988 */ /* 0x000fe8000800000a */
[----:B------:R-:W-:-:S05]  /*b9e0*/  IMAD R94, R94, UR6, RZ ;  /* 0x000000065e5e7c24 */ /* 0x000fca000f8e02ff */
[C---:B------:R-:W-:Y:S01]  /*b9f0*/  IADD3 R95, P0, PT, R94.reuse, R97, RZ ;  /* 0x000000615e5f7210 */ /* 0x040fe20007f1e0ff */
[----:B--2---:R0:W-:Y:S04]  /*ba00*/  STS.U8 [R93+UR10+0x10100], R145 ;  /* 0x010100915d007988 */ /* 0x0041e8000800000a */
[----:B0-----:R-:W2:Y:S04]  /*ba10*/  LDL.LU R145, [R1+0x274] ;  /* 0x0002740001917983 */ /* 0x001ea80000300800 */
[----:B------:R-:W2:Y:S04]  /*ba20*/  LDL.LU R144, [R1+0x268] ;  /* 0x0002680001907983 */ /* 0x000ea80000300800 */
[----:B------:R-:W2:Y:S04]  /*ba30*/  LDL.LU R120, [R1+0x264] ;  /* 0x0002640001787983 */ /* 0x000ea80000300800 */
[----:B---3--:R0:W-:Y:S04]  /*ba40*/  STS.U8 [R93+UR10+0x10d00], R121 ;  /* 0x010d00795d007988 */ /* 0x0081e8000800000a */
[----:B------:R3:W-:Y:S01]  /*ba50*/  STL [R1+0x224], R95 ;  /* 0x0002245f01007387 */ /* 0x0007e20000100800 */
[----:B0-----:R-:W-:Y:S01]  /*ba60*/  LEA.HI.X.SX32 R121, R94, R96, 0x1, P0 ;  /* 0x000000605e797211 */ /* 0x001fe200000f0eff */
[----:B------:R-:W-:-:S04]  /*ba70*/  @P3 IMAD.MOV.U32 R94, RZ, RZ, R95 ;  /* 0x000000ffff5e3224 */ /* 0x000fc800078e005f */
[----:B------:R0:W-:Y:S01]  /*ba80*/  STL [R1+0x220], R121 ;  /* 0x0002207901007387 */ /* 0x0001e20000100800 */
[----:B---3--:R-:W-:-:S03]  /*ba90*/  @P3 IMAD.MOV.U32 R95, RZ, RZ, R121 ;  /* 0x000000ffff5f3224 */ /* 0x008fc600078e0079 */
[----:B0-----:R-:W3:Y:S01]  /*baa0*/  LDL.LU R121, [R1+0x270] ;  /* 0x0002700001797983 */ /* 0x001ee20000300800 */
[----:B------:R-:W-:-:S03]  /*bab0*/  PRMT R126, RZ, 0x7610, R126 ;  /* 0x00007610ff7e7816 */ /* 0x000fc6000000007e */
[----:B------:R0:W-:Y:S04]  /*bac0*/  STS.U8 [R93+UR10+0x10900], R146 ;  /* 0x010900925d007988 */ /* 0x0001e8000800000a */
[----:B------:R1:W3:Y:S01]  /*bad0*/  @P3 LDG.E.U8 R126, desc[UR22][R94.64] ;  /* 0x000000165e7e3981 */ /* 0x0002e2000c1e1100 */
[----:B0-----:R-:W-:-:S04]  /*bae0*/  LOP3.LUT R146, R0, 0xa4, RZ, 0xfc, !PT ;  /* 0x000000a400927812 */ /* 0x001fc800078efcff */
[----:B-1----:R-:W-:Y:S01]  /*baf0*/  IABS R94, R146 ;  /* 0x00000092005e7213 */ /* 0x002fe20000000000 */
[----:B------:R-:W-:Y:S04]  /*bb00*/  STL [R1+0x45c], R146 ;  /* 0x00045c9201007387 */ /* 0x000fe80000100800 */
[----:B------:R-:W3:Y:S01]  /*bb10*/  LDL.LU R152, [R1+0x284] ;  /* 0x0002840001987983 */ /* 0x000ee20000300800 */
[----:B------:R-:W-:-:S04]  /*bb20*/  IMAD.HI.U32 R95, R98, R94, RZ ;  /* 0x0000005e625f7227 */ /* 0x000fc800078e00ff */
[----:B------:R-:W-:-:S04]  /*bb30*/  IMAD.MOV R95, RZ, RZ, -R95 ;  /* 0x000000ffff5f7224 */ /* 0x000fc800078e0a5f */
[----:B------:R-:W-:-:S05]  /*bb40*/  IMAD R94, R99, R95, R94 ;  /* 0x0000005f635e7224 */ /* 0x000fca00078e025e */
[----:B------:R-:W-:Y:S02]  /*bb50*/  ISETP.GT.U32.AND P0, PT, R99, R94, PT ;  /* 0x0000005e6300720c */ /* 0x000fe40003f04070 */
[----:B------:R-:W-:-:S11]  /*bb60*/  ISETP.GE.AND P4, PT, R146, RZ, PT ;  /* 0x000000ff9200720c */ /* 0x000fd60003f86270 */
[----:B------:R-:W-:-:S05]  /*bb70*/  @!P0 IMAD.IADD R94, R94, 0x1, -R99 ;  /* 0x000000015e5e8824 */ /* 0x000fca00078e0a63 */
[----:B------:R-:W-:Y:S01]  /*bb80*/  ISETP.GT.U32.AND P0, PT, R99, R94, PT ;  /* 0x0000005e6300720c */ /* 0x000fe20003f04070 */
[----:B----4-:R0:W-:Y:S04]  /*bb90*/  STS.U8 [R93+UR10+0x11100], R150 ;  /* 0x011100965d007988 */ /* 0x0101e8000800000a */
[----:B0-----:R-:W4:Y:S08]  /*bba0*/  LDL.LU R150, [R1+0x27c] ;  /* 0x00027c0001967983 */ /* 0x001f300000300800 */
[----:B------:R-:W-:-:S04]  /*bbb0*/  @!P0 IMAD.IADD R94, R94, 0x1, -R99 ;  /* 0x000000015e5e8824 */ /* 0x000fc800078e0a63 */
[----:B------:R-:W-:-:S05]  /*bbc0*/  @!P4 IMAD.MOV R94, RZ, RZ, -R94 ;  /* 0x000000ffff5ec224 */ /* 0x000fca00078e0a5e */
[----:B------:R-:W-:-:S05]  /*bbd0*/  SEL R94, R161, R94, !P1 ;  /* 0x0000005ea15e7207 */ /* 0x000fca0004800000 */
[----:B------:R-:W-:-:S05]  /*bbe0*/  IMAD R94, R94, UR6, RZ ;  /* 0x000000065e5e7c24 */ /* 0x000fca000f8e02ff */
[C---:B------:R-:W-:Y:S02]  /*bbf0*/  IADD3 R95, P0, PT, R94.reuse, R97, RZ ;  /* 0x000000615e5f7210 */ /* 0x040fe40007f1e0ff */
[----:B------:R-:W-:Y:S01]  /*bc00*/  PRMT R136, RZ, 0x7610, R136 ;  /* 0x00007610ff887816 */ /* 0x000fe20000000088 */
[----:B--2---:R0:W-:Y:S04]  /*bc10*/  STS.U8 [R93+UR10+0x11500], R145 ;  /* 0x011500915d007988 */ /* 0x0041e8000800000a */
[----:B0-----:R-:W2:Y:S04]  /*bc20*/  LDL.LU R145, [R1+0x26c] ;  /* 0x00026c0001917983 */ /* 0x001ea80000300800 */
[----:B------:R0:W-:Y:S04]  /*bc30*/  STS.U8 [R93+UR10+0x11d00], R120 ;  /* 0x011d00785d007988 */ /* 0x0001e8000800000a */
[----:B------:R1:W-:Y:S01]  /*bc40*/  STL [R1+0x23c], R95 ;  /* 0x00023c5f01007387 */ /* 0x0003e20000100800 */
[----:B0-----:R-:W-:Y:S01]  /*bc50*/  LEA.HI.X.SX32 R120, R94, R96, 0x1, P0 ;  /* 0x000000605e787211 */ /* 0x001fe200000f0eff */
[----:B------:R-:W-:-:S04]  /*bc60*/  @P3 IMAD.MOV.U32 R94, RZ, RZ, R95 ;  /* 0x000000ffff5e3224 */ /* 0x000fc800078e005f */
[----:B------:R0:W-:Y:S01]  /*bc70*/  STL [R1+0x238], R120 ;  /* 0x0002387801007387 */ /* 0x0001e20000100800 */
[----:B-1----:R-:W-:-:S03]  /*bc80*/  @P3 IMAD.MOV.U32 R95, RZ, RZ, R120 ;  /* 0x000000ffff5f3224 */ /* 0x002fc600078e0078 */
[----:B------:R-:W2:Y:S04]  /*bc90*/  LDL.LU R151, [R1+0x294] ;  /* 0x0002940001977983 */ /* 0x000ea80000300800 */
[----:B------:R1:W-:Y:S01]  /*bca0*/  STS.U8 [R93+UR10+0x11900], R144 ;  /* 0x011900905d007988 */ /* 0x0003e2000800000a */
[----:B0-----:R-:W-:-:S03]  /*bcb0*/  LOP3.LUT R120, R0, 0xac, RZ, 0xfc, !PT ;  /* 0x000000ac00787812 */ /* 0x001fc600078efcff */
[----:B------:R0:W2:Y:S04]  /*bcc0*/  @P3 LDG.E.U8 R136, desc[UR22][R94.64] ;  /* 0x000000165e883981 */ /* 0x0000a8000c1e1100 */
[----:B------:R-:W-:Y:S01]  /*bcd0*/  STL [R1+0x458], R120 ;  /* 0x0004587801007387 */ /* 0x000fe20000100800 */
[----:B------:R-:W-:-:S03]  /*bce0*/  ISETP.GE.AND P4, PT, R120, RZ, PT ;  /* 0x000000ff7800720c */ /* 0x000fc60003f86270 */
[----:B------:R-:W2:Y:S01]  /*bcf0*/  LDL.LU R146, [R1+0x3b8] ;  /* 0x0003b80001927983 */ /* 0x000ea20000300800 */
[----:B0-----:R-:W-:-:S03]  /*bd00*/  IABS R94, R120 ;  /* 0x00000078005e7213 */ /* 0x001fc60000000000 */
[----:B---3--:R0:W-:Y:S04]  /*bd10*/  STS.U8 [R93+UR10+0x12100], R121 ;  /* 0x012100795d007988 */ /* 0x0081e8000800000a */
[----:B-1----:R-:W3:Y:S04]  /*bd20*/  LDL.LU R144, [R1+0x28c] ;  /* 0x00028c0001907983 */ /* 0x002ee80000300800 */
[----:B0-----:R-:W3:Y:S04]  /*bd30*/  LDL.LU R121, [R1+0x288] ;  /* 0x0002880001797983 */ /* 0x001ee80000300800 */
[----:B------:R-:W3:Y:S01]  /*bd40*/  LDL.LU R120, [R1+0x278] ;  /* 0x0002780001787983 */ /* 0x000ee20000300800 */
[----:B------:R-:W-:-:S04]  /*bd50*/  IMAD.HI.U32 R95, R98, R94, RZ ;  /* 0x0000005e625f7227 */ /* 0x000fc800078e00ff */
[----:B------:R-:W-:-:S04]  /*bd60*/  IMAD.MOV R95, RZ, RZ, -R95 ;  /* 0x000000ffff5f7224 */ /* 0x000fc800078e0a5f */
[----:B------:R-:W-:-:S05]  /*bd70*/  IMAD R94, R99, R95, R94 ;  /* 0x0000005f635e7224 */ /* 0x000fca00078e025e */
[----:B------:R-:W-:-:S13]  /*bd80*/  ISETP.GT.U32.AND P0, PT, R99, R94, PT ;  /* 0x0000005e6300720c */ /* 0x000fda0003f04070 */
[----:B------:R-:W-:-:S05]  /*bd90*/  @!P0 IMAD.IADD R94, R94, 0x1, -R99 ;  /* 0x000000015e5e8824 */ /* 0x000fca00078e0a63 */
[----:B------:R-:W-:-:S13]  /*bda0*/  ISETP.GT.U32.AND P0, PT, R99, R94, PT ;  /* 0x0000005e6300720c */ /* 0x000fda0003f04070 */
[----:B------:R-:W-:-:S04]  /*bdb0*/  @!P0 IMAD.IADD R94, R94, 0x1, -R99 ;  /* 0x000000015e5e8824 */ /* 0x000fc800078e0a63 */
[----:B------:R-:W-:-:S05]  /*bdc0*/  @!P4 IMAD.MOV R94, RZ, RZ, -R94 ;  /* 0x000000ffff5ec224 */ /* 0x000fca00078e0a5e */
[----:B------:R-:W-:-:S05]  /*bdd0*/  SEL R94, R161, R94, !P1 ;  /* 0x0000005ea15e7207 */ /* 0x000fca0004800000 */
[----:B------:R-:W-:-:S05]  /*bde0*/  IMAD R94, R94, UR6, RZ ;  /* 0x000000065e5e7c24 */ /* 0x000fca000f8e02ff */
[----:B------:R-:W-:Y:S02]  /*bdf0*/  IADD3 R95, P0, PT, R94, R97, RZ ;  /* 0x000000615e5f7210 */ /* 0x000fe40007f1e0ff */
[----:B------:R-:W-:-:S03]  /*be00*/  PRMT R135, RZ, 0x7610, R135 ;  /* 0x00007610ff877816 */ /* 0x000fc60000000087 */
[----:B------:R-:W-:Y:S04]  /*be10*/  STL [R1+0x248], R95 ;  /* 0x0002485f01007387 */ /* 0x000fe80000100800 */
[----:B----4-:R0:W-:Y:S02]  /*be20*/  STS.U8 [R93+UR10+0x12900], R150 ;  /* 0x012900965d007988 */ /* 0x0101e4000800000a */
[----:B0-----:R-:W-:-:S04]  /*be30*/  LOP3.LUT R150, R0, 0xb4, RZ, 0xfc, !PT ;  /* 0x000000b400967812 */ /* 0x001fc800078efcff */
[----:B------:R-:W-:Y:S01]  /*be40*/  ISETP.GE.AND P4, PT, R150, RZ, PT ;  /* 0x000000ff9600720c */ /* 0x000fe20003f86270 */
[----:B------:R-:W-:Y:S01]  /*be50*/  STS.U8 [R93+UR10+0x12500], R152 ;  /* 0x012500985d007988 */ /* 0x000fe2000800000a */
[----:B------:R-:W-:-:S03]  /*be60*/  PRMT R134, RZ, 0x7610, R134 ;  /* 0x00007610ff867816 */ /* 0x000fc60000000086 */
[----:B--2---:R0:W-:Y:S02]  /*be70*/  STS.U8 [R93+UR10+0x12d00], R145 ;  /* 0x012d00915d007988 */ /* 0x0041e4000800000a */
[----:B0-----:R-:W-:Y:S01]  /*be80*/  LEA.HI.X.SX32 R145, R94, R96, 0x1, P0 ;  /* 0x000000605e917211 */ /* 0x001fe200000f0eff */
[----:B------:R-:W-:-:S04]  /*be90*/  @P3 IMAD.MOV.U32 R94, RZ, RZ, R95 ;  /* 0x000000ffff5e3224 */ /* 0x000fc800078e005f */
[----:B------:R-:W-:-:S05]  /*bea0*/  @P3 IMAD.MOV.U32 R95, RZ, RZ, R145 ;  /* 0x000000ffff5f3224 */ /* 0x000fca00078e0091 */
[----:B------:R0:W2:Y:S02]  /*beb0*/  @P3 LDG.E.U8 R135, desc[UR22][R94.64] ;  /* 0x000000165e873981 */ /* 0x0000a4000c1e1100 */
[----:B0-----:R-:W-:-:S05]  /*bec0*/  IABS R94, R150 ;  /* 0x00000096005e7213 */ /* 0x001fca0000000000 */
        /* <DEDUP_REMOVED lines=8> */
[----:B------:R-:W-:Y:S01]  /*bf50*/  SEL R94, R161, R94, !P1 ;  /* 0x0000005ea15e7207 */ /* 0x000fe20004800000 */
[----:B------:R0:W-:Y:S04]  /*bf60*/  STL [R1+0x244], R145 ;  /* 0x0002449101007387 */ /* 0x0001e80000100800 */
[----:B------:R-:W-:Y:S01]  /*bf70*/  IMAD R95, R94, UR6, RZ ;  /* 0x000000065e5f7c24 */ /* 0x000fe2000f8e02ff */
[----:B------:R-:W-:Y:S01]  /*bf80*/  LOP3.LUT R94, R92, 0x40, RZ, 0x3c, !PT ;  /* 0x000000405c5e7812 */ /* 0x000fe200078e3cff */
[----:B------:R-:W-:Y:S04]  /*bf90*/  STS.U8 [R93+UR10+0x13100], R151 ;  /* 0x013100975d007988 */ /* 0x000fe8000800000a */
[----:B0-----:R-:W4:Y:S04]  /*bfa0*/  LDL.LU R145, [R1+0x3c4] ;  /* 0x0003c40001917983 */ /* 0x001f280000300800 */
[----:B------:R-:W-:Y:S04]  /*bfb0*/  STS.U8 [R93+UR10+0x13500], R146 ;  /* 0x013500925d007988 */ /* 0x000fe8000800000a */
[----:B---3--:R0:W-:Y:S04]  /*bfc0*/  STS.U8 [R93+UR10+0x13900], R144 ;  /* 0x013900905d007988 */ /* 0x0081e8000800000a */
[----:B------:R-:W-:Y:S04]  /*bfd0*/  STS.U8 [R93+UR10+0x13d00], R121 ;  /* 0x013d00795d007988 */ /* 0x000fe8000800000a */
[----:B------:R1:W-:Y:S01]  /*bfe0*/  STS.U8 [R94+UR10+0x10200], R120 ;  /* 0x010200785e007988 */ /* 0x0003e2000800000a */
[----:B0-----:R-:W-:-:S02]  /*bff0*/  LOP3.LUT R144, R0, 0xbc, RZ, 0xfc, !PT ;  /* 0x000000bc00907812 */ /* 0x001fc400078efcff */
[----:B-1----:R-:W-:-:S04]  /*c000*/  IADD3 R120, P0, PT, R95, R97, RZ ;  /* 0x000000615f787210 */ /* 0x002fc80007f1e0ff */
[----:B------:R-:W-:Y:S02]  /*c010*/  LEA.HI.X.SX32 R121, R95, R96, 0x1, P0 ;  /* 0x000000605f797211 */ /* 0x000fe400000f0eff */
[----:B------:R-:W-:Y:S01]  /*c020*/  IABS R95, R144 ;  /* 0x00000090005f7213 */ /* 0x000fe20000000000 */
[----:B------:R-:W-:Y:S04]  /*c030*/  STL [R1+0x454], R150 ;  /* 0x0004549601007387 */ /* 0x000fe80000100800 */
[----:B------:R0:W-:Y:S04]  /*c040*/  STL [R1+0x250], R120 ;  /* 0x0002507801007387 */ /* 0x0001e80000100800 */
        /* <DEDUP_REMOVED lines=11> */
[----:B------:R-:W-:Y:S04]  /*c100*/  STL [R1+0x24c], R121 ;  /* 0x00024c7901007387 */ /* 0x000fe80000100800 */
[----:B------:R-:W-:Y:S01]  /*c110*/  IMAD R95, R95, UR6, RZ ;  /* 0x000000065f5f7c24 */ /* 0x000fe2000f8e02ff */
[----:B------:R0:W-:Y:S01]  /*c120*/  STL [R1+0x450], R144 ;  /* 0x0004509001007387 */ /* 0x0001e20000100800 */
[----:B------:R-:W-:-:S03]  /*c130*/  PRMT R133, RZ, 0x7610, R133 ;  /* 0x00007610ff857816 */ /* 0x000fc60000000085 */
[C---:B------:R-:W-:Y:S01]  /*c140*/  IADD3 R120, P0, PT, R95.reuse, R97, RZ ;  /* 0x000000615f787210 */ /* 0x040fe20007f1e0ff */
[----:B------:R1:W-:Y:S01]  /*c150*/  STS.U8 [R94+UR10+0x10a00], R51 ;  /* 0x010a00335e007988 */ /* 0x0003e2000800000a */
[----:B0-----:R-:W-:Y:S02]  /*c160*/  LOP3.LUT R144, R0, 0xc4, RZ, 0xfc, !PT ;  /* 0x000000c400907812 */ /* 0x001fe400078efcff */
[----:B------:R-:W-:Y:S01]  /*c170*/  LEA.HI.X.SX32 R121, R95, R96, 0x1, P0 ;  /* 0x000000605f797211 */ /* 0x000fe200000f0eff */
[----:B------:R0:W-:Y:S01]  /*c180*/  STS.U8 [R94+UR10+0x10e00], R48 ;  /* 0x010e00305e007988 */ /* 0x0001e2000800000a */
[----:B------:R-:W-:-:S03]  /*c190*/  IABS R95, R144 ;  /* 0x00000090005f7213 */ /* 0x000fc60000000000 */
[----:B-1----:R-:W5:Y:S04]  /*c1a0*/  LDL.LU R51, [R1+0x6b8] ;  /* 0x0006b80001337983 */ /* 0x002f680000300800 */
[----:B------:R1:W-:Y:S04]  /*c1b0*/  STS.U8 [R94+UR10+0x11200], R50 ;  /* 0x011200325e007988 */ /* 0x0003e8000800000a */
[----:B0-----:R-:W5:Y:S04]  /*c1c0*/  LDL.LU R48, [R1+0x6b4] ;  /* 0x0006b40001307983 */ /* 0x001f680000300800 */
[----:B------:R0:W2:Y:S04]  /*c1d0*/  @P3 LDG.E.U8 R133, desc[UR22][R120.64] ;  /* 0x0000001678853981 */ /* 0x0000a8000c1e1100 */
[----:B-1----:R-:W5:Y:S04]  /*c1e0*/  LDL.LU R50, [R1+0x6b0] ;  /* 0x0006b00001327983 */ /* 0x002f680000300800 */
[----:B------:R0:W-:Y:S02]  /*c1f0*/  STL [R1+0x258], R120 ;  /* 0x0002587801007387 */ /* 0x0001e40000100800 */
        /* <DEDUP_REMOVED lines=14> */
[----:B------:R-:W-:Y:S01]  /*c2e0*/  IADD3 R120, P0, PT, R95, R97, RZ ;  /* 0x000000615f787210 */ /* 0x000fe20007f1e0ff */
[----:B------:R1:W-:Y:S01]  /*c2f0*/  STS.U8 [R94+UR10+0x11600], R204 ;  /* 0x011600cc5e007988 */ /* 0x0003e2000800000a */
[----:B0-----:R-:W-:-:S03]  /*c300*/  LOP3.LUT R144, R0, 0xcc, RZ, 0xfc, !PT ;  /* 0x000000cc00907812 */ /* 0x001fc600078efcff */
[----:B------:R0:W-:Y:S01]  /*c310*/  STS.U8 [R94+UR10+0x11a00], R203 ;  /* 0x011a00cb5e007988 */ /* 0x0001e2000800000a */
[----:B------:R-:W-:Y:S02]  /*c320*/  LEA.HI.X.SX32 R121, R95, R96, 0x1, P0 ;  /* 0x000000605f797211 */ /* 0x000fe400000f0eff */
[----:B------:R-:W-:Y:S01]  /*c330*/  IABS R95, R144 ;  /* 0x00000090005f7213 */ /* 0x000fe20000000000 */
[----:B-1----:R-:W5:Y:S04]  /*c340*/  LDL.LU R204, [R1+0x6ac] ;  /* 0x0006ac0001cc7983 */ /* 0x002f680000300800 */
[----:B------:R1:W-:Y:S04]  /*c350*/  STS.U8 [R94+UR10+0x11e00], R196 ;  /* 0x011e00c45e007988 */ /* 0x0003e8000800000a */
[----:B0-----:R-:W5:Y:S04]  /*c360*/  LDL.LU R203, [R1+0x6a8] ;  /* 0x0006a80001cb7983 */ /* 0x001f680000300800 */
[----:B------:R0:W-:Y:S04]  /*c370*/  STS.U8 [R94+UR10+0x12200], R195 ;  /* 0x012200c35e007988 */ /* 0x0001e8000800000a */
[----:B-1----:R-:W5:Y:S04]  /*c380*/  LDL.LU R196, [R1+0x6a4] ;  /* 0x0006a40001c47983 */ /* 0x002f680000300800 */
[----:B------:R1:W2:Y:S04]  /*c390*/  @P3 LDG.E.U8 R132, desc[UR22][R120.64] ;  /* 0x0000001678843981 */ /* 0x0002a8000c1e1100 */
[----:B0-----:R-:W5:Y:S04]  /*c3a0*/  LDL.LU R195, [R1+0x6a0] ;  /* 0x0006a00001c37983 */ /* 0x001f680000300800 */
[----:B------:R1:W-:Y:S02]  /*c3b0*/  STL [R1+0x260], R120 ;  /* 0x0002607801007387 */ /* 0x0003e40000100800 */
[----:B-1----:R-:W-:-:S04]  /*c3c0*/  IMAD.HI.U32 R120, R98, R95, RZ ;  /* 0x0000005f62787227 */ /* 0x002fc800078e00ff */
        /* <DEDUP_REMOVED lines=33> */
[----:B------:R-:W-:Y:S01]  /*c5e0*/  ISETP.GT.U32.AND P0, PT, R99, R95, PT ;  /* 0x0000005f6300720c */ /* 0x000fe20003f04070 */
[----:B------:R0:W-:-:S12]  /*c5f0*/  STS.U8 [R94+UR10+0x13e00], R103 ;  /* 0x013e00675e007988 */ /* 0x0001d8000800000a */
[----:B------:R-:W-:-:S04]  /*c600*/  @!P0 IMAD.IADD R95, R95, 0x1, -R99 ;  /* 0x000000015f5f8824 */ /* 0x000fc800078e0a63 */
[----:B------:R-:W-:-:S05]  /*c610*/  @!P4 IMAD.MOV R95, RZ, RZ, -R95 ;  /* 0x000000ffff5fc224 */ /* 0x000fca00078e0a5f */
[----:B0-----:R-:W-:Y:S01]  /*c620*/  SEL R103, R161, R95, !P1 ;  /* 0x0000005fa1677207 */ /* 0x001fe20004800000 */
[----:B------:R-:W-:Y:S04]  /*c630*/  STL [R1+0x264], R121 ;  /* 0x0002647901007387 */ /* 0x000fe80000100800 */
[----:B------:R-:W-:Y:S01]  /*c640*/  IMAD R103, R103, UR6, RZ ;  /* 0x0000000667677c24 */ /* 0x000fe2000f8e02ff */
[----:B------:R0:W-:Y:S01]  /*c650*/  STL [R1+0x444], R144 ;  /* 0x0004449001007387 */ /* 0x0001e20000100800 */
[----:B------:R-:W-:-:S03]  /*c660*/  LOP3.LUT R95, R92, 0x60, RZ, 0x3c, !PT ;  /* 0x000000605c5f7812 */ /* 0x000fc600078e3cff */
[----:B----4-:R1:W-:Y:S01]  /*c670*/  STS.U8 [R94+UR10+0x10600], R145 ;  /* 0x010600915e007988 */ /* 0x0103e2000800000a */
[----:B0-----:R-:W-:-:S03]  /*c680*/  IADD3 R144, P0, PT, R103, R97, RZ ;  /* 0x0000006167907210 */ /* 0x001fc60007f1e0ff */
[----:B------:R0:W-:Y:S01]  /*c690*/  STS.U8 [R94+UR10+0x13600], R172 ;  /* 0x013600ac5e007988 */ /* 0x0001e2000800000a */
[----:B-1----:R-:W-:-:S03]  /*c6a0*/  LEA.HI.X.SX32 R145, R103, R96, 0x1, P0 ;  /* 0x0000006067917211 */ /* 0x002fc600000f0eff */
[----:B------:R-:W-:Y:S01]  /*c6b0*/  STS.U8 [R94+UR10+0x13a00], R105 ;  /* 0x013a00695e007988 */ /* 0x000fe2000800000a */
[----:B------:R-:W-:-:S03]  /*c6c0*/  PRMT R130, RZ, 0x7610, R130 ;  /* 0x00007610ff827816 */ /* 0x000fc60000000082 */
[----:B------:R1:W-:Y:S01]  /*c6d0*/  STS.U8 [R95+UR10+0x10700], R102 ;  /* 0x010700665f007988 */ /* 0x0003e2000800000a */
[----:B------:R-:W-:-:S03]  /*c6e0*/  @P3 IMAD.MOV.U32 R103, RZ, RZ, R145 ;  /* 0x000000ffff673224 */ /* 0x000fc600078e0091 */
[----:B------:R4:W-:Y:S04]  /*c6f0*/  STS.U8 [R95+UR10+0x10300], R104 ;  /* 0x010300685f007988 */ /* 0x0009e8000800000a */
[----:B0-----:R-:W5:Y:S01]  /*c700*/  LDL.LU R172, [R1+0x68c] ;  /* 0x00068c0001ac7983 */ /* 0x001f620000300800 */
[----:B-1----:R-:W-:Y:S01]  /*c710*/  @P3 IMAD.MOV.U32 R102, RZ, RZ, R144 ;  /* 0x000000ffff663224 */ /* 0x002fe200078e0090 */
[----:B----4-:R-:W-:-:S04]  /*c720*/  LOP3.LUT R104, R0, 0xdc, RZ, 0xfc, !PT ;  /* 0x000000dc00687812 */ /* 0x010fc800078efcff */
        /* <DEDUP_REMOVED lines=13> */
[----:B------:R0:W-:Y:S04]  /*c800*/  STL [R1+0x270], R144 ;  /* 0x0002709001007387 */ /* 0x0001e80000100800 */
[C---:B------:R-:W-:Y:S01]  /*c810*/  IADD3 R103, P0, PT, R102.reuse, R97, RZ ;  /* 0x0000006166677210 */ /* 0x040fe20007f1e0ff */
[----:B------:R-:W-:Y:S04]  /*c820*/  STL [R1+0x26c], R145 ;  /* 0x00026c9101007387 */ /* 0x000fe80000100800 */
[----:B------:R1:W-:Y:S01]  /*c830*/  STL [R1+0x440], R104 ;  /* 0x0004406801007387 */ /* 0x0003e20000100800 */
[----:B------:R-:W-:Y:S01]  /*c840*/  PRMT R129, RZ, 0x7610, R129 ;  /* 0x00007610ff817816 */ /* 0x000fe20000000081 */
[----:B0-----:R-:W0:Y:S02]  /*c850*/  LDC R144, c[0x0][0x3a0] ;  /* 0x0000e800ff907b82 */ /* 0x001e240000000800 */
[----:B------:R3:W-:Y:S01]  /*c860*/  STS.U8 [R95+UR10+0x11700], R107 ;  /* 0x0117006b5f007988 */ /* 0x0007e2000800000a */
[----:B-1----:R-:W-:-:S03]  /*c870*/  LEA.HI.X.SX32 R104, R102, R96, 0x1, P0 ;  /* 0x0000006066687211 */ /* 0x002fc600000f0eff */
[----:B------:R1:W-:Y:S01]  /*c880*/  STL [R1+0x278], R103 ;  /* 0x0002786701007387 */ /* 0x0003e20000100800 */
[----:B------:R-:W-:Y:S01]  /*c890*/  @P3 IMAD.MOV.U32 R102, RZ, RZ, R103 ;  /* 0x000000ffff663224 */ /* 0x000fe200078e0067 */
[----:B---3--:R-:W-:Y:S02]  /*c8a0*/  PRMT R107, RZ, 0x7610, R107 ;  /* 0x00007610ff6b7816 */ /* 0x008fe4000000006b */
[----:B------:R3:W-:Y:S01]  /*c8b0*/  STL [R1+0x274], R104 ;  /* 0x0002746801007387 */ /* 0x0007e20000100800 */
[----:B-1----:R-:W-:Y:S01]  /*c8c0*/  @P3 IMAD.MOV.U32 R103, RZ, RZ, R104 ;  /* 0x000000ffff673224 */ /* 0x002fe200078e0068 */
[----:B---3--:R-:W-:-:S04]  /*c8d0*/  LOP3.LUT R104, R0, 0xe4, RZ, 0xfc, !PT ;  /* 0x000000e400687812 */ /* 0x008fc800078efcff */
[----:B------:R1:W3:Y:S02]  /*c8e0*/  @P3 LDG.E.U8 R107, desc[UR22][R102.64] ;  /* 0x00000016666b3981 */ /* 0x0002e4000c1e1100 */
[----:B-1----:R-:W-:-:S05]  /*c8f0*/  IABS R102, R104 ;  /* 0x0000006800667213 */ /* 0x002fca0000000000 */
        /* <DEDUP_REMOVED lines=12> */
[----:B------:R-:W-:-:S04]  /*c9c0*/  IADD3 R103, P0, PT, R102, R97, RZ ;  /* 0x0000006166677210 */ /* 0x000fc80007f1e0ff */
[----:B-1----:R-:W-:Y:S01]  /*c9d0*/  LEA.HI.X.SX32 R104, R102, R96, 0x1, P0 ;  /* 0x0000006066687211 */ /* 0x002fe200000f0eff */
[----:B------:R1:W-:Y:S01]  /*c9e0*/  STL [R1+0x280], R103 ;  /* 0x0002806701007387 */ /* 0x0003e20000100800 */
[----:B------:R-:W-:-:S03]  /*c9f0*/  @P3 IMAD.MOV.U32 R102, RZ, RZ, R103 ;  /* 0x000000ffff663224 */ /* 0x000fc600078e0067 */
[----:B------:R1:W-:Y:S02]  /*ca00*/  STL [R1+0x27c], R104 ;  /* 0x00027c6801007387 */ /* 0x0003e40000100800 */
[----:B-1----:R-:W-:Y:S01]  /*ca10*/  @P3 IMAD.MOV.U32 R103, RZ, RZ, R104 ;  /* 0x000000ffff673224 */ /* 0x002fe200078e0068 */
[----:B------:R-:W-:-:S04]  /*ca20*/  LOP3.LUT R104, R0, 0xec, RZ, 0xfc, !PT ;  /* 0x000000ec00687812 */ /* 0x000fc800078efcff */
[----:B------:R1:W2:Y:S02]  /*ca30*/  @P3 LDG.E.U8 R129, desc[UR22][R102.64] ;  /* 0x0000001666813981 */ /* 0x0002a4000c1e1100 */
        /* <DEDUP_REMOVED lines=13> */
[C---:B------:R-:W-:Y:S02]  /*cb10*/  IADD3 R103, P0, PT, R102.reuse, R97, RZ ;  /* 0x0000006166677210 */ /* 0x040fe40007f1e0ff */
[----:B------:R-:W-:Y:S02]  /*cb20*/  PRMT R128, RZ, 0x7610, R128 ;  /* 0x00007610ff807816 */ /* 0x000fe40000000080 */
        /* <DEDUP_REMOVED lines=20> */
[----:B------:R-:W-:Y:S01]  /*cc70*/  IADD3 R103, P0, PT, R102, R97, RZ ;  /* 0x0000006166677210 */ /* 0x000fe20007f1e0ff */
[----:B------:R-:W-:Y:S01]  /*cc80*/  STS.U8 [R95+UR10+0x10b00], R106 ;  /* 0x010b006a5f007988 */ /* 0x000fe2000800000a */
[----:B------:R-:W-:-:S03]  /*cc90*/  PRMT R125, RZ, 0x7610, R125 ;  /* 0x00007610ff7d7816 */ /* 0x000fc6000000007d */
[----:B------:R-:W-:Y:S01]  /*cca0*/  STS.U8 [R95+UR10+0x10f00], R109 ;  /* 0x010f006d5f007988 */ /* 0x000fe2000800000a */
[----:B-1----:R-:W-:-:S03]  /*ccb0*/  LEA.HI.X.SX32 R104, R102, R96, 0x1, P0 ;  /* 0x0000006066687211 */ /* 0x002fc600000f0eff */
[----:B------:R-:W-:Y:S01]  /*ccc0*/  STS.U8 [R95+UR10+0x11300], R108 ;  /* 0x0113006c5f007988 */ /* 0x000fe2000800000a */
[----:B------:R-:W-:-:S03]  /*ccd0*/  @P3 IMAD.MOV.U32 R102, RZ, RZ, R103 ;  /* 0x000000ffff663224 */ /* 0x000fc600078e0067 */
        /* <DEDUP_REMOVED lines=10> */
[----:B------:R1:W-:Y:S04]  /*cd80*/  STS.U8 [R92+UR10], R171 ;  /* 0x000000ab5c007988 */ /* 0x0003e8000800000a */
[----:B-1----:R-:W5:Y:S04]  /*cd90*/  LDL.LU R171, [R1+0x688] ;  /* 0x0006880001ab7983 */ /* 0x002f680000300800 */
[----:B------:R1:W-:Y:S04]  /*cda0*/  STL [R1+0x290], R103 ;  /* 0x0002906701007387 */ /* 0x0003e80000100800 */
[----:B------:R0:W-:Y:S01]  /*cdb0*/  STL [R1+0x28c], R104 ;  /* 0x00028c6801007387 */ /* 0x0001e20000100800 */
[----:B-1----:R-:W-:Y:S01]  /*cdc0*/  @P3 IMAD.MOV.U32 R103, RZ, RZ, R104 ;  /* 0x000000ffff673224 */ /* 0x002fe200078e0068 */
[----:B0-----:R-:W-:-:S04]  /*cdd0*/  LOP3.LUT R104, R0, 0xfc, RZ, 0xfc, !PT ;  /* 0x000000fc00687812 */ /* 0x001fc800078efcff */
[----:B------:R0:W2:Y:S02]  /*cde0*/  @P3 LDG.E.U8 R125, desc[UR22][R102.64] ;  /* 0x00000016667d3981 */ /* 0x0000a4000c1e1100 */
        /* <DEDUP_REMOVED lines=14> */
[----:B------:R1:W-:Y:S01]  /*ced0*/  STS.U8 [R92+UR10+0x800], R46 ;  /* 0x0008002e5c007988 */ /* 0x0003e2000800000a */
[----:B------:R-:W-:Y:S02]  /*cee0*/  PRMT R122, RZ, 0x7610, R122 ;  /* 0x00007610ff7a7816 */ /* 0x000fe4000000007a */
[----:B0-----:R-:W-:Y:S01]  /*cef0*/  LEA.HI.X.SX32 R104, R102, R96, 0x1, P0 ;  /* 0x0000006066687211 */ /* 0x001fe200000f0eff */
[----:B------:R0:W-:Y:S01]  /*cf00*/  STS.U8 [R92+UR10+0xc00], R47 ;  /* 0x000c002f5c007988 */ /* 0x0001e2000800000a */
[----:B------:R-:W-:-:S03]  /*cf10*/  @P3 IMAD.MOV.U32 R102, RZ, RZ, R103 ;  /* 0x000000ffff663224 */ /* 0x000fc600078e0067 */
[----:B-1----:R-:W5:Y:S04]  /*cf20*/  LDL.LU R46, [R1+0x684] ;  /* 0x00068400012e7983 */ /* 0x002f680000300800 */
[----:B0-----:R-:W5:Y:S04]  /*cf30*/  LDL.LU R47, [R1+0x680] ;  /* 0x00068000012f7983 */ /* 0x001f680000300800 */
[----:B------:R0:W-:Y:S04]  /*cf40*/  STL [R1+0x298], R103 ;  /* 0x0002986701007387 */ /* 0x0001e80000100800 */
[----:B------:R1:W-:Y:S01]  /*cf50*/  STL [R1+0x294], R104 ;  /* 0x0002946801007387 */ /* 0x0003e20000100800 */
[----:B0-----:R-:W-:Y:S01]  /*cf60*/  @P3 IMAD.MOV.U32 R103, RZ, RZ, R104 ;  /* 0x000000ffff673224 */ /* 0x001fe200078e0068 */
[----:B-1----:R-:W-:-:S04]  /*cf70*/  LOP3.LUT R104, R100, 0x6, R101, 0xfe, !PT ;  /* 0x0000000664687812 */ /* 0x002fc800078efe65 */
        /* <DEDUP_REMOVED lines=13> */
[----:B------:R-:W-:-:S04]  /*d050*/  IADD3 R216, P0, PT, R102, R97, RZ ;  /* 0x0000006166d87210 */ /* 0x000fc80007f1e0ff */
[----:B------:R-:W-:Y:S01]  /*d060*/  LEA.HI.X.SX32 R215, R102, R96, 0x1, P0 ;  /* 0x0000006066d77211 */ /* 0x000fe200000f0eff */
[----:B------:R-:W-:Y:S01]  /*d070*/  @P3 IMAD.MOV.U32 R102, RZ, RZ, R216 ;  /* 0x000000ffff663224 */ /* 0x000fe200078e00d8 */
[----:B------:R-:W-:Y:S01]  /*d080*/  PRMT R124, RZ, 0x7610, R124 ;  /* 0x00007610ff7c7816 */ /* 0x000fe2000000007c */
[----:B------:R0:W-:Y:S02]  /*d090*/  STL [R1+0x3fc], R104 ;  /* 0x0003fc6801007387 */ /* 0x0001e40000100800 */
[----:B------:R-:W-:-:S05]  /*d0a0*/  @P3 IMAD.MOV.U32 R103, RZ, RZ, R215 ;  /* 0x000000ffff673224 */ /* 0x000fca00078e00d7 */
[----:B------:R1:W2:Y:S01]  /*d0b0*/  @P3 LDG.E.U8 R124, desc[UR22][R102.64] ;  /* 0x00000016667c3981 */ /* 0x0002a2000c1e1100 */
[----:B0-----:R-:W-:-:S04]  /*d0c0*/  LOP3.LUT R104, R100, 0xe, R101, 0xfe, !PT ;  /* 0x0000000e64687812 */ /* 0x001fc800078efe65 */
        /* <DEDUP_REMOVED lines=13> */
[C---:B------:R-:W-:Y:S01]  /*d1a0*/  IADD3 R224, P0, PT, R102.reuse, R97, RZ ;  /* 0x0000006166e07210 */ /* 0x040fe20007f1e0ff */
[----:B------:R1:W-:Y:S01]  /*d1b0*/  STS.U8 [R92+UR10+0x1800], R43 ;  /* 0x0018002b5c007988 */ /* 0x0003e2000800000a */
[----:B------:R-:W-:Y:S02]  /*d1c0*/  PRMT R123, RZ, 0x7610, R123 ;  /* 0x00007610ff7b7816 */ /* 0x000fe4000000007b */
[----:B0-----:R-:W-:Y:S01]  /*d1d0*/  LEA.HI.X.SX32 R223, R102, R96, 0x1, P0 ;  /* 0x0000006066df7211 */ /* 0x001fe200000f0eff */
[----:B------:R0:W-:Y:S01]  /*d1e0*/  STS.U8 [R92+UR10+0x1c00], R45 ;  /* 0x001c002d5c007988 */ /* 0x0001e2000800000a */
[----:B------:R-:W-:-:S03]  /*d1f0*/  @P3 IMAD.MOV.U32 R102, RZ, RZ, R224 ;  /* 0x000000ffff663224 */ /* 0x000fc600078e00e0 */
[----:B-1----:R-:W5:Y:S01]  /*d200*/  LDL.LU R43, [R1+0x67c] ;  /* 0x00067c00012b7983 */ /* 0x002f620000300800 */
[----:B------:R-:W-:-:S03]  /*d210*/  @P3 IMAD.MOV.U32 R103, RZ, RZ, R223 ;  /* 0x000000ffff673224 */ /* 0x000fc600078e00df */
[----:B0-----:R-:W5:Y:S04]  /*d220*/  LDL.LU R45, [R1+0x678] ;  /* 0x00067800012d7983 */ /* 0x001f680000300800 */
[----:B------:R0:W-:Y:S04]  /*d230*/  STL [R1+0x3f4], R104 ;  /* 0x0003f46801007387 */ /* 0x0001e80000100800 */
        /* <DEDUP_REMOVED lines=13> */
[----:B------:R0:W-:Y:S04]  /*d310*/  STS.U8 [R92+UR10+0x2400], R232 ;  /* 0x002400e85c007988 */ /* 0x0001e8000800000a */
[----:B------:R-:W-:Y:S01]  /*d320*/  IMAD R102, R102, UR6, RZ ;  /* 0x0000000666667c24 */ /* 0x000fe2000f8e02ff */
[----:B------:R1:W-:Y:S04]  /*d330*/  STS.U8 [R92+UR10+0x4400], R231 ;  /* 0x004400e75c007988 */ /* 0x0003e8000800000a */
[C---:B0-----:R-:W-:Y:S01]  /*d340*/  IADD3 R232, P0, PT, R102.reuse, R97, RZ ;  /* 0x0000006166e87210 */ /* 0x041fe20007f1e0ff */
[----:B------:R0:W-:Y:S03]  /*d350*/  STS.U8 [R92+UR10+0x2800], R42 ;  /* 0x0028002a5c007988 */ /* 0x0001e6000800000a */
[----:B-1----:R-:W-:Y:S01]  /*d360*/  LEA.HI.X.SX32 R231, R102, R96, 0x1, P0 ;  /* 0x0000006066e77211 */ /* 0x002fe200000f0eff */
[----:B------:R1:W-:Y:S01]  /*d370*/  STS.U8 [R92+UR10+0x2c00], R44 ;  /* 0x002c002c5c007988 */ /* 0x0003e2000800000a */
[----:B------:R-:W-:Y:S01]  /*d380*/  PRMT R106, RZ, 0x7610, R106 ;  /* 0x00007610ff6a7816 */ /* 0x000fe2000000006a */
[----:B------:R-:W-:-:S02]  /*d390*/  @P3 IMAD.MOV.U32 R102, RZ, RZ, R232 ;  /* 0x000000ffff663224 */ /* 0x000fc400078e00e8 */
[----:B------:R3:W-:Y:S01]  /*d3a0*/  STS.U8 [R92+UR10+0x3000], R39 ;  /* 0x003000275c007988 */ /* 0x0007e2000800000a */
[----:B------:R-:W-:-:S03]  /*d3b0*/  @P3 IMAD.MOV.U32 R103, RZ, RZ, R231 ;  /* 0x000000ffff673224 */ /* 0x000fc600078e00e7 */
[----:B0-----:R-:W5:Y:S04]  /*d3c0*/  LDL.LU R42, [R1+0x674] ;  /* 0x00067400012a7983 */ /* 0x001f680000300800 */
[----:B-1----:R-:W5:Y:S04]  /*d3d0*/  LDL.LU R44, [R1+0x670] ;  /* 0x00067000012c7983 */ /* 0x002f680000300800 */
[----:B---3--:R-:W5:Y:S04]  /*d3e0*/  LDL.LU R39, [R1+0x66c] ;  /* 0x00066c0001277983 */ /* 0x008f680000300800 */
[----:B------:R0:W-:Y:S04]  /*d3f0*/  STL [R1+0x3f0], R104 ;  /* 0x0003f06801007387 */ /* 0x0001e80000100800 */
[----:B------:R1:W3:Y:S01]  /*d400*/  @P3 LDG.E.U8 R106, desc[UR22][R102.64] ;  /* 0x00000016666a3981 */ /* 0x0002e2000c1e1100 */
        /* <DEDUP_REMOVED lines=25> */
[----:B----4-:R-:W5:Y:S04]  /*d5a0*/  LDL.LU R40, [R1+0x660] ;  /* 0x0006600001287983 */ /* 0x010f680000300800 */
[----:B------:R0:W-:Y:S04]  /*d5b0*/  STL [R1+0x3e8], R104 ;  /* 0x0003e86801007387 */ /* 0x0001e80000100800 */
[----:B------:R1:W4:Y:S01]  /*d5c0*/  @P3 LDG.E.U8 R121, desc[UR22][R102.64] ;  /* 0x0000001666793981 */ /* 0x000322000c1e1100 */
        /* <DEDUP_REMOVED lines=25> */
[----:B--2---:R-:W5:Y:S04]  /*d760*/  LDL.LU R34, [R1+0x654] ;  /* 0x0006540001227983 */ /* 0x004f680000300800 */
        /* <DEDUP_REMOVED lines=20> */
[----:B------:R-:W-:Y:S01]  /*d8b0*/  @P3 IMAD.MOV.U32 R102, RZ, RZ, R103 ;  /* 0x000000ffff663224 */ /* 0x000fe200078e0067 */
[----:B-1----:R-:W5:Y:S04]  /*d8c0*/  LDL.LU R36, [R1+0x650] ;  /* 0x0006500001247983 */ /* 0x002f680000300800 */
        /* <DEDUP_REMOVED lines=19> */
[----:B------:R1:W-:Y:S01]  /*da00*/  STS.U8 [R92+UR10+0x7800], R31 ;  /* 0x0078001f5c007988 */ /* 0x0003e2000800000a */
[----:B------:R-:W-:-:S03]  /*da10*/  PRMT R105, RZ, 0x7610, R105 ;  /* 0x00007610ff697816 */ /* 0x000fc60000000069 */
[----:B------:R-:W-:Y:S01]  /*da20*/  STS.U8 [R92+UR10+0x5400], R141 ;  /* 0x0054008d5c007988 */ /* 0x000fe2000800000a */
[----:B0-----:R-:W-:-:S03]  /*da30*/  LEA.HI.X.SX32 R104, R102, R96, 0x1, P0 ;  /* 0x0000006066687211 */ /* 0x001fc600000f0eff */
        /* <DEDUP_REMOVED lines=8> */
[----:B-1----:R-:W5:Y:S04]  /*dac0*/  LDL.LU R31, [R1+0x64c] ;  /* 0x00064c00011f7983 */ /* 0x002f680000300800 */
[----:B------:R0:W-:Y:S04]  /*dad0*/  STS.U8 [R92+UR10+0x7c00], R33 ;  /* 0x007c00215c007988 */ /* 0x0001e8000800000a */
[----:B------:R1:W-:Y:S04]  /*dae0*/  STS.U8 [R93+UR10+0x100], R30 ;  /* 0x0001001e5d007988 */ /* 0x0003e8000800000a */
[----:B0-----:R-:W5:Y:S04]  /*daf0*/  LDL.LU R33, [R1+0x648] ;  /* 0x0006480001217983 */ /* 0x001f680000300800 */
        /* <DEDUP_REMOVED lines=20> */
[----:B------:R1:W-:Y:S04]  /*dc40*/  STS.U8 [R93+UR10+0x900], R32 ;  /* 0x000900205d007988 */ /* 0x0003e8000800000a */
[----:B------:R3:W-:Y:S01]  /*dc50*/  STS.U8 [R93+UR10+0xd00], R27 ;  /* 0x000d001b5d007988 */ /* 0x0007e2000800000a */
[----:B0-----:R-:W-:-:S03]  /*dc60*/  LEA.HI.X.SX32 R104, R102, R96, 0x1, P0 ;  /* 0x0000006066687211 */ /* 0x001fc600000f0eff */
[----:B------:R0:W-:Y:S04]  /*dc70*/  STS.U8 [R93+UR10+0x1100], R29 ;  /* 0x0011001d5d007988 */ /* 0x0001e8000800000a */
[----:B-1----:R-:W5:Y:S01]  /*dc80*/  LDL.LU R32, [R1+0x640] ;  /* 0x0006400001207983 */ /* 0x002f620000300800 */
[----:B------:R-:W-:-:S03]  /*dc90*/  PRMT R118, RZ, 0x7610, R118 ;  /* 0x00007610ff767816 */ /* 0x000fc60000000076 */
[----:B---3--:R-:W5:Y:S01]  /*dca0*/  LDL.LU R27, [R1+0x63c] ;  /* 0x00063c00011b7983 */ /* 0x008f620000300800 */
[----:B------:R-:W-:-:S03]  /*dcb0*/  @P3 IMAD.MOV.U32 R102, RZ, RZ, R103 ;  /* 0x000000ffff663224 */ /* 0x000fc600078e0067 */
[----:B0-----:R-:W5:Y:S04]  /*dcc0*/  LDL.LU R29, [R1+0x638] ;  /* 0x00063800011d7983 */ /* 0x001f680000300800 */
[----:B------:R0:W-:Y:S04]  /*dcd0*/  STS.U8 [R93+UR10+0x1500], R26 ;  /* 0x0015001a5d007988 */ /* 0x0001e8000800000a */
[----:B0-----:R-:W5:Y:S04]  /*dce0*/  LDL.LU R26, [R1+0x634] ;  /* 0x00063400011a7983 */ /* 0x001f680000300800 */
[----:B------:R0:W-:Y:S04]  /*dcf0*/  STL [R1+0x4c], R103 ;  /* 0x00004c6701007387 */ /* 0x0001e80000100800 */
[----:B------:R1:W-:Y:S01]  /*dd00*/  STL [R1+0x48], R104 ;  /* 0x0000486801007387 */ /* 0x0003e20000100800 */
[----:B0-----:R-:W-:Y:S01]  /*dd10*/  @P3 IMAD.MOV.U32 R103, RZ, RZ, R104 ;  /* 0x000000ffff673224 */ /* 0x001fe200078e0068 */
[----:B-1----:R-:W-:-:S04]  /*dd20*/  LOP3.LUT R104, R100, 0x46, R101, 0xfe, !PT ;  /* 0x0000004664687812 */ /* 0x002fc800078efe65 */
[----:B------:R0:W3:Y:S02]  /*dd30*/  @P3 LDG.E.U8 R118, desc[UR22][R102.64] ;  /* 0x0000001666763981 */ /* 0x0000e4000c1e1100 */
        /* <DEDUP_REMOVED lines=20> */
[----:B----4-:R-:W5:Y:S01]  /*de80*/  LDL.LU R202, [R1+0x62c] ;  /* 0x00062c0001ca7983 */ /* 0x010f620000300800 */
        /* <DEDUP_REMOVED lines=29> */
[----:B--2---:R-:W5:Y:S01]  /*e060*/  LDL.LU R186, [R1+0x61c] ;  /* 0x00061c0001ba7983 */ /* 0x004f620000300800 */
        /* <DEDUP_REMOVED lines=20> */
[----:B------:R0:W-:Y:S04]  /*e1b0*/  STL [R1+0x3c4], R104 ;  /* 0x0003c46801007387 */ /* 0x0001e80000100800 */
[----:B------:R-:W-:Y:S01]  /*e1c0*/  IMAD R102, R102, UR6, RZ ;  /* 0x0000000666667c24 */ /* 0x000fe2000f8e02ff */
[----:B------:R-:W-:Y:S01]  /*e1d0*/  LOP3.LUT R141, R100, 0x5e, R101, 0xfe, !PT ;  /* 0x0000005e648d7812 */ /* 0x000fe200078efe65 */
[----:B------:R1:W-:Y:S03]  /*e1e0*/  STS.U8 [R93+UR10+0x3900], R177 ;  /* 0x003900b15d007988 */ /* 0x0003e6000800000a */
[C---:B0-----:R-:W-:Y:S01]  /*e1f0*/  IADD3 R104, P0, PT, R102.reuse, R97, RZ ;  /* 0x0000006166687210 */ /* 0x041fe20007f1e0ff */
[----:B------:R0:W-:Y:S03]  /*e200*/  STS.U8 [R93+UR10+0x3d00], R170 ;  /* 0x003d00aa5d007988 */ /* 0x0001e6000800000a */
[----:B------:R-:W-:Y:S01]  /*e210*/  LEA.HI.X.SX32 R108, R102, R96, 0x1, P0 ;  /* 0x00000060666c7211 */ /* 0x000fe200000f0eff */
[----:B------:R3:W-:Y:S01]  /*e220*/  STS.U8 [R93+UR10+0x4100], R25 ;  /* 0x004100195d007988 */ /* 0x0007e2000800000a */
[----:B------:R-:W-:-:S03]  /*e230*/  IABS R102, R141 ;  /* 0x0000008d00667213 */ /* 0x000fc60000000000 */
[----:B-1----:R-:W5:Y:S04]  /*e240*/  LDL.LU R177, [R1+0x610] ;  /* 0x0006100001b17983 */ /* 0x002f680000300800 */
[----:B0-----:R-:W5:Y:S01]  /*e250*/  LDL.LU R170, [R1+0x60c] ;  /* 0x00060c0001aa7983 */ /* 0x001f620000300800 */
[----:B------:R-:W-:-:S03]  /*e260*/  @P3 IMAD.MOV.U32 R109, RZ, RZ, R108 ;  /* 0x000000ffff6d3224 */ /* 0x000fc600078e006c */
[----:B---3--:R-:W5:Y:S04]  /*e270*/  LDL.LU R25, [R1+0x608] ;  /* 0x0006080001197983 */ /* 0x008f680000300800 */
[----:B------:R0:W-:Y:S04]  /*e280*/  STS.U8 [R93+UR10+0x4500], R23 ;  /* 0x004500175d007988 */ /* 0x0001e8000800000a */
[----:B0-----:R-:W5:Y:S04]  /*e290*/  LDL.LU R23, [R1+0x604] ;  /* 0x0006040001177983 */ /* 0x001f680000300800 */
[----:B------:R-:W-:Y:S04]  /*e2a0*/  STL [R1+0xac], R104 ;  /* 0x0000ac6801007387 */ /* 0x000fe80000100800 */
[----:B------:R0:W-:Y:S02]  /*e2b0*/  STL [R1+0xa8], R108 ;  /* 0x0000a86c01007387 */ /* 0x0001e40000100800 */
[----:B0-----:R-:W-:-:S02]  /*e2c0*/  @P3 IMAD.MOV.U32 R108, RZ, RZ, R104 ;  /* 0x000000ffff6c3224 */ /* 0x001fc400078e0068 */
        /* <DEDUP_REMOVED lines=9> */
[----:B------:R-:W-:Y:S02]  /*e360*/  SEL R102, R161, R102, !P1 ;  /* 0x00000066a1667207 */ /* 0x000fe40004800000 */
[----:B------:R-:W-:-:S03]  /*e370*/  PRMT R103, RZ, 0x7610, R103 ;  /* 0x00007610ff677816 */ /* 0x000fc60000000067 */
[----:B------:R-:W-:Y:S01]  /*e380*/  IMAD R102, R102, UR6, RZ ;  /* 0x0000000666667c24 */ /* 0x000fe2000f8e02ff */
[----:B------:R0:W-:Y:S04]  /*e390*/  STL [R1+0x3c0], R141 ;  /* 0x0003c08d01007387 */ /* 0x0001e80000100800 */
[----:B------:R-:W-:Y:S01]  /*e3a0*/  IADD3 R104, P0, PT, R102, R97, RZ ;  /* 0x0000006166687210 */ /* 0x000fe20007f1e0ff */
[----:B------:R1:W3:Y:S04]  /*e3b0*/  @P3 LDG.E.U8 R103, desc[UR22][R108.64] ;  /* 0x000000166c673981 */ /* 0x0002e8000c1e1100 */
[----:B------:R4:W-:Y:S01]  /*e3c0*/  STS.U8 [R93+UR10+0x4900], R24 ;  /* 0x004900185d007988 */ /* 0x0009e2000800000a */
[----:B0-----:R-:W-:-:S03]  /*e3d0*/  LOP3.LUT R141, R100, 0x66, R101, 0xfe, !PT ;  /* 0x00000066648d7812 */ /* 0x001fc600078efe65 */
[----:B------:R0:W-:Y:S01]  /*e3e0*/  STS.U8 [R93+UR10+0x4d00], R20 ;  /* 0x004d00145d007988 */ /* 0x0001e2000800000a */
[----:B-1----:R-:W-:-:S03]  /*e3f0*/  LEA.HI.X.SX32 R108, R102, R96, 0x1, P0 ;  /* 0x00000060666c7211 */ /* 0x002fc600000f0eff */
[----:B------:R1:W-:Y:S01]  /*e400*/  STS.U8 [R93+UR10+0x5100], R22 ;  /* 0x005100165d007988 */ /* 0x0003e2000800000a */
[----:B------:R-:W-:-:S03]  /*e410*/  IABS R102, R141 ;  /* 0x0000008d00667213 */ /* 0x000fc60000000000 */
[----:B----4-:R-:W5:Y:S04]  /*e420*/  LDL.LU R24, [R1+0x600] ;  /* 0x0006000001187983 */ /* 0x010f680000300800 */
[----:B0-----:R-:W5:Y:S01]  /*e430*/  LDL.LU R20, [R1+0x5fc] ;  /* 0x0005fc0001147983 */ /* 0x001f620000300800 */
[----:B------:R-:W-:-:S03]  /*e440*/  @P3 IMAD.MOV.U32 R109, RZ, RZ, R108 ;  /* 0x000000ffff6d3224 */ /* 0x000fc600078e006c */
[----:B-1----:R-:W5:Y:S04]  /*e450*/  LDL.LU R22, [R1+0x5f8] ;  /* 0x0005f80001167983 */ /* 0x002f680000300800 */
        /* <DEDUP_REMOVED lines=19> */
[----:B------:R1:W4:Y:S04]  /*e590*/  @P3 LDG.E.U8 R115, desc[UR22][R108.64] ;  /* 0x000000166c733981 */ /* 0x000328000c1e1100 */
[----:B------:R2:W-:Y:S01]  /*e5a0*/  STS.U8 [R93+UR10+0x5900], R21 ;  /* 0x005900155d007988 */ /* 0x0005e2000800000a */
[----:B0-----:R-:W-:-:S03]  /*e5b0*/  LOP3.LUT R141, R100, 0x6e, R101, 0xfe, !PT ;  /* 0x0000006e648d7812 */ /* 0x001fc600078efe65 */
[----:B------:R0:W-:Y:S01]  /*e5c0*/  STS.U8 [R93+UR10+0x5d00], R16 ;  /* 0x005d00105d007988 */ /* 0x0001e2000800000a */
[----:B-1----:R-:W-:-:S03]  /*e5d0*/  LEA.HI.X.SX32 R108, R102, R96, 0x1, P0 ;  /* 0x00000060666c7211 */ /* 0x002fc600000f0eff */
[----:B------:R1:W-:Y:S01]  /*e5e0*/  STS.U8 [R93+UR10+0x6100], R18 ;  /* 0x006100125d007988 */ /* 0x0003e2000800000a */
[----:B------:R-:W-:-:S03]  /*e5f0*/  IABS R102, R141 ;  /* 0x0000008d00667213 */ /* 0x000fc60000000000 */
[----:B--2---:R-:W5:Y:S04]  /*e600*/  LDL.LU R21, [R1+0x5f0] ;  /* 0x0005f00001157983 */ /* 0x004f680000300800 */
        /* <DEDUP_REMOVED lines=16> */
[----:B------:R-:W-:Y:S01]  /*e710*/  @!P4 IMAD.MOV R102, RZ, RZ, -R102 ;  /* 0x000000ffff66c224 */ /* 0x000fe200078e0a66 */
[----:B------:R-:W-:-:S04]  /*e720*/  PRMT R114, RZ, 0x7610, R114 ;  /* 0x00007610ff727816 */ /* 0x000fc80000000072 */
[----:B------:R-:W-:Y:S02]  /*e730*/  SEL R102, R161, R102, !P1 ;  /* 0x00000066a1667207 */ /* 0x000fe40004800000 */
[----:B------:R0:W2:Y:S03]  /*e740*/  @P3 LDG.E.U8 R114, desc[UR22][R108.64] ;  /* 0x000000166c723981 */ /* 0x0000a6000c1e1100 */
[----:B------:R-:W-:Y:S01]  /*e750*/  IMAD R102, R102, UR6, RZ ;  /* 0x0000000666667c24 */ /* 0x000fe2000f8e02ff */
[----:B------:R-:W-:-:S04]  /*e760*/  LOP3.LUT R142, R100, 0x76, R101, 0xfe, !PT ;  /* 0x00000076648e7812 */ /* 0x000fc800078efe65 */
[----:B0-----:R-:W-:-:S04]  /*e770*/  IADD3 R108, P0, PT, R102, R97, RZ ;  /* 0x00000061666c7210 */ /* 0x001fc80007f1e0ff */
[----:B------:R-:W-:Y:S02]  /*e780*/  LEA.HI.X.SX32 R109, R102, R96, 0x1, P0 ;  /* 0x00000060666d7211 */ /* 0x000fe400000f0eff */
[----:B------:R-:W-:Y:S01]  /*e790*/  IABS R102, R142 ;  /* 0x0000008e00667213 */ /* 0x000fe20000000000 */
[----:B------:R0:W-:Y:S02]  /*e7a0*/  STL [R1+0x3b8], R141 ;  /* 0x0003b88d01007387 */ /* 0x0001e40000100800 */
[----:B0-----:R-:W-:Y:S02]  /*e7b0*/  LOP3.LUT R141, R100, 0x7e, R101, 0xfe, !PT ;  /* 0x0000007e648d7812 */ /* 0x001fe400078efe65 */
        /* <DEDUP_REMOVED lines=10> */
[----:B------:R0:W-:Y:S01]  /*e860*/  STS.U8 [R93+UR10+0x6900], R17 ;  /* 0x006900115d007988 */ /* 0x0001e2000800000a */
[----:B------:R-:W-:-:S03]  /*e870*/  PRMT R113, RZ, 0x7610, R113 ;  /* 0x00007610ff717816 */ /* 0x000fc60000000071 */
[----:B------:R-:W-:Y:S01]  /*e880*/  IMAD R100, R100, UR6, RZ ;  /* 0x0000000664647c24 */ /* 0x000fe2000f8e02ff */
[----:B------:R1:W-:Y:S04]  /*e890*/  STS.U8 [R93+UR10+0x6d00], R12 ;  /* 0x006d000c5d007988 */ /* 0x0003e8000800000a */
[----:B------:R3:W-:Y:S01]  /*e8a0*/  STS.U8 [R93+UR10+0x7100], R14 ;  /* 0x0071000e5d007988 */ /* 0x0007e2000800000a */
[----:B------:R-:W-:-:S03]  /*e8b0*/  IADD3 R102, P0, PT, R100, R97, RZ ;  /* 0x0000006164667210 */ /* 0x000fc60007f1e0ff */
[----:B0-----:R-:W5:Y:S04]  /*e8c0*/  LDL.LU R17, [R1+0x5e0] ;  /* 0x0005e00001117983 */ /* 0x001f680000300800 */
[----:B-1----:R-:W5:Y:S04]  /*e8d0*/  LDL.LU R12, [R1+0x5dc] ;  /* 0x0005dc00010c7983 */ /* 0x002f680000300800 */
[----:B---3--:R-:W5:Y:S04]  /*e8e0*/  LDL.LU R14, [R1+0x5d8] ;  /* 0x0005d800010e7983 */ /* 0x008f680000300800 */
[----:B------:R0:W-:Y:S04]  /*e8f0*/  STS.U8 [R93+UR10+0x7500], R11 ;  /* 0x0075000b5d007988 */ /* 0x0001e8000800000a */
[----:B------:R1:W3:Y:S04]  /*e900*/  @P3 LDG.E.U8 R113, desc[UR22][R108.64] ;  /* 0x000000166c713981 */ /* 0x0002e8000c1e1100 */
[----:B0-----:R-:W5:Y:S04]  /*e910*/  LDL.LU R11, [R1+0x5d4] ;  /* 0x0005d400010b7983 */ /* 0x001f680000300800 */
[----:B------:R1:W-:Y:S04]  /*e920*/  STL [R1+0x10c], R108 ;  /* 0x00010c6c01007387 */ /* 0x0003e80000100800 */
[----:B------:R-:W-:Y:S04]  /*e930*/  STL [R1+0x108], R109 ;  /* 0x0001086d01007387 */ /* 0x000fe80000100800 */
[----:B------:R-:W-:Y:S01]  /*e940*/  STL [R1+0x3b4], R142 ;  /* 0x0003b48e01007387 */ /* 0x000fe20000100800 */
[----:B-1----:R-:W-:-:S03]  /*e950*/  LEA.HI.X.SX32 R108, R100, R96, 0x1, P0 ;  /* 0x00000060646c7211 */ /* 0x002fc600000f0eff */
[----:B------:R-:W-:Y:S01]  /*e960*/  STL [R1+0x3b0], R141 ;  /* 0x0003b08d01007387 */ /* 0x000fe20000100800 */
[----:B------:R-:W-:-:S03]  /*e970*/  IABS R100, R141 ;  /* 0x0000008d00647213 */ /* 0x000fc60000000000 */
[----:B------:R0:W-:Y:S04]  /*e980*/  STS.U8 [R93+UR10+0x7900], R13 ;  /* 0x0079000d5d007988 */ /* 0x0001e8000800000a */
[----:B------:R-:W-:Y:S04]  /*e990*/  STS.U8 [R93+UR10+0x500], R155 ;  /* 0x0005009b5d007988 */ /* 0x000fe8000800000a */
[----:B------:R1:W-:Y:S04]  /*e9a0*/  STS.U8 [R93+UR10+0x7d00], R8 ;  /* 0x007d00085d007988 */ /* 0x0003e8000800000a */
[----:B0-----:R-:W5:Y:S01]  /*e9b0*/  LDL.LU R13, [R1+0x5d0] ;  /* 0x0005d000010d7983 */ /* 0x001f620000300800 */
[----:B------:R-:W-:-:S03]  /*e9c0*/  @P3 IMAD.MOV.U32 R109, RZ, RZ, R108 ;  /* 0x000000ffff6d3224 */ /* 0x000fc600078e006c */
[----:B------:R0:W-:Y:S04]  /*e9d0*/  STS.U8 [R94+UR10+0x200], R10 ;  /* 0x0002000a5e007988 */ /* 0x0001e8000800000a */
[----:B-1----:R-:W5:Y:S04]  /*e9e0*/  LDL.LU R8, [R1+0x5cc] ;  /* 0x0005cc0001087983 */ /* 0x002f680000300800 */
        /* <DEDUP_REMOVED lines=16> */
[----:B------:R-:W-:Y:S01]  /*eaf0*/  LOP3.LUT R141, R0, 0x86, RZ, 0xfc, !PT ;  /* 0x00000086008d7812 */ /* 0x000fe200078efcff */
[----:B------:R0:W-:Y:S03]  /*eb00*/  STS.U8 [R94+UR10+0x600], R7 ;  /* 0x000600075e007988 */ /* 0x0001e6000800000a */
[C---:B------:R-:W-:Y:S01]  /*eb10*/  IADD3 R102, P0, PT, R100.reuse, R97, RZ ;  /* 0x0000006164667210 */ /* 0x040fe20007f1e0ff */
[----:B------:R1:W2:Y:S04]  /*eb20*/  @P3 LDG.E.U8 R101, desc[UR22][R108.64] ;  /* 0x000000166c653981 */ /* 0x0002a8000c1e1100 */
[----:B------:R4:W-:Y:S04]  /*eb30*/  STS.U8 [R94+UR10+0xa00], R9 ;  /* 0x000a00095e007988 */ /* 0x0009e8000800000a */
[----:B0-----:R-:W5:Y:S01]  /*eb40*/  LDL.LU R7, [R1+0x5c4] ;  /* 0x0005c40001077983 */ /* 0x001f620000300800 */
[----:B-1----:R-:W-:-:S03]  /*eb50*/  LEA.HI.X.SX32 R108, R100, R96, 0x1, P0 ;  /* 0x00000060646c7211 */ /* 0x002fc600000f0eff */
[----:B------:R0:W-:Y:S01]  /*eb60*/  STS.U8 [R94+UR10+0xe00], R4 ;  /* 0x000e00045e007988 */ /* 0x0001e2000800000a */
[----:B------:R-:W-:-:S03]  /*eb70*/  IABS R100, R141 ;  /* 0x0000008d00647213 */ /* 0x000fc60000000000 */
[----:B----4-:R-:W5:Y:S01]  /*eb80*/  LDL.LU R9, [R1+0x5c0] ;  /* 0x0005c00001097983 */ /* 0x010f620000300800 */
[----:B------:R-:W-:-:S03]  /*eb90*/  @P3 IMAD.MOV.U32 R109, RZ, RZ, R108 ;  /* 0x000000ffff6d3224 */ /* 0x000fc600078e006c */
        /* <DEDUP_REMOVED lines=18> */
[----:B------:R1:W4:Y:S01]  /*ecc0*/  @P3 LDG.E.U8 R112, desc[UR22][R108.64] ;  /* 0x000000166c703981 */ /* 0x000322000c1e1100 */
[----:B0-----:R-:W-:-:S03]  /*ecd0*/  LOP3.LUT R141, R0, 0x8e, RZ, 0xfc, !PT ;  /* 0x0000008e008d7812 */ /* 0x001fc600078efcff */
[----:B------:R0:W-:Y:S01]  /*ece0*/  STS.U8 [R94+UR10+0x1600], R6 ;  /* 0x001600065e007988 */ /* 0x0001e2000800000a */
[----:B-1----:R-:W-:Y:S02]  /*ecf0*/  LEA.HI.X.SX32 R108, R100, R96, 0x1, P0 ;  /* 0x00000060646c7211 */ /* 0x002fe400000f0eff */
[----:B------:R-:W-:Y:S01]  /*ed00*/  IABS R100, R141 ;  /* 0x0000008d00647213 */ /* 0x000fe20000000000 */
[----:B0-----:R-:W5:Y:S02]  /*ed10*/  LDL.LU R6, [R1+0x5b8] ;  /* 0x0005b80001067983 */ /* 0x001f640000300800 */
[----:B------:R-:W-:Y:S02]  /*ed20*/  @P3 IMAD.MOV.U32 R109, RZ, RZ, R108 ;  /* 0x000000ffff6d3224 */ /* 0x000fe400078e006c */
        /* <DEDUP_REMOVED lines=17> */
[----:B------:R1:W2:Y:S01]  /*ee40*/  @P3 LDG.E.U8 R111, desc[UR22][R108.64] ;  /* 0x000000166c6f3981 */ /* 0x0002a2000c1e1100 */
[----:B0-----:R-:W-:-:S03]  /*ee50*/  LOP3.LUT R141, R0, 0x96, RZ, 0xfc, !PT ;  /* 0x00000096008d7812 */ /* 0x001fc600078efcff */
[----:B------:R0:W-:Y:S01]  /*ee60*/  STS.U8 [R94+UR10+0x2200], R3 ;  /* 0x002200035e007988 */ /* 0x0001e2000800000a */
[----:B-1----:R-:W-:-:S03]  /*ee70*/  LEA.HI.X.SX32 R108, R100, R96, 0x1, P0 ;  /* 0x00000060646c7211 */ /* 0x002fc600000f0eff */
[----:B------:R1:W-:Y:S01]  /*ee80*/  STS.U8 [R94+UR10+0x2600], R5 ;  /* 0x002600055e007988 */ /* 0x0003e2000800000a */
[----:B------:R-:W-:-:S03]  /*ee90*/  IABS R100, R141 ;  /* 0x0000008d00647213 */ /* 0x000fc60000000000 */
[----:B0-----:R-:W5:Y:S01]  /*eea0*/  LDL.LU R3, [R1+0x5b4] ;  /* 0x0005b40001037983 */ /* 0x001f620000300800 */
[----:B------:R-:W-:-:S03]  /*eeb0*/  @P3 IMAD.MOV.U32 R109, RZ, RZ, R108 ;  /* 0x000000ffff6d3224 */ /* 0x000fc600078e006c */
[----:B-1----:R-:W5:Y:S04]  /*eec0*/  LDL.LU R5, [R1+0x5b0] ;  /* 0x0005b00001057983 */ /* 0x002f680000300800 */
        /* <DEDUP_REMOVED lines=15> */
[----:B------:R0:W-:Y:S04]  /*efc0*/  STS.U8 [R94+UR10+0x3e00], R139 ;  /* 0x003e008b5e007988 */ /* 0x0001e8000800000a */
[----:B------:R-:W-:Y:S01]  /*efd0*/  IADD3 R102, P0, PT, R100, R97, RZ ;  /* 0x0000006164667210 */ /* 0x000fe20007f1e0ff */
[----:B------:R1:W2:Y:S01]  /*efe0*/  @P3 LDG.E.U8 R110, desc[UR22][R108.64] ;  /* 0x000000166c6e3981 */ /* 0x0002a2000c1e1100 */
[----:B0-----:R-:W-:-:S03]  /*eff0*/  LOP3.LUT R139, R0, 0x9e, RZ, 0xfc, !PT ;  /* 0x0000009e008b7812 */ /* 0x001fc600078efcff */
[----:B------:R-:W-:Y:S01]  /*f000*/  STL [R1+0x420], R141 ;  /* 0x0004208d01007387 */ /* 0x000fe20000100800 */
[----:B-1----:R-:W-:Y:S02]  /*f010*/  LEA.HI.X.SX32 R108, R100, R96, 0x1, P0 ;  /* 0x00000060646c7211 */ /* 0x002fe400000f0eff */
[----:B------:R-:W-:Y:S01]  /*f020*/  IABS R100, R139 ;  /* 0x0000008b00647213 */ /* 0x000fe20000000000 */
[----:B------:R-:W-:Y:S02]  /*f030*/  STL [R1+0x13c], R102 ;  /* 0x00013c6601007387 */ /* 0x000fe40000100800 */
[----:B------:R-:W-:Y:S02]  /*f040*/  @P3 IMAD.MOV.U32 R109, RZ, RZ, R108 ;  /* 0x000000ffff6d3224 */ /* 0x000fe400078e006c */
        /* <DEDUP_REMOVED lines=14> */
[----:B------:R-:W-:Y:S01]  /*f130*/  IADD3 R102, P0, PT, R100, R97, RZ ;  /* 0x0000006164667210 */ /* 0x000fe20007f1e0ff */
[----:B------:R1:W-:Y:S01]  /*f140*/  STS.U8 [R94+UR10+0x4200], R138 ;  /* 0x0042008a5e007988 */ /* 0x0003e2000800000a */
[----:B0-----:R-:W-:-:S03]  /*f150*/  LOP3.LUT R137, R0, 0xa6, RZ, 0xfc, !PT ;  /* 0x000000a600897812 */ /* 0x001fc600078efcff */
[----:B------:R-:W-:Y:S01]  /*f160*/  STL [R1+0x41c], R139 ;  /* 0x00041c8b01007387 */ /* 0x000fe20000100800 */
[----:B-1----:R-:W-:Y:S02]  /*f170*/  LEA.HI.X.SX32 R138, R100, R96, 0x1, P0 ;  /* 0x00000060648a7211 */ /* 0x002fe400000f0eff */
[----:B------:R-:W-:Y:S01]  /*f180*/  IABS R100, R137 ;  /* 0x0000008900647213 */ /* 0x000fe20000000000 */
[----:B------:R0:W-:Y:S04]  /*f190*/  STS.U8 [R94+UR10+0x4e00], R126 ;  /* 0x004e007e5e007988 */ /* 0x0001e8000800000a */
[----:B------:R1:W-:Y:S01]  /*f1a0*/  STL [R1+0x144], R102 ;  /* 0x0001446601007387 */ /* 0x0003e20000100800 */
[----:B0-----:R-:W-:Y:S02]  /*f1b0*/  @P3 IMAD.MOV.U32 R126, RZ, RZ, R102 ;  /* 0x000000ffff7e3224 */ /* 0x001fe400078e0066 */
[----:B-1----:R-:W-:-:S04]  /*f1c0*/  IMAD.HI.U32 R102, R98, R100, RZ ;  /* 0x0000006462667227 */ /* 0x002fc800078e00ff */
[----:B------:R-:W-:-:S04]  /*f1d0*/  IMAD.MOV R102, RZ, RZ, -R102 ;  /* 0x000000ffff667224 */ /* 0x000fc800078e0a66 */
[----:B------:R-:W-:-:S05]  /*f1e0*/  IMAD R100, R99, R102, R100 ;  /* 0x0000006663647224 */ /* 0x000fca00078e0264 */
[----:B------:R-:W-:Y:S02]  /*f1f0*/  ISETP.GT.U32.AND P0, PT, R99, R100, PT ;  /* 0x000000646300720c */ /* 0x000fe40003f04070 */
[----:B------:R-:W-:-:S11]  /*f200*/  ISETP.GE.AND P4, PT, R137, RZ, PT ;  /* 0x000000ff8900720c */ /* 0x000fd60003f86270 */
[----:B------:R-:W-:-:S05]  /*f210*/  @!P0 IMAD.IADD R100, R100, 0x1, -R99 ;  /* 0x0000000164648824 */ /* 0x000fca00078e0a63 */
[----:B------:R-:W-:Y:S02]  /*f220*/  ISETP.GT.U32.AND P0, PT, R99, R100, PT ;  /* 0x000000646300720c */ /* 0x000fe40003f04070 */
[----:B------:R-:W-:Y:S01]  /*f230*/  PRMT R104, RZ, 0x7610, R104 ;  /* 0x00007610ff687816 */ /* 0x000fe20000000068 */
[----:B------:R0:W-:Y:S05]  /*f240*/  STS.U8 [R94+UR10+0x4a00], R127 ;  /* 0x004a007f5e007988 */ /* 0x0001ea000800000a */
[----:B------:R1:W2:Y:S05]  /*f250*/  @P3 LDG.E.U8 R104, desc[UR22][R108.64] ;  /* 0x000000166c683981 */ /* 0x0002aa000c1e1100 */
[----:B------:R-:W-:-:S04]  /*f260*/  @!P0 IMAD.IADD R100, R100, 0x1, -R99 ;  /* 0x0000000164648824 */ /* 0x000fc800078e0a63 */
[----:B------:R-:W-:-:S05]  /*f270*/  @!P4 IMAD.MOV R100, RZ, RZ, -R100 ;  /* 0x000000ffff64c224 */ /* 0x000fca00078e0a64 */
[----:B------:R-:W-:Y:S01]  /*f280*/  SEL R100, R161, R100, !P1 ;  /* 0x00000064a1647207 */ /* 0x000fe20004800000 */
[----:B0-----:R-:W-:Y:S01]  /*f290*/  @P3 IMAD.MOV.U32 R127, RZ, RZ, R138 ;  /* 0x000000ffff7f3224 */ /* 0x001fe200078e008a */
[----:B-1----:R-:W-:-:S03]  /*f2a0*/  PRMT R109, RZ, 0x7610, R109 ;  /* 0x00007610ff6d7816 */ /* 0x002fc6000000006d */
[----:B------:R-:W-:Y:S01]  /*f2b0*/  IMAD R100, R100, UR6, RZ ;  /* 0x0000000664647c24 */ /* 0x000fe2000f8e02ff */
[----:B------:R0:W-:Y:S04]  /*f2c0*/  STS.U8 [R94+UR10+0x5e00], R133 ;  /* 0x005e00855e007988 */ /* 0x0001e8000800000a */
[----:B------:R-:W-:Y:S01]  /*f2d0*/  IADD3 R102, P0, PT, R100, R97, RZ ;  /* 0x0000006164667210 */ /* 0x000fe20007f1e0ff */
[----:B------:R1:W2:Y:S01]  /*f2e0*/  @P3 LDG.E.U8 R109, desc[UR22][R126.64] ;  /* 0x000000167e6d3981 */ /* 0x0002a2000c1e1100 */
[----:B0-----:R-:W-:-:S03]  /*f2f0*/  LOP3.LUT R133, R0, 0xae, RZ, 0xfc, !PT ;  /* 0x000000ae00857812 */ /* 0x001fc600078efcff */
[----:B------:R-:W-:Y:S01]  /*f300*/  STL [R1+0x140], R138 ;  /* 0x0001408a01007387 */ /* 0x000fe20000100800 */
[----:B-1----:R-:W-:-:S03]  /*f310*/  LEA.HI.X.SX32 R126, R100, R96, 0x1, P0 ;  /* 0x00000060647e7211 */ /* 0x002fc600000f0eff */
[----:B------:R-:W-:Y:S01]  /*f320*/  STL [R1+0x418], R137 ;  /* 0x0004188901007387 */ /* 0x000fe20000100800 */
[----:B------:R-:W-:-:S03]  /*f330*/  IABS R100, R133 ;  /* 0x0000008500647213 */ /* 0x000fc60000000000 */
[----:B------:R-:W-:Y:S01]  /*f340*/  STL [R1+0x14c], R102 ;  /* 0x00014c6601007387 */ /* 0x000fe20000100800 */
[----:B------:R-:W-:-:S03]  /*f350*/  @P3 IMAD.MOV.U32 R127, RZ, RZ, R126 ;  /* 0x000000ffff7f3224 */ /* 0x000fc600078e007e */
[----:B------:R0:W-:Y:S02]  /*f360*/  STL [R1+0x148], R126 ;  /* 0x0001487e01007387 */ /* 0x0001e40000100800 */
[----:B0-----:R-:W-:Y:S02]  /*f370*/  @P3 IMAD.MOV.U32 R126, RZ, RZ, R102 ;  /* 0x000000ffff7e3224 */ /* 0x001fe400078e0066 */
        /* <DEDUP_REMOVED lines=32> */
[----:B------:R-:W-:Y:S01]  /*f580*/  @!P4 IMAD.MOV R100, RZ, RZ, -R100 ;  /* 0x000000ffff64c224 */ /* 0x000fe200078e0a64 */
[----:B0-----:R-:W-:-:S04]  /*f590*/  PRMT R107, RZ, 0x7610, R107 ;  /* 0x00007610ff6b7816 */ /* 0x001fc8000000006b */
[----:B------:R-:W-:Y:S01]  /*f5a0*/  SEL R100, R161, R100, !P1 ;  /* 0x00000064a1647207 */ /* 0x000fe20004800000 */
[----:B------:R0:W-:Y:S04]  /*f5b0*/  STS.U8 [R94+UR10+0x7a00], R125 ;  /* 0x007a007d5e007988 */ /* 0x0001e8000800000a */
[----:B------:R-:W-:Y:S01]  /*f5c0*/  IMAD R100, R100, UR6, RZ ;  /* 0x0000000664647c24 */ /* 0x000fe2000f8e02ff */
[----:B------:R1:W2:Y:S01]  /*f5d0*/  @P3 LDG.E.U8 R107, desc[UR22][R126.64] ;  /* 0x000000167e6b3981 */ /* 0x0002a2000c1e1100 */
[----:B0-----:R-:W-:-:S03]  /*f5e0*/  LOP3.LUT R125, R0, 0xbe, RZ, 0xfc, !PT ;  /* 0x000000be007d7812 */ /* 0x001fc600078efcff */
[----:B-1----:R-:W-:-:S04]  /*f5f0*/  IADD3 R126, P0, PT, R100, R97, RZ ;  /* 0x00000061647e7210 */ /* 0x002fc80007f1e0ff */
[----:B------:R-:W-:Y:S02]  /*f600*/  LEA.HI.X.SX32 R127, R100, R96, 0x1, P0 ;  /* 0x00000060647f7211 */ /* 0x000fe400000f0eff */
[----:B------:R-:W-:Y:S01]  /*f610*/  IABS R100, R125 ;  /* 0x0000007d00647213 */ /* 0x000fe20000000000 */
[----:B------:R0:W-:Y:S04]  /*f620*/  STS.U8 [R94+UR10+0x7e00], R122 ;  /* 0x007e007a5e007988 */ /* 0x0001e8000800000a */
        /* <DEDUP_REMOVED lines=11> */
[----:B------:R-:W-:Y:S01]  /*f6e0*/  IMAD R100, R100, UR6, RZ ;  /* 0x0000000664647c24 */ /* 0x000fe2000f8e02ff */
[----:B------:R-:W-:Y:S04]  /*f6f0*/  STS.U8 [R94+UR10+0x1a00], R169 ;  /* 0x001a00a95e007988 */ /* 0x000fe8000800000a */
[----:B------:R-:W-:Y:S01]  /*f700*/  STS.U8 [R94+UR10+0x1e00], R168 ;  /* 0x001e00a85e007988 */ /* 0x000fe2000800000a */
[----:B------:R-:W-:-:S03]  /*f710*/  IADD3 R122, P0, PT, R100, R97, RZ ;  /* 0x00000061647a7210 */ /* 0x000fc60007f1e0ff */
        /* <DEDUP_REMOVED lines=12> */
[----:B------:R-:W-:Y:S04]  /*f7e0*/  STL [R1+0x410], R130 ;  /* 0x0004108201007387 */ /* 0x000fe80000100800 */
[----:B------:R0:W-:Y:S04]  /*f7f0*/  STS.U8 [R95+UR10+0x300], R124 ;  /* 0x0003007c5f007988 */ /* 0x0001e8000800000a */
[----:B------:R-:W-:Y:S04]  /*f800*/  STL [R1+0x15c], R126 ;  /* 0x00015c7e01007387 */ /* 0x000fe80000100800 */
[----:B------:R-:W-:Y:S01]  /*f810*/  STL [R1+0x158], R127 ;  /* 0x0001587f01007387 */ /* 0x000fe20000100800 */
[----:B0-----:R-:W-:-:S03]  /*f820*/  LOP3.LUT R124, R0, 0xc6, RZ, 0xfc, !PT ;  /* 0x000000c6007c7812 */ /* 0x001fc600078efcff */
[----:B------:R0:W-:Y:S04]  /*f830*/  STL [R1+0x40c], R125 ;  /* 0x00040c7d01007387 */ /* 0x0001e80000100800 */
[----:B------:R1:W-:Y:S01]  /*f840*/  STS.U8 [R95+UR10+0xf00], R121 ;  /* 0x000f00795f007988 */ /* 0x0003e2000800000a */
[----:B0-----:R-:W-:Y:S02]  /*f850*/  LEA.HI.X.SX32 R125, R100, R96, 0x1, P0 ;  /* 0x00000060647d7211 */ /* 0x001fe400000f0eff */
[----:B------:R-:W-:-:S05]  /*f860*/  IABS R100, R124 ;  /* 0x0000007c00647213 */ /* 0x000fca0000000000 */
        /* <DEDUP_REMOVED lines=12> */
[----:B------:R1:W-:Y:S01]  /*f930*/  STS.U8 [R95+UR10+0x700], R123 ;  /* 0x0007007b5f007988 */ /* 0x0003e2000800000a */
[----:B0-----:R-:W-:-:S03]  /*f940*/  PRMT R106, RZ, 0x7610, R106 ;  /* 0x00007610ff6a7816 */ /* 0x001fc6000000006a */
[----:B------:R0:W-:Y:S01]  /*f950*/  STS.U8 [R95+UR10+0x1700], R119 ;  /* 0x001700775f007988 */ /* 0x0001e2000800000a */
[----:B------:R-:W-:Y:S01]  /*f960*/  IADD3 R121, P0, PT, R100, R97, RZ ;  /* 0x0000006164797210 */ /* 0x000fe20007f1e0ff */
[----:B-1----:R-:W-:Y:S02]  /*f970*/  @P3 IMAD.MOV.U32 R123, RZ, RZ, R125 ;  /* 0x000000ffff7b3224 */ /* 0x002fe400078e007d */
[----:B------:R1:W-:Y:S04]  /*f980*/  STL [R1+0x164], R122 ;  /* 0x0001647a01007387 */ /* 0x0003e80000100800 */
[----:B------:R1:W4:Y:S01]  /*f990*/  @P3 LDG.E.U8 R106, desc[UR22][R122.64] ;  /* 0x000000167a6a3981 */ /* 0x000322000c1e1100 */
[----:B0-----:R-:W-:-:S03]  /*f9a0*/  LOP3.LUT R119, R0, 0xce, RZ, 0xfc, !PT ;  /* 0x000000ce00777812 */ /* 0x001fc600078efcff */
[----:B------:R0:W-:Y:S01]  /*f9b0*/  STS.U8 [R95+UR10+0x1f00], R118 ;  /* 0x001f00765f007988 */ /* 0x0001e2000800000a */
[----:B-1----:R-:W-:Y:S02]  /*f9c0*/  LEA.HI.X.SX32 R122, R100, R96, 0x1, P0 ;  /* 0x00000060647a7211 */ /* 0x002fe400000f0eff */
[----:B------:R-:W-:-:S05]  /*f9d0*/  IABS R100, R119 ;  /* 0x0000007700647213 */ /* 0x000fca0000000000 */
        /* <DEDUP_REMOVED lines=12> */
[----:B------:R-:W-:Y:S04]  /*faa0*/  STL [R1+0x408], R124 ;  /* 0x0004087c01007387 */ /* 0x000fe80000100800 */
[C---:B------:R-:W-:Y:S01]  /*fab0*/  IADD3 R118, P0, PT, R100.reuse, R97, RZ ;  /* 0x0000006164767210 */ /* 0x040fe20007f1e0ff */
[----:B------:R-:W-:Y:S04]  /*fac0*/  STL [R1+0x16c], R121 ;  /* 0x00016c7901007387 */ /* 0x000fe80000100800 */
[----:B------:R-:W-:Y:S04]  /*fad0*/  STL [R1+0x168], R122 ;  /* 0x0001687a01007387 */ /* 0x000fe80000100800 */
[----:B------:R0:W-:Y:S04]  /*fae0*/  STL [R1+0x404], R119 ;  /* 0x0004047701007387 */ /* 0x0001e80000100800 */
[----:B------:R1:W-:Y:S01]  /*faf0*/  STS.U8 [R95+UR10+0x2700], R116 ;  /* 0x002700745f007988 */ /* 0x0003e2000800000a */
[----:B0-----:R-:W-:-:S03]  /*fb00*/  LEA.HI.X.SX32 R119, R100, R96, 0x1, P0 ;  /* 0x0000006064777211 */ /* 0x001fc600000f0eff */
[----:B------:R0:W-:Y:S01]  /*fb10*/  STS.U8 [R95+UR10+0x2b00], R103 ;  /* 0x002b00675f007988 */ /* 0x0001e2000800000a */
[----:B-1----:R-:W-:-:S03]  /*fb20*/  @P3 IMAD.MOV.U32 R116, RZ, RZ, R118 ;  /* 0x000000ffff743224 */ /* 0x002fc600078e0076 */
[----:B------:R1:W-:Y:S04]  /*fb30*/  STL [R1+0x174], R118 ;  /* 0x0001747601007387 */ /* 0x0003e80000100800 */
[----:B------:R2:W-:Y:S01]  /*fb40*/  STS.U8 [R95+UR10+0x2300], R117 ;  /* 0x002300755f007988 */ /* 0x0005e2000800000a */
[----:B0-----:R-:W-:Y:S02]  /*fb50*/  PRMT R103, RZ, 0x7610, R103 ;  /* 0x00007610ff677816 */ /* 0x001fe40000000067 */
[----:B-1----:R-:W-:Y:S01]  /*fb60*/  LOP3.LUT R118, R0, 0xd6, RZ, 0xfc, !PT ;  /* 0x000000d600767812 */ /* 0x002fe200078efcff */
[----:B--2---:R-:W-:-:S03]  /*fb70*/  @P3 IMAD.MOV.U32 R117, RZ, RZ, R119 ;  /* 0x000000ffff753224 */ /* 0x004fc600078e0077 */
[----:B------:R-:W-:Y:S01]  /*fb80*/  IABS R100, R118 ;  /* 0x0000007600647213 */ /* 0x000fe20000000000 */
[----:B------:R0:W-:Y:S04]  /*fb90*/  STS.U8 [R95+UR10+0x2f00], R115 ;  /* 0x002f00735f007988 */ /* 0x0001e8000800000a */
[----:B------:R1:W2:Y:S01]  /*fba0*/  @P3 LDG.E.U8 R103, desc[UR22][R116.64] ;  /* 0x0000001674673981 */ /* 0x0002a2000c1e1100 */
        /* <DEDUP_REMOVED lines=12> */
[----:B------:R-:W-:Y:S03]  /*fc70*/  STL [R1+0x170], R119 ;  /* 0x0001707701007387 */ /* 0x000fe60000100800 */
[----:B-1----:R-:W-:Y:S01]  /*fc80*/  LEA.HI.X.SX32 R116, R100, R96, 0x1, P0 ;  /* 0x0000006064747211 */ /* 0x002fe200000f0eff */
[----:B------:R-:W-:Y:S01]  /*fc90*/  STL [R1+0x400], R118 ;  /* 0x0004007601007387 */ /* 0x000fe20000100800 */
[----:B------:R-:W-:-:S03]  /*fca0*/  PRMT R102, RZ, 0x7610, R102 ;  /* 0x00007610ff667816 */ /* 0x000fc60000000066 */
[----:B------:R0:W-:Y:S04]  /*fcb0*/  STS.U8 [R95+UR10+0x3300], R114 ;  /* 0x003300725f007988 */ /* 0x0001e8000800000a */
[----:B------:R1:W-:Y:S04]  /*fcc0*/  STS.U8 [R95+UR10+0x3b00], R101 ;  /* 0x003b00655f007988 */ /* 0x0003e8000800000a */
[----:B------:R1:W-:Y:S01]  /*fcd0*/  STL [R1+0x17c], R115 ;  /* 0x00017c7301007387 */ /* 0x0003e20000100800 */
[----:B0-----:R-:W-:-:S03]  /*fce0*/  @P3 IMAD.MOV.U32 R114, RZ, RZ, R115 ;  /* 0x000000ffff723224 */ /* 0x001fc600078e0073 */
[----:B---3--:R0:W-:Y:S01]  /*fcf0*/  STS.U8 [R95+UR10+0x3700], R113 ;  /* 0x003700715f007988 */ /* 0x0081e2000800000a */
[----:B-1----:R-:W-:-:S03]  /*fd00*/  PRMT R101, RZ, 0x7610, R101 ;  /* 0x00007610ff657816 */ /* 0x002fc60000000065 */
[----:B------:R-:W3:Y:S01]  /*fd10*/  @P3 LDG.E.U8 R102, desc[UR22][R126.64] ;  /* 0x000000167e663981 */ /* 0x000ee2000c1e1100 */
[----:B------:R-:W-:Y:S01]  /*fd20*/  @P3 IMAD.MOV.U32 R115, RZ, RZ, R116 ;  /* 0x000000ffff733224 */ /* 0x000fe200078e0074 */
[----:B0-----:R-:W-:-:S04]  /*fd30*/  LOP3.LUT R113, R0, 0xde, RZ, 0xfc, !PT ;  /* 0x000000de00717812 */ /* 0x001fc800078efcff */
[----:B------:R-:W3:Y:S01]  /*fd40*/  @P3 LDG.E.U8 R101, desc[UR22][R114.64] ;  /* 0x0000001672653981 */ /* 0x000ee2000c1e1100 */
[----:B------:R-:W-:-:S03]  /*fd50*/  IABS R100, R113 ;  /* 0x0000007100647213 */ /* 0x000fc60000000000 */
[----:B----4-:R0:W-:Y:S02]  /*fd60*/  STS.U8 [R95+UR10+0x3f00], R112 ;  /* 0x003f00705f007988 */ /* 0x0101e4000800000a */
        /* <DEDUP_REMOVED lines=11> */
[----:B------:R-:W-:Y:S04]  /*fe20*/  STL [R1+0x178], R116 ;  /* 0x0001787401007387 */ /* 0x000fe80000100800 */
[C---:B------:R-:W-:Y:S01]  /*fe30*/  IADD3 R112, P0, PT, R100.reuse, R97, RZ ;  /* 0x0000006164707210 */ /* 0x040fe20007f1e0ff */
[----:B------:R0:W-:Y:S04]  /*fe40*/  STL [R1+0x3f8], R113 ;  /* 0x0003f87101007387 */ /* 0x0001e80000100800 */
[----:B------:R1:W-:Y:S04]  /*fe50*/  STS.U8 [R95+UR10+0x4700], R110 ;  /* 0x0047006e5f007988 */ /* 0x0003e8000800000a */
[----:B------:R4:W-:Y:S01]  /*fe60*/  STL [R1+0x184], R112 ;  /* 0x0001847001007387 */ /* 0x0009e20000100800 */
[----:B0-----:R-:W-:Y:S01]  /*fe70*/  LEA.HI.X.SX32 R113, R100, R96, 0x1, P0 ;  /* 0x0000006064717211 */ /* 0x001fe200000f0eff */
[----:B-1----:R-:W-:Y:S01]  /*fe80*/  @P3 IMAD.MOV.U32 R110, RZ, RZ, R112 ;  /* 0x000000ffff6e3224 */ /* 0x002fe200078e0070 */
[----:B----4-:R-:W-:-:S04]  /*fe90*/  LOP3.LUT R112, R0, 0xe6, RZ, 0xfc, !PT ;  /* 0x000000e600707812 */ /* 0x010fc800078efcff */
        /* <DEDUP_REMOVED lines=18> */
[----:B-1----:R-:W-:-:S05]  /*ffc0*/  @P3 IMAD.MOV.U32 R111, RZ, RZ, R113 ;  /* 0x000000ffff6f3224 */ /* 0x002fca00078e0071 */
        /* <DEDUP_REMOVED lines=18> */
[----:B--2---:R0:W-:Y:S01]  /*100f0*/  STS.U8 [R95+UR10+0x6700], R103 ;  /* 0x006700675f007988 */ /* 0x0041e2000800000a */
[----:B------:R-:W-:-:S03]  /*10100*/  IADD3 R106, P0, PT, R100, R97, RZ ;  /* 0x00000061646a7210 */ /* 0x000fc60007f1e0ff */
[----:B------:R-:W-:Y:S04]  /*10110*/  STL [R1+0x18c], R109 ;  /* 0x00018c6d01007387 */ /* 0x000fe80000100800 */
[----:B------:R-:W-:Y:S01]  /*10120*/  STL [R1+0x188], R110 ;  /* 0x0001886e01007387 */ /* 0x000fe20000100800 */
[----:B0-----:R-:W-:-:S03]  /*10130*/  LOP3.LUT R103, R0, 0xf6, RZ, 0xfc, !PT ;  /* 0x000000f600677812 */ /* 0x001fc600078efcff */
[----:B------:R0:W-:Y:S02]  /*10140*/  STL [R1+0x3e4], R107 ;  /* 0x0003e46b01007387 */ /* 0x0001e40000100800 */
[----:B0-----:R-:W-:Y:S02]  /*10150*/  LEA.HI.X.SX32 R107, R100, R96, 0x1, P0 ;  /* 0x00000060646b7211 */ /* 0x001fe400000f0eff */
[----:B------:R-:W-:-:S05]  /*10160*/  IABS R100, R103 ;  /* 0x0000006700647213 */ /* 0x000fca0000000000 */
        /* <DEDUP_REMOVED lines=13> */
[----:B------:R-:W-:Y:S01]  /*10240*/  LEA.HI.X.SX32 R100, R98, R96, 0x1, P0 ;  /* 0x0000006062647211 */ /* 0x000fe200000f0eff */
[----:B------:R1:W-:Y:S01]  /*10250*/  STS.U8 [R95+UR10+0x1b00], R105 ;  /* 0x001b00695f007988 */ /* 0x0003e2000800000a */
[----:B------:R-:W-:Y:S01]  /*10260*/  PRMT R96, RZ, 0x7610, R96 ;  /* 0x00007610ff607816 */ /* 0x000fe20000000060 */
[----:B------:R-:W-:Y:S02]  /*10270*/  @P3 IMAD.MOV.U32 R98, RZ, RZ, R97 ;  /* 0x000000ffff623224 */ /* 0x000fe400078e0061 */
[----:B------:R2:W-:Y:S01]  /*10280*/  STS.U8 [R95+UR10+0x5300], R108 ;  /* 0x0053006c5f007988 */ /* 0x0005e2000800000a */
[----:B------:R-:W-:-:S02]  /*10290*/  @P3 IMAD.MOV.U32 R99, RZ, RZ, R100 ;  /* 0x000000ffff633224 */ /* 0x000fc400078e0064 */
[----:B0-----:R-:W-:Y:S01]  /*102a0*/  @P3 IMAD.MOV.U32 R120, RZ, RZ, R121 ;  /* 0x000000ffff783224 */ /* 0x001fe200078e0079 */
[----:B---3--:R0:W-:Y:S01]  /*102b0*/  STS.U8 [R95+UR10+0x5b00], R102 ;  /* 0x005b00665f007988 */ /* 0x0081e2000800000a */
[----:B------:R-:W-:Y:S01]  /*102c0*/  @P3 IMAD.MOV.U32 R121, RZ, RZ, R122 ;  /* 0x000000ffff793224 */ /* 0x000fe200078e007a */
[----:B-1----:R-:W-:Y:S02]  /*102d0*/  PRMT R105, RZ, 0x7610, R105 ;  /* 0x00007610ff697816 */ /* 0x002fe40000000069 */
[----:B------:R1:W-:Y:S01]  /*102e0*/  STS.U8 [R95+UR10+0x6b00], R101 ;  /* 0x006b00655f007988 */ /* 0x0003e2000800000a */
[----:B--2---:R-:W-:Y:S02]  /*102f0*/  @P3 IMAD.MOV.U32 R108, RZ, RZ, R109 ;  /* 0x000000ffff6c3224 */ /* 0x004fe400078e006d */
[----:B------:R-:W-:Y:S01]  /*10300*/  @P3 IMAD.MOV.U32 R109, RZ, RZ, R110 ;  /* 0x000000ffff6d3224 */ /* 0x000fe200078e006e */
[----:B------:R-:W2:Y:S01]  /*10310*/  @P3 LDG.E.U8 R105, desc[UR22][R120.64] ;  /* 0x0000001678693981 */ /* 0x000ea2000c1e1100 */
[----:B0-----:R-:W-:-:S03]  /*10320*/  PRMT R102, RZ, 0x7610, R102 ;  /* 0x00007610ff667816 */ /* 0x001fc60000000066 */
[----:B------:R-:W3:Y:S01]  /*10330*/  @P3 LDG.E.U8 R96, desc[UR22][R98.64] ;  /* 0x0000001662603981 */ /* 0x000ee2000c1e1100 */
[----:B-1----:R-:W-:-:S03]  /*10340*/  PRMT R101, RZ, 0x7610, R101 ;  /* 0x00007610ff657816 */ /* 0x002fc60000000065 */
[----:B------:R-:W3:Y:S04]  /*10350*/  @P3 LDG.E.U8 R102, desc[UR22][R108.64] ;  /* 0x000000166c663981 */ /* 0x000ee8000c1e1100 */
[----:B------:R-:W3:Y:S04]  /*10360*/  @P3 LDG.E.U8 R101, desc[UR22][R106.64] ;  /* 0x000000166a653981 */ /* 0x000ee8000c1e1100 */
[----:B------:R0:W-:Y:S02]  /*10370*/  STS.U8 [R95+UR10+0x7f00], R2 ;  /* 0x007f00025f007988 */ /* 0x0001e4000800000a */
[----:B0-----:R-:W0:Y:S02]  /*10380*/  S2R R2, SR_TID.X ;  /* 0x0000000000027919 */ /* 0x001e240000002100 */
[----:B------:R1:W-:Y:S01]  /*10390*/  STL [R1+0x194], R106 ;  /* 0x0001946a01007387 */ /* 0x0003e20000100800 */
[----:B------:R-:W-:-:S03]  /*103a0*/  VIADD R144, R144, 0x7f ;  /* 0x0000007f90907836 */ /* 0x000fc60000000000 */
[----:B------:R1:W-:Y:S01]  /*103b0*/  STL [R1+0x190], R107 ;  /* 0x0001906b01007387 */ /* 0x0003e20000100800 */
[----:B------:R-:W-:-:S03]  /*103c0*/  ISETP.NE.U32.AND P0, PT, RZ, UR14, PT ;  /* 0x0000000eff007c0c */ /* 0x000fc6000bf05070 */
[----:B------:R1:W-:Y:S04]  /*103d0*/  STL [R1+0x3d8], R103 ;  /* 0x0003d86701007387 */ /* 0x0003e80000100800 */
[----:B------:R1:W-:Y:S04]  /*103e0*/  STL [R1+0x11c], R97 ;  /* 0x00011c6101007387 */ /* 0x0003e80000100800 */
[----:B------:R1:W-:Y:S01]  /*103f0*/  STL [R1+0x118], R100 ;  /* 0x0001186401007387 */ /* 0x0003e20000100800 */
[C---:B------:R-:W-:Y:S02]  /*10400*/  ISETP.LT.OR P1, PT, R144.reuse, 0x80, P0 ;  /* 0x000000809000780c */ /* 0x040fe40000721670 */
[----:B------:R-:W-:-:S02]  /*10410*/  ISETP.GE.AND P3, PT, R144, 0x100, PT ;  /* 0x000001009000780c */ /* 0x000fc40003f66270 */
[----:B0-----:R-:W-:Y:S01]  /*10420*/  LOP3.LUT R2, R2, 0x7f, RZ, 0xc0, !PT ;  /* 0x0000007f02027812 */ /* 0x001fe200078ec0ff */
[----:B----4-:R1:W-:Y:S04]  /*10430*/  STS.U8 [R95+UR10+0x6f00], R104 ;  /* 0x006f00685f007988 */ /* 0x0103e8000800000a */
[----:B--2---:R1:W-:Y:S04]  /*10440*/  STS.U8 [R95+UR10+0x6300], R105 ;  /* 0x006300695f007988 */ /* 0x0043e8000800000a */
[----:B---3--:R1:W-:Y:S04]  /*10450*/  STS.U8 [R95+UR10+0x7b00], R96 ;  /* 0x007b00605f007988 */ /* 0x0083e8000800000a */
[----:B------:R1:W-:Y:S04]  /*10460*/  STS.U8 [R95+UR10+0x7300], R102 ;  /* 0x007300665f007988 */ /* 0x0003e8000800000a */
[----:B------:R1:W-:Y:S01]  /*10470*/  STS.U8 [R95+UR10+0x7700], R101 ;  /* 0x007700655f007988 */ /* 0x0003e2000800000a */
[----:B------:R0:W-:Y:S06]  /*10480*/  MEMBAR.ALL.CTA ;  /* 0x0000000000007992 */ /* 0x0001ec0000008000 */
[----:B0-----:R-:W0:Y:S02]  /*10490*/  FENCE.VIEW.ASYNC.S ;  /* 0x00000000000073c6 */ /* 0x001e240000000000 */
[----:B0-----:R-:W-:Y:S06]  /*104a0*/  BAR.SYNC.DEFER_BLOCKING 0x0 ;  /* 0x0000000000007b1d */ /* 0x001fec0000010000 */
[----:B------:R-:W-:Y:S05]  /*104b0*/  @P1 BRA `(.L_x_6) ;  /* 0x0000000000841947 */ /* 0x000fea0003800000 */
[----:B------:R-:W-:Y:S02]  /*104c0*/  UIADD3 UR4, UPT, UPT, UR10, 0x10000, URZ ;  /* 0x000100000a047890 */ /* 0x000fe4000fffe0ff */
[----:B------:R-:W-:Y:S02]  /*104d0*/  USHF.R.U32.HI UR16, URZ, 0x4, UR10 ;  /* 0x00000004ff107899 */ /* 0x000fe4000801160a */
[----:B------:R-:W-:Y:S02]  /*104e0*/  USHF.R.U32.HI UR4, URZ, 0x4, UR4 ;  /* 0x00000004ff047899 */ /* 0x000fe40008011604 */
[----:B------:R-:W-:Y:S02]  /*104f0*/  USGXT.U32 UR16, UR16, 0xe ;  /* 0x0000000e1010789a */ /* 0x000fe40008000000 */
[----:B------:R-:W-:Y:S02]  /*10500*/  USGXT.U32 UR14, UR4, 0xe ;  /* 0x0000000e040e789a */ /* 0x000fe40008000000 */
[----:B------:R-:W-:-:S02]  /*10510*/  UIADD3 UR30, UP2, UPT, UR16, 0x2, URZ ;  /* 0x00000002101e7890 */ /* 0x000fc4000ff5e0ff */
[----:B------:R-:W-:Y:S01]  /*10520*/  UIADD3 UR28, UP1, UPT, UR14, 0x100, URZ ;  /* 0x000001000e1c7890 */ /* 0x000fe2000ff3e0ff */
[----:B------:R-:W-:Y:S01]  /*10530*/  UMOV UR4, URZ ;  /* 0x000000ff00047c82 */ /* 0x000fe20008000000 */
[----:B------:R-:W-:Y:S01]  /*10540*/  UMOV UR32, 0x0 ;  /* 0x0000000000207882 */ /* 0x000fe20000000000 */
[----:B------:R-:W-:Y:S02]  /*10550*/  UIADD3.X UR31, UPT, UPT, UR4, 0x40004040, URZ, UP2, !UPT ;  /* 0x40004040041f7890 */ /* 0x000fe400097fe4ff */
[----:B------:R-:W-:Y:S02]  /*10560*/  UIADD3.X UR29, UPT, UPT, UR4, 0x40004040, URZ, UP1, !UPT ;  /* 0x40004040041d7890 */ /* 0x000fe40008ffe4ff */
[----:B------:R-:W-:Y:S02]  /*10570*/  UIADD3.64 UR20, UPT, UPT, UR30, 0x2, URZ ;  /* 0x000000021e147897 */ /* 0x000fe4000fffe0ff */
[----:B------:R-:W-:Y:S02]  /*10580*/  UIADD3.64 UR18, UPT, UPT, UR28, 0x100, URZ ;  /* 0x000001001c127897 */ /* 0x000fe4000fffe0ff */
[----:B------:R-:W-:-:S02]  /*10590*/  UIADD3.64 UR26, UPT, UPT, UR30, 0x4, URZ ;  /* 0x000000041e1a7897 */ /* 0x000fc4000fffe0ff */
[----:B------:R-:W-:Y:S01]  /*105a0*/  UIADD3.64 UR24, UPT, UPT, UR28, 0x200, URZ ;  /* 0x000002001c187897 */ /* 0x000fe2000fffe0ff */
[----:B------:R-:W-:Y:S01]  /*105b0*/  UMOV UR33, 0x8408010 ;  /* 0x0840801000217882 */ /* 0x000fe20000000000 */
[----:B------:R-:W-:Y:S01]  /*105c0*/  UMOV UR17, 0x40004040 ;  /* 0x4000404000117882 */ /* 0x000fe20000000000 */
[----:B------:R-:W-:Y:S01]  /*105d0*/  UMOV UR15, 0x40004040 ;  /* 0x40004040000f7882 */ /* 0x000fe20000000000 */
[----:B------:R-:W-:Y:S01]  /*105e0*/  UMOV UR34, 0x0 ;  /* 0x0000000000227882 */ /* 0x000fe20000000000 */
[----:B------:R-:W-:Y:S01]  /*105f0*/  UMOV UR35, 0x8408010 ;  /* 0x0840801000237882 */ /* 0x000fe20000000000 */
[----:B------:R-:W-:Y:S01]  /*10600*/  UMOV UR36, 0x0 ;  /* 0x0000000000247882 */ /* 0x000fe20000000000 */
[----:B------:R-:W-:Y:S01]  /*10610*/  UMOV UR37, 0x8408010 ;  /* 0x0840801000257882 */ /* 0x000fe20000000000 */
[----:B------:R-:W-:Y:S01]  /*10620*/  UMOV UR4, UR12 ;  /* 0x0000000c00047c82 */ /* 0x000fe20008000000 */
[----:B------:R-:W-:Y:S01]  /*10630*/  UMOV UR5, URZ ;  /* 0x000000ff00057c82 */ /* 0x000fe20008000000 */
[----:B------:R0:W-:Y:S01]  /*10640*/  UTCQMMA gdesc[UR14], gdesc[UR16], tmem[UR7], tmem[UR32], idesc[UR33], !UPT ;  /* 0x00ff20100e0075ea */ /* 0x0001e2000f800307 */
[----:B------:R-:W-:Y:S01]  /*10650*/  UMOV UR38, 0x0 ;  /* 0x0000000000267882 */ /* 0x000fe20000000000 */
[----:B------:R-:W-:Y:S01]  /*10660*/  UMOV UR39, 0x8408010 ;  /* 0x0840801000277882 */ /* 0x000fe20000000000 */
[----:B------:R0:W-:Y:S01]  /*10670*/  UTCQMMA gdesc[UR28], gdesc[UR30], tmem[UR7], tmem[UR34], idesc[UR35], UPT ;  /* 0x00ff221e1c0075ea */ /* 0x0001e2000b800307 */
[----:B------:R-:W-:Y:S01]  /*10680*/  UMOV UR4, UR4 ;  /* 0x0000000400047c82 */ /* 0x000fe20008000000 */
[----:B------:R0:W-:Y:S01]  /*10690*/  UTCQMMA gdesc[UR18], gdesc[UR20], tmem[UR7], tmem[UR36], idesc[UR37], UPT ;  /* 0x00ff2414120075ea */ /* 0x0001e2000b800307 */
[----:B------:R0:W-:Y:S01]  /*106a0*/  UTCQMMA gdesc[UR24], gdesc[UR26], tmem[UR7], tmem[UR38], idesc[UR39], UPT ;  /* 0x00ff261a180075ea */ /* 0x0001e2000b800307 */
[----:B------:R0:W-:Y:S01]  /*106b0*/  UTCBAR [UR4], URZ ;  /* 0x000000ff040073e9 */ /* 0x0001e200080000ff */
[----:B------:R-:W-:Y:S01]  /*106c0*/  NOP ;  /* 0x0000000000007918 */ /* 0x000fe20000000000 */
.L_x_6:
[----:B0-----:R-:W-:Y:S01]  /*106d0*/  UMOV UR4, URZ ;  /* 0x000000ff00047c82 */ /* 0x001fe20008000000 */
[----:B------:R-:W-:Y:S05]  /*106e0*/  @!P3 BRA `(.L_x_7) ;  /* 0x000000940094b947 */ /* 0x000fea0003800000 */
[----:B-1----:R-:W-:Y:S01]  /*106f0*/  SHF.R.S32.HI R96, RZ, 0x1f, R144 ;  /* 0x0000001fff607819 */ /* 0x002fe20000011490 */
[----:B------:R-:W-:Y:S02]  /*10700*/  USHF.L.U32 UR13, UR8, 0x7, URZ ;  /* 0x00000007080d7899 */ /* 0x000fe400080006ff */
[----:B------:R-:W-:Y:S01]  /*10710*/  UIADD3 UR6, UPT, UPT, UR10, 0x14000, URZ ;  /* 0x000140000a067890 */ /* 0x000fe2000fffe0ff */
[----:B------:R-:W-:Y:S01]  /*10720*/  LEA.HI R96, R96, R144, RZ, 0x7 ;  /* 0x0000009060607211 */ /* 0x000fe200078f38ff */
[----:B------:R-:W-:Y:S02]  /*10730*/  UIADD3 UR8, UPT, UPT, UR10, 0x8000, URZ ;  /* 0x000080000a087890 */ /* 0x000fe4000fffe0ff */
[----:B------:R-:W-:Y:S01]  /*10740*/  USHF.R.U32.HI UR6, URZ, 0x4, UR6 ;  /* 0x00000004ff067899 */ /* 0x000fe20008011606 */
[----:B------:R-:W-:Y:S01]  /*10750*/  SHF.R.S32.HI R96, RZ, 0x7, R96 ;  /* 0x00000007ff607819 */ /* 0x000fe20000011460 */
[----:B------:R-:W-:Y:S02]  /*10760*/  USHF.R.U32.HI UR8, URZ, 0x4, UR8 ;  /* 0x00000004ff087899 */ /* 0x000fe40008011608 */
[----:B------:R-:W-:Y:S01]  /*10770*/  USGXT.U32 UR14, UR6, 0xe ;  /* 0x0000000e060e789a */ /* 0x000fe20008000000 */
[----:B------:R-:W-:Y:S01]  /*10780*/  VIMNMX R96, PT, PT, R96, 0x2, !PT ;  /* 0x0000000260607848 */ /* 0x000fe20007fe0100 */
[----:B------:R-:W-:-:S02]  /*10790*/  USGXT.U32 UR16, UR8, 0xe ;  /* 0x0000000e0810789a */ /* 0x000fc40008000000 */
[----:B------:R-:W-:Y:S02]  /*107a0*/  UIADD3 UR26, UP1, UPT, UR14, 0x100, URZ ;  /* 0x000001000e1a7890 */ /* 0x000fe4000ff3e0ff */
[----:B------:R-:W-:Y:S01]  /*107b0*/  VIADD R97, R96, 0xfffffffe ;  /* 0xfffffffe60617836 */ /* 0x000fe20000000000 */
[----:B------:R-:W-:Y:S01]  /*107c0*/  UIADD3 UR28, UP2, UPT, UR16, 0x2, URZ ;  /* 0x00000002101c7890 */ /* 0x000fe2000ff5e0ff */
[----:B------:R-:W-:Y:S01]  /*107d0*/  IMAD.MOV.U32 R96, RZ, RZ, RZ ;  /* 0x000000ffff607224 */ /* 0x000fe200078e00ff */
[----:B------:R-:W-:Y:S01]  /*107e0*/  UMOV UR4, URZ ;  /* 0x000000ff00047c82 */ /* 0x000fe20008000000 */
[----:B------:R-:W-:Y:S01]  /*107f0*/  UMOV UR5, URZ ;  /* 0x000000ff00057c82 */ /* 0x000fe20008000000 */
[----:B------:R0:W-:Y:S01]  /*10800*/  STL [R1+0x350], R97 ;  /* 0x0003506101007387 */ /* 0x0001e20000100800 */
[----:B------:R-:W-:Y:S02]  /*10810*/  USHF.L.U32 UR20, UR9, 0x7, URZ ;  /* 0x0000000709147899 */ /* 0x000fe400080006ff */
[----:B------:R-:W-:-:S02]  /*10820*/  UIADD3.X UR27, UPT, UPT, UR4, 0x40004040, URZ, UP1, !UPT ;  /* 0x40004040041b7890 */ /* 0x000fc40008ffe4ff */
[----:B------:R-:W-:Y:S01]  /*10830*/  UIADD3.X UR29, UPT, UPT, UR5, 0x40004040, URZ, UP2, !UPT ;  /* 0x40004040051d7890 */ /* 0x000fe200097fe4ff */
[----:B------:R-:W1:Y:S01]  /*10840*/  LDCU UR39, c[0x0][0x3a0] ;  /* 0x00007400ff2777ac */ /* 0x000e620008000800 */
[----:B------:R-:W-:Y:S02]  /*10850*/  USHF.R.S32.HI UR25, URZ, 0x1f, UR13 ;  /* 0x0000001fff197899 */ /* 0x000fe4000801140d */
[----:B------:R-:W-:Y:S02]  /*10860*/  USHF.R.S32.HI UR38, URZ, 0x1f, UR20 ;  /* 0x0000001fff267899 */ /* 0x000fe40008011414 */
[----:B------:R-:W-:Y:S02]  /*10870*/  UIADD3.64 UR30, UPT, UPT, UR26, 0x100, URZ ;  /* 0x000001001a1e7897 */ /* 0x000fe4000fffe0ff */
[----:B------:R-:W-:Y:S02]  /*10880*/  UIADD3.64 UR32, UPT, UPT, UR28, 0x2, URZ ;  /* 0x000000021c207897 */ /* 0x000fe4000fffe0ff */
[----:B------:R-:W-:-:S02]  /*10890*/  UIADD3.64 UR34, UPT, UPT, UR26, 0x200, URZ ;  /* 0x000002001a227897 */ /* 0x000fc4000fffe0ff */
[----:B------:R-:W-:Y:S01]  /*108a0*/  UIADD3.64 UR36, UPT, UPT, UR28, 0x4, URZ ;  /* 0x000000041c247897 */ /* 0x000fe2000fffe0ff */
[----:B------:R-:W-:Y:S01]  /*108b0*/  UMOV UR21, 0x1 ;  /* 0x0000000100157882 */ /* 0x000fe20000000000 */
[----:B0-----:R-:W-:-:S10]  /*108c0*/  UMOV UR6, URZ ;  /* 0x000000ff00067c82 */ /* 0x001fd40008000000 */
.L_x_10:
[----:B------:R-:W2:Y:S04]  /*108d0*/  LDL.LU R122, [R1+0x34c] ;  /* 0x00034c00017a7983 */ /* 0x000ea80000300800 */
[----:B------:R-:W3:Y:S04]  /*108e0*/  LDL.LU R121, [R1+0x298] ;  /* 0x0002980001797983 */ /* 0x000ee80000300800 */
[----:B------:R-:W4:Y:S04]  /*108f0*/  LDL.LU R120, [R1+0x344] ;  /* 0x0003440001787983 */ /* 0x000f280000300800 */
        /* <DEDUP_REMOVED lines=22> */
[----:B------:R-:W4:Y:S01]  /*10a60*/  LDL.LU R101, [R1+0x320] ;  /* 0x0003200001657983 */ /* 0x000f220000300800 */
[----:B------:R-:W-:Y:S01]  /*10a70*/  IMAD.U32 R96, R96, -0x80000000, RZ ;  /* 0x8000000060607824 */ /* 0x000fe200078e00ff */
[----:B------:R-:W-:Y:S01]  /*10a80*/  UIADD3 UR24, UPT, UPT, UR6, 0x1, URZ ;  /* 0x0000000106187890 */ /* 0x000fe2000fffe0ff */
[----:B--2---:R-:W-:-:S02]  /*10a90*/  IADD3 R122, P6, PT, R122, UR20, RZ ;  /* 0x000000147a7a7c10 */ /* 0x004fc4000ffde0ff */
[----:B---3--:R-:W-:-:S03]  /*10aa0*/  IADD3 R121, P5, PT, R121, UR20, RZ ;  /* 0x0000001479797c10 */ /* 0x008fc6000ffbe0ff */
[----:B------:R-:W-:Y:S01]  /*10ab0*/  STL [R1+0x34c], R122 ;  /* 0x00034c7a01007387 */ /* 0x000fe20000100800 */
[----:B----4-:R-:W-:-:S03]  /*10ac0*/  IADD3 R120, P3, PT, R120, UR20, RZ ;  /* 0x0000001478787c10 */ /* 0x010fc6000ff7e0ff */
[----:B------:R-:W-:Y:S01]  /*10ad0*/  STL [R1+0x298], R121 ;  /* 0x0002987901007387 */ /* 0x000fe20000100800 */
[----:B------:R-:W-:-:S03]  /*10ae0*/  IADD3 R119, P4, PT, R119, UR20, RZ ;  /* 0x0000001477777c10 */ /* 0x000fc6000ff9e0ff */
[----:B------:R-:W-:Y:S01]  /*10af0*/  STL [R1+0x344], R120 ;  /* 0x0003447801007387 */ /* 0x000fe20000100800 */
[----:B------:R-:W-:-:S03]  /*10b00*/  IADD3 R118, P1, PT, R118, UR20, RZ ;  /* 0x0000001476767c10 */ /* 0x000fc6000ff3e0ff */
[----:B------:R-:W-:Y:S01]  /*10b10*/  STL [R1+0x33c], R119 ;  /* 0x00033c7701007387 */ /* 0x000fe20000100800 */
[----:B------:R-:W-:-:S03]  /*10b20*/  IADD3.X R117, PT, PT, R117, UR38, RZ, P6, !PT ;  /* 0x0000002675757c10 */ /* 0x000fc6000b7fe4ff */
        /* <DEDUP_REMOVED lines=29> */
[----:B------:R-:W-:Y:S02]  /*10d00*/  IADD3 R102, P3, PT, R102, UR20, RZ ;  /* 0x0000001466667c10 */ /* 0x000fe4000ff7e0ff */
[----:B------:R-:W-:Y:S02]  /*10d10*/  IADD3.X R100, PT, PT, R100, UR38, RZ, P4, !PT ;  /* 0x0000002664647c10 */ /* 0x000fe4000a7fe4ff */
[----:B------:R-:W-:-:S03]  /*10d20*/  IADD3 R99, P4, PT, R99, UR20, RZ ;  /* 0x0000001463637c10 */ /* 0x000fc6000ff9e0ff */
[----:B------:R0:W-:Y:S04]  /*10d30*/  STL [R1+0x190], R100 ;  /* 0x0001906401007387 */ /* 0x0001e80000100800 */
[----:B------:R-:W-:Y:S04]  /*10d40*/  STL [R1+0x328], R103 ;  /* 0x0003286701007387 */ /* 0x000fe80000100800 */
[----:B0-----:R-:W2:Y:S04]  /*10d50*/  LDL.LU R100, [R1+0x30c] ;  /* 0x00030c0001647983 */ /* 0x001ea80000300800 */
[----:B------:R-:W-:Y:S04]  /*10d60*/  STL [R1+0x18c], R102 ;  /* 0x00018c6601007387 */ /* 0x000fe80000100800 */
[----:B------:R0:W-:Y:S04]  /*10d70*/  STL [R1+0x280], R99 ;  /* 0x0002806301007387 */ /* 0x0001e80000100800 */
[----:B0-----:R-:W3:Y:S01]  /*10d80*/  LDL.LU R99, [R1+0x318] ;  /* 0x0003180001637983 */ /* 0x001ee20000300800 */
[----:B------:R-:W-:-:S02]  /*10d90*/  IADD3.X R98, PT, PT, R98, UR38, RZ, P1, !PT ;  /* 0x0000002662627c10 */ /* 0x000fc40008ffe4ff */
[----:B------:R-:W-:-:S03]  /*10da0*/  IADD3 R97, P1, PT, R97, UR20, RZ ;  /* 0x0000001461617c10 */ /* 0x000fc6000ff3e0ff */
[----:B------:R0:W-:Y:S04]  /*10db0*/  STL [R1+0x284], R98 ;  /* 0x0002846201007387 */ /* 0x0001e80000100800 */
[----:B0-----:R-:W4:Y:S04]  /*10dc0*/  LDL.LU R98, [R1+0x184] ;  /* 0x0001840001627983 */ /* 0x001f280000300800 */
[----:B------:R0:W-:Y:S04]  /*10dd0*/  STL [R1+0x314], R97 ;  /* 0x0003146101007387 */ /* 0x0001e80000100800 */
[----:B0-----:R-:W4:Y:S01]  /*10de0*/  LDL.LU R97, [R1+0x188] ;  /* 0x0001880001617983 */ /* 0x001f220000300800 */
[----:B------:R-:W-:-:S03]  /*10df0*/  IADD3.X R101, PT, PT, R101, UR38, RZ, P6, !PT ;  /* 0x0000002665657c10 */ /* 0x000fc6000b7fe4ff */
[----:B------:R-:W4:Y:S04]  /*10e00*/  LDL.LU R123, [R1+0x278] ;  /* 0x00027800017b7983 */ /* 0x000f280000300800 */
[----:B------:R-:W4:Y:S04]  /*10e10*/  LDL.LU R122, [R1+0x27c] ;  /* 0x00027c00017a7983 */ /* 0x000f280000300800 */
[----:B------:R-:W4:Y:S04]  /*10e20*/  LDL.LU R121, [R1+0x304] ;  /* 0x0003040001797983 */ /* 0x000f280000300800 */
[----:B------:R0:W-:Y:S04]  /*10e30*/  STL [R1+0x320], R101 ;  /* 0x0003206501007387 */ /* 0x0001e80000100800 */
        /* <DEDUP_REMOVED lines=19> */
[----:B0-----:R-:W4:Y:S01]  /*10f70*/  LDL.LU R101, [R1+0x16c] ;  /* 0x00016c0001657983 */ /* 0x001f220000300800 */
[----:B--2---:R-:W-:-:S05]  /*10f80*/  IADD3 R100, P6, PT, R100, UR20, RZ ;  /* 0x0000001464647c10 */ /* 0x004fca000ffde0ff */
[----:B------:R0:W-:Y:S04]  /*10f90*/  STL [R1+0x30c], R100 ;  /* 0x00030c6401007387 */ /* 0x0001e80000100800 */
[----:B0-----:R-:W2:Y:S01]  /*10fa0*/  LDL.LU R100, [R1+0x170] ;  /* 0x0001700001647983 */ /* 0x001ea20000300800 */
[----:B---3--:R-:W-:-:S05]  /*10fb0*/  IADD3.X R99, PT, PT, R99, UR38, RZ, P5, !PT ;  /* 0x0000002663637c10 */ /* 0x008fca000affe4ff */
[----:B------:R0:W-:Y:S04]  /*10fc0*/  STL [R1+0x318], R99 ;  /* 0x0003186301007387 */ /* 0x0001e80000100800 */
[----:B0-----:R-:W3:Y:S01]  /*10fd0*/  LDL.LU R99, [R1+0x260] ;  /* 0x0002600001637983 */ /* 0x001ee20000300800 */
[----:B----4-:R-:W-:-:S05]  /*10fe0*/  IADD3 R98, P5, PT, R98, UR20, RZ ;  /* 0x0000001462627c10 */ /* 0x010fca000ffbe0ff */
[----:B------:R0:W-:Y:S01]  /*10ff0*/  STL [R1+0x184], R98 ;  /* 0x0001846201007387 */ /* 0x0001e20000100800 */
[----:B------:R-:W-:-:S03]  /*11000*/  IADD3.X R97, PT, PT, R97, UR38, RZ, P3, !PT ;  /* 0x0000002661617c10 */ /* 0x000fc60009ffe4ff */
[----:B0-----:R-:W4:Y:S04]  /*11010*/  LDL.LU R98, [R1+0x264] ;  /* 0x0002640001627983 */ /* 0x001f280000300800 */
[----:B------:R0:W-:Y:S04]  /*11020*/  STL [R1+0x188], R97 ;  /* 0x0001886101007387 */ /* 0x0001e80000100800 */
[----:B0-----:R-:W4:Y:S01]  /*11030*/  LDL.LU R97, [R1+0x2d4] ;  /* 0x0002d40001617983 */ /* 0x001f220000300800 */
[----:B------:R-:W-:Y:S02]  /*11040*/  IADD3 R123, P3, PT, R123, UR20, RZ ;  /* 0x000000147b7b7c10 */ /* 0x000fe4000ff7e0ff */
[----:B------:R-:W-:-:S02]  /*11050*/  IADD3.X R122, PT, PT, R122, UR38, RZ, P4, !PT ;  /* 0x000000267a7a7c10 */ /* 0x000fc4000a7fe4ff */
[----:B------:R-:W-:Y:S01]  /*11060*/  IADD3 R121, P4, PT, R121, UR20, RZ ;  /* 0x0000001479797c10 */ /* 0x000fe2000ff9e0ff */
[----:B------:R-:W-:Y:S01]  /*11070*/  STL [R1+0x278], R123 ;  /* 0x0002787b01007387 */ /* 0x000fe20000100800 */
[----:B------:R-:W-:Y:S02]  /*11080*/  IADD3.X R120, PT, PT, R120, UR38, RZ, P1, !PT ;  /* 0x0000002678787c10 */ /* 0x000fe40008ffe4ff */
[----:B------:R-:W-:Y:S01]  /*11090*/  IADD3 R119, P1, PT, R119, UR20, RZ ;  /* 0x0000001477777c10 */ /* 0x000fe2000ff3e0ff */
        /* <DEDUP_REMOVED lines=36> */
[----:B------:R-:W-:Y:S04]  /*112e0*/  STL [R1+0x2f0], R104 ;  /* 0x0002f06801007387 */ /* 0x000fe80000100800 */
[----:B------:R0:W-:Y:S04]  /*112f0*/  STL [R1+0x16c], R101 ;  /* 0x00016c6501007387 */ /* 0x0001e80000100800 */
[----:B------:R-:W-:Y:S04]  /*11300*/  STL [R1+0x2dc], R103 ;  /* 0x0002dc6701007387 */ /* 0x000fe80000100800 */
[----:B0-----:R-:W4:Y:S04]  /*11310*/  LDL.LU R101, [R1+0x2e0] ;  /* 0x0002e00001657983 */ /* 0x001f280000300800 */
[----:B------:R-:W-:Y:S01]  /*11320*/  STL [R1+0x2e8], R102 ;  /* 0x0002e86601007387 */ /* 0x000fe20000100800 */
[----:B--2---:R-:W-:-:S05]  /*11330*/  IADD3.X R100, PT, PT, R100, UR38, RZ, P1, !PT ;  /* 0x0000002664647c10 */ /* 0x004fca0008ffe4ff */
[----:B------:R0:W-:Y:S04]  /*11340*/  STL [R1+0x170], R100 ;  /* 0x0001706401007387 */ /* 0x0001e80000100800 */
[----:B0-----:R-:W2:Y:S01]  /*11350*/  LDL.LU R100, [R1+0x2cc] ;  /* 0x0002cc0001647983 */ /* 0x001ea20000300800 */
[----:B---3--:R-:W-:-:S05]  /*11360*/  IADD3 R99, P1, PT, R99, UR20, RZ ;  /* 0x0000001463637c10 */ /* 0x008fca000ff3e0ff */
[----:B------:R0:W-:Y:S04]  /*11370*/  STL [R1+0x260], R99 ;  /* 0x0002606301007387 */ /* 0x0001e80000100800 */
[----:B0-----:R-:W3:Y:S01]  /*11380*/  LDL.LU R99, [R1+0x2d8] ;  /* 0x0002d80001637983 */ /* 0x001ee20000300800 */
[----:B----4-:R-:W-:-:S05]  /*11390*/  IADD3.X R98, PT, PT, R98, UR38, RZ, P6, !PT ;  /* 0x0000002662627c10 */ /* 0x010fca000b7fe4ff */
[----:B------:R0:W-:Y:S01]  /*113a0*/  STL [R1+0x264], R98 ;  /* 0x0002646201007387 */ /* 0x0001e20000100800 */
[----:B------:R-:W-:-:S03]  /*113b0*/  IADD3 R97, P6, PT, R97, UR20, RZ ;  /* 0x0000001461617c10 */ /* 0x000fc6000ffde0ff */
[----:B0-----:R-:W4:Y:S04]  /*113c0*/  LDL.LU R98, [R1+0x164] ;  /* 0x0001640001627983 */ /* 0x001f280000300800 */
        /* <DEDUP_REMOVED lines=24> */
[----:B------:R-:W-:-:S05]  /*11550*/  IADD3.X R101, PT, PT, R101, UR38, RZ, P5, !PT ;  /* 0x0000002665657c10 */ /* 0x000fca000affe4ff */
[----:B------:R0:W-:Y:S04]  /*11560*/  STL [R1+0x2e0], R101 ;  /* 0x0002e06501007387 */ /* 0x0001e80000100800 */
[----:B0-----:R-:W4:Y:S01]  /*11570*/  LDL.LU R101, [R1+0x14c] ;  /* 0x00014c0001657983 */ /* 0x001f220000300800 */
[----:B--2---:R-:W-:-:S05]  /*11580*/  IADD3 R100, P5, PT, R100, UR20, RZ ;  /* 0x0000001464647c10 */ /* 0x004fca000ffbe0ff */
[----:B------:R0:W-:Y:S04]  /*11590*/  STL [R1+0x2cc], R100 ;  /* 0x0002cc6401007387 */ /* 0x0001e80000100800 */
[----:B0-----:R-:W2:Y:S01]  /*115a0*/  LDL.LU R100, [R1+0x150] ;  /* 0x0001500001647983 */ /* 0x001ea20000300800 */
[----:B---3--:R-:W-:-:S05]  /*115b0*/  IADD3.X R99, PT, PT, R99, UR38, RZ, P3, !PT ;  /* 0x0000002663637c10 */ /* 0x008fca0009ffe4ff */
[----:B------:R0:W-:Y:S04]  /*115c0*/  STL [R1+0x2d8], R99 ;  /* 0x0002d86301007387 */ /* 0x0001e80000100800 */
[----:B0-----:R-:W3:Y:S01]  /*115d0*/  LDL.LU R99, [R1+0x23c] ;  /* 0x00023c0001637983 */ /* 0x001ee20000300800 */
[----:B----4-:R-:W-:Y:S02]  /*115e0*/  IADD3 R98, P3, PT, R98, UR20, RZ ;  /* 0x0000001462627c10 */ /* 0x010fe4000ff7e0ff */
[----:B------:R-:W-:-:S03]  /*115f0*/  IADD3.X R123, PT, PT, R123, UR38, RZ, P4, !PT ;  /* 0x000000267b7b7c10 */ /* 0x000fc6000a7fe4ff */
[----:B------:R0:W-:Y:S01]  /*11600*/  STL [R1+0x164], R98 ;  /* 0x0001646201007387 */ /* 0x0001e20000100800 */
[----:B------:R-:W-:Y:S02]  /*11610*/  IADD3 R122, P4, PT, R122, UR20, RZ ;  /* 0x000000147a7a7c10 */ /* 0x000fe4000ff9e0ff */
[----:B------:R-:W-:Y:S01]  /*11620*/  IADD3.X R121, PT, PT, R121, UR38, RZ, P1, !PT ;  /* 0x0000002679797c10 */ /* 0x000fe20008ffe4ff */
[----:B0-----:R-:W4:Y:S04]  /*11630*/  LDL.LU R98, [R1+0x244] ;  /* 0x0002440001627983 */ /* 0x001f280000300800 */
        /* <DEDUP_REMOVED lines=39> */
[----:B------:R-:W-:-:S05]  /*118b0*/  IADD3.X R97, PT, PT, R97, UR38, RZ, P1, !PT ;  /* 0x0000002661617c10 */ /* 0x000fca0008ffe4ff */
[----:B------:R0:W-:Y:S04]  /*118c0*/  STL [R1+0x2a8], R97 ;  /* 0x0002a86101007387 */ /* 0x0001e80000100800 */
[----:B------:R-:W-:Y:S04]  /*118d0*/  STL [R1+0x2b0], R103 ;  /* 0x0002b06701007387 */ /* 0x000fe80000100800 */
[----:B0-----:R-:W4:Y:S01]  /*118e0*/  LDL.LU R97, [R1+0x234] ;  /* 0x0002340001617983 */ /* 0x001f220000300800 */
[----:B------:R-:W-:-:S03]  /*118f0*/  IADD3 R101, P1, PT, R101, UR20, RZ ;  /* 0x0000001465657c10 */ /* 0x000fc6000ff3e0ff */
[----:B------:R-:W-:Y:S04]  /*11900*/  STL [R1+0x29c], R102 ;  /* 0x00029c6601007387 */ /* 0x000fe80000100800 */
[----:B------:R0:W-:Y:S04]  /*11910*/  STL [R1+0x14c], R101 ;  /* 0x00014c6501007387 */ /* 0x0001e80000100800 */
[----:B0-----:R-:W4:Y:S01]  /*11920*/  LDL.LU R101, [R1+0x2a0] ;  /* 0x0002a00001657983 */ /* 0x001f220000300800 */
[----:B--2---:R-:W-:-:S05]  /*11930*/  IADD3.X R100, PT, PT, R100, UR38, RZ, P6, !PT ;  /* 0x0000002664647c10 */ /* 0x004fca000b7fe4ff */
[----:B------:R0:W-:Y:S04]  /*11940*/  STL [R1+0x150], R100 ;  /* 0x0001506401007387 */ /* 0x0001e80000100800 */
[----:B0-----:R-:W2:Y:S01]  /*11950*/  LDL.LU R100, [R1+0x22c] ;  /* 0x00022c0001647983 */ /* 0x001ea20000300800 */
[----:B---3--:R-:W-:-:S05]  /*11960*/  IADD3 R99, P6, PT, R99, UR20, RZ ;  /* 0x0000001463637c10 */ /* 0x008fca000ffde0ff */
[----:B------:R0:W-:Y:S04]  /*11970*/  STL [R1+0x23c], R99 ;  /* 0x00023c6301007387 */ /* 0x0001e80000100800 */
[----:B0-----:R-:W3:Y:S01]  /*11980*/  LDL.LU R99, [R1+0x240] ;  /* 0x0002400001637983 */ /* 0x001ee20000300800 */
[----:B----4-:R-:W-:-:S03]  /*11990*/  IADD3.X R98, PT, PT, R98, UR38, RZ, P5, !PT ;  /* 0x0000002662627c10 */ /* 0x010fc6000affe4ff */
        /* <DEDUP_REMOVED lines=24> */
[----:B------:R-:W-:-:S05]  /*11b20*/  IADD3 R97, P5, PT, R97, UR20, RZ ;  /* 0x0000001461617c10 */ /* 0x000fca000ffbe0ff */
[----:B------:R0:W-:Y:S04]  /*11b30*/  STL [R1+0x234], R97 ;  /* 0x0002346101007387 */ /* 0x0001e80000100800 */
        /* <DEDUP_REMOVED lines=11> */
[----:B------:R-:W-:Y:S02]  /*11bf0*/  IADD3.X R122, PT, PT, R122, UR38, RZ, P1, !PT ;  /* 0x000000267a7a7c10 */ /* 0x000fe40008ffe4ff */
[----:B------:R-:W-:Y:S01]  /*11c00*/  IADD3 R121, P1, PT, R121, UR20, RZ ;  /* 0x0000001479797c10 */ /* 0x000fe2000ff3e0ff */
[----:B------:R-:W-:Y:S01]  /*11c10*/  STL [R1+0x144], R123 ;  /* 0x0001447b01007387 */ /* 0x000fe20000100800 */
[----:B------:R-:W-:-:S02]  /*11c20*/  IADD3.X R120, PT, PT, R120, UR38, RZ, P6, !PT ;  /* 0x0000002678787c10 */ /* 0x000fc4000b7fe4ff */
        /* <DEDUP_REMOVED lines=40> */
[----:B0-----:R-:W4:Y:S01]  /*11eb0*/  LDL.LU R98, [R1+0x1f0] ;  /* 0x0001f00001627983 */ /* 0x001f220000300800 */
[----:B------:R-:W-:-:S03]  /*11ec0*/  IADD3.X R97, PT, PT, R97, UR38, RZ, P6, !PT ;  /* 0x0000002661617c10 */ /* 0x000fc6000b7fe4ff */
[----:B------:R-:W-:Y:S04]  /*11ed0*/  STL [R1+0x200], R102 ;  /* 0x0002006601007387 */ /* 0x000fe80000100800 */
[----:B------:R0:W-:Y:S04]  /*11ee0*/  STL [R1+0x1f8], R97 ;  /* 0x0001f86101007387 */ /* 0x0001e80000100800 */
[----:B0-----:R-:W4:Y:S01]  /*11ef0*/  LDL.LU R97, [R1+0x1d4] ;  /* 0x0001d40001617983 */ /* 0x001f220000300800 */
[----:B------:R-:W-:-:S05]  /*11f00*/  IADD3 R101, P6, PT, R101, UR20, RZ ;  /* 0x0000001465657c10 */ /* 0x000fca000ffde0ff */
[----:B------:R0:W-:Y:S04]  /*11f10*/  STL [R1+0x12c], R101 ;  /* 0x00012c6501007387 */ /* 0x0001e80000100800 */
[----:B0-----:R-:W4:Y:S01]  /*11f20*/  LDL.LU R101, [R1+0x1e8] ;  /* 0x0001e80001657983 */ /* 0x001f220000300800 */
[----:B--2---:R-:W-:-:S05]  /*11f30*/  IADD3.X R100, PT, PT, R100, UR38, RZ, P5, !PT ;  /* 0x0000002664647c10 */ /* 0x004fca000affe4ff */
[----:B------:R0:W-:Y:S04]  /*11f40*/  STL [R1+0x130], R100 ;  /* 0x0001306401007387 */ /* 0x0001e80000100800 */
[----:B0-----:R-:W2:Y:S01]  /*11f50*/  LDL.LU R100, [R1+0x1cc] ;  /* 0x0001cc0001647983 */ /* 0x001ea20000300800 */
[----:B---3--:R-:W-:-:S03]  /*11f60*/  IADD3 R99, P5, PT, R99, UR20, RZ ;  /* 0x0000001463637c10 */ /* 0x008fc6000ffbe0ff */
[----:B------:R-:W3:Y:S04]  /*11f70*/  LDL.LU R123, [R1+0x1e0] ;  /* 0x0001e000017b7983 */ /* 0x000ee80000300800 */
[----:B------:R-:W3:Y:S04]  /*11f80*/  LDL.LU R122, [R1+0x124] ;  /* 0x00012400017a7983 */ /* 0x000ee80000300800 */
[----:B------:R-:W3:Y:S04]  /*11f90*/  LDL.LU R121, [R1+0x128] ;  /* 0x0001280001797983 */ /* 0x000ee80000300800 */
[----:B------:R0:W-:Y:S04]  /*11fa0*/  STL [R1+0x1dc], R99 ;  /* 0x0001dc6301007387 */ /* 0x0001e80000100800 */
[----:B------:R-:W3:Y:S04]  /*11fb0*/  LDL.LU R120, [R1+0x1c4] ;  /* 0x0001c40001787983 */ /* 0x000ee80000300800 */
        /* <DEDUP_REMOVED lines=18> */
[----:B0-----:R-:W3:Y:S01]  /*120e0*/  LDL.LU R99, [R1+0x1a0] ;  /* 0x0001a00001637983 */ /* 0x001ee20000300800 */
[----:B----4-:R-:W-:-:S05]  /*120f0*/  IADD3.X R98, PT, PT, R98, UR38, RZ, P3, !PT ;  /* 0x0000002662627c10 */ /* 0x010fca0009ffe4ff */
[----:B------:R0:W-:Y:S04]  /*12100*/  STL [R1+0x1f0], R98 ;  /* 0x0001f06201007387 */ /* 0x0001e80000100800 */
[----:B0-----:R-:W4:Y:S01]  /*12110*/  LDL.LU R98, [R1+0xf4] ;  /* 0x0000f40001627983 */ /* 0x001f220000300800 */
[----:B------:R-:W-:-:S05]  /*12120*/  IADD3 R97, P3, PT, R97, UR20, RZ ;  /* 0x0000001461617c10 */ /* 0x000fca000ff7e0ff */
[----:B------:R0:W-:Y:S04]  /*12130*/  STL [R1+0x1d4], R97 ;  /* 0x0001d46101007387 */ /* 0x0001e80000100800 */
[----:B0-----:R-:W4:Y:S01]  /*12140*/  LDL.LU R97, [R1+0x198] ;  /* 0x0001980001617983 */ /* 0x001f220000300800 */
[----:B------:R-:W-:-:S05]  /*12150*/  IADD3.X R101, PT, PT, R101, UR38, RZ, P4, !PT ;  /* 0x0000002665657c10 */ /* 0x000fca000a7fe4ff */
[----:B------:R0:W-:Y:S04]  /*12160*/  STL [R1+0x1e8], R101 ;  /* 0x0001e86501007387 */ /* 0x0001e80000100800 */
[----:B0-----:R-:W4:Y:S01]  /*12170*/  LDL.LU R101, [R1+0xec] ;  /* 0x0000ec0001657983 */ /* 0x001f220000300800 */
[----:B--2---:R-:W-:Y:S02]  /*12180*/  IADD3 R100, P4, PT, R100, UR20, RZ ;  /* 0x0000001464647c10 */ /* 0x004fe4000ff9e0ff */
[----:B---3--:R-:W-:-:S03]  /*12190*/  IADD3.X R123, PT, PT, R123, UR38, RZ, P1, !PT ;  /* 0x000000267b7b7c10 */ /* 0x008fc60008ffe4ff */
[----:B------:R0:W-:Y:S01]  /*121a0*/  STL [R1+0x1cc], R100 ;  /* 0x0001cc6401007387 */ /* 0x0001e20000100800 */
[----:B------:R-:W-:Y:S02]  /*121b0*/  IADD3 R122, P1, PT, R122, UR20, RZ ;  /* 0x000000147a7a7c10 */ /* 0x000fe4000ff3e0ff */
[----:B------:R-:W-:Y:S01]  /*121c0*/  IADD3.X R121, PT, PT, R121, UR38, RZ, P6, !PT ;  /* 0x0000002679797c10 */ /* 0x000fe2000b7fe4ff */
[----:B0-----:R-:W2:Y:S04]  /*121d0*/  LDL.LU R100, [R1+0x108] ;  /* 0x0001080001647983 */ /* 0x001ea80000300800 */
        /* <DEDUP_REMOVED lines=42> */
[----:B0-----:R-:W3:Y:S01]  /*12480*/  LDL.LU R99, [R1+0xe4] ;  /* 0x0000e40001637983 */ /* 0x001ee20000300800 */
[----:B----4-:R-:W-:-:S03]  /*12490*/  IADD3 R98, P6, PT, R98, UR20, RZ ;  /* 0x0000001462627c10 */ /* 0x010fc6000ffde0ff */
[----:B------:R-:W-:Y:S04]  /*124a0*/  STL [R1+0xfc], R102 ;  /* 0x0000fc6601007387 */ /* 0x000fe80000100800 */
[----:B------:R0:W-:Y:S04]  /*124b0*/  STL [R1+0xf4], R98 ;  /* 0x0000f46201007387 */ /* 0x0001e80000100800 */
[----:B0-----:R-:W4:Y:S01]  /*124c0*/  LDL.LU R98, [R1+0x100] ;  /* 0x0001000001627983 */ /* 0x001f220000300800 */
[----:B------:R-:W-:-:S05]  /*124d0*/  IADD3.X R97, PT, PT, R97, UR38, RZ, P5, !PT ;  /* 0x0000002661617c10 */ /* 0x000fca000affe4ff */
[----:B------:R0:W-:Y:S04]  /*124e0*/  STL [R1+0x198], R97 ;  /* 0x0001986101007387 */ /* 0x0001e80000100800 */
[----:B0-----:R-:W4:Y:S01]  /*124f0*/  LDL.LU R97, [R1+0xdc] ;  /* 0x0000dc0001617983 */ /* 0x001f220000300800 */
[----:B------:R-:W-:-:S05]  /*12500*/  IADD3 R101, P5, PT, R101, UR20, RZ ;  /* 0x0000001465657c10 */ /* 0x000fca000ffbe0ff */
[----:B------:R0:W-:Y:S04]  /*12510*/  STL [R1+0xec], R101 ;  /* 0x0000ec6501007387 */ /* 0x0001e80000100800 */
[----:B0-----:R-:W4:Y:S04]  /*12520*/  LDL.LU R101, [R1+0xf8] ;  /* 0x0000f80001657983 */ /* 0x001f280000300800 */
[----:B------:R-:W4:Y:S04]  /*12530*/  LDL.LU R123, [R1+0xd4] ;  /* 0x0000d400017b7983 */ /* 0x000f280000300800 */
[----:B------:R-:W4:Y:S04]  /*12540*/  LDL.LU R122, [R1+0xf0] ;  /* 0x0000f000017a7983 */ /* 0x000f280000300800 */
[----:B------:R-:W4:Y:S01]  /*12550*/  LDL.LU R121, [R1+0xcc] ;  /* 0x0000cc0001797983 */ /* 0x000f220000300800 */
[----:B--2---:R-:W-:-:S05]  /*12560*/  IADD3.X R100, PT, PT, R100, UR38, RZ, P3, !PT ;  /* 0x0000002664647c10 */ /* 0x004fca0009ffe4ff */
[----:B------:R0:W-:Y:S04]  /*12570*/  STL [R1+0x108], R100 ;  /* 0x0001086401007387 */ /* 0x0001e80000100800 */
[----:B------:R-:W2:Y:S04]  /*12580*/  LDL.LU R120, [R1+0xe8] ;  /* 0x0000e80001787983 */ /* 0x000ea80000300800 */
        /* <DEDUP_REMOVED lines=18> */
[----:B0-----:R-:W2:Y:S01]  /*126b0*/  LDL.LU R100, [R1+0x7c] ;  /* 0x00007c0001647983 */ /* 0x001ea20000300800 */
[----:B---3--:R-:W-:-:S05]  /*126c0*/  IADD3 R99, P3, PT, R99, UR20, RZ ;  /* 0x0000001463637c10 */ /* 0x008fca000ff7e0ff */
[----:B------:R0:W-:Y:S04]  /*126d0*/  STL [R1+0xe4], R99 ;  /* 0x0000e46301007387 */ /* 0x0001e80000100800 */
[----:B0-----:R-:W3:Y:S01]  /*126e0*/  LDL.LU R99, [R1+0x98] ;  /* 0x0000980001637983 */ /* 0x001ee20000300800 */
[----:B----4-:R-:W-:-:S05]  /*126f0*/  IADD3.X R98, PT, PT, R98, UR38, RZ, P4, !PT ;  /* 0x0000002662627c10 */ /* 0x010fca000a7fe4ff */
[----:B------:R0:W-:Y:S04]  /*12700*/  STL [R1+0x100], R98 ;  /* 0x0001006201007387 */ /* 0x0001e80000100800 */
[----:B0-----:R-:W4:Y:S01]  /*12710*/  LDL.LU R98, [R1+0x74] ;  /* 0x0000740001627983 */ /* 0x001f220000300800 */
[----:B------:R-:W-:-:S05]  /*12720*/  IADD3 R97, P4, PT, R97, UR20, RZ ;  /* 0x0000001461617c10 */ /* 0x000fca000ff9e0ff */
[----:B------:R0:W-:Y:S04]  /*12730*/  STL [R1+0xdc], R97 ;  /* 0x0000dc6101007387 */ /* 0x0001e80000100800 */
[----:B0-----:R-:W4:Y:S01]  /*12740*/  LDL.LU R97, [R1+0x90] ;  /* 0x0000900001617983 */ /* 0x001f220000300800 */
[----:B------:R-:W-:Y:S02]  /*12750*/  IADD3.X R101, PT, PT, R101, UR38, RZ, P1, !PT ;  /* 0x0000002665657c10 */ /* 0x000fe40008ffe4ff */
[----:B------:R-:W-:-:S03]  /*12760*/  IADD3 R123, P1, PT, R123, UR20, RZ ;  /* 0x000000147b7b7c10 */ /* 0x000fc6000ff3e0ff */
[----:B------:R0:W-:Y:S01]  /*12770*/  STL [R1+0xf8], R101 ;  /* 0x0000f86501007387 */ /* 0x0001e20000100800 */
[----:B------:R-:W-:Y:S02]  /*12780*/  IADD3.X R122, PT, PT, R122, UR38, RZ, P6, !PT ;  /* 0x000000267a7a7c10 */ /* 0x000fe4000b7fe4ff */
[----:B------:R-:W-:Y:S01]  /*12790*/  IADD3 R121, P6, PT, R121, UR20, RZ ;  /* 0x0000001479797c10 */ /* 0x000fe2000ffde0ff */
[----:B0-----:R-:W4:Y:S04]  /*127a0*/  LDL.LU R101, [R1+0x6c] ;  /* 0x00006c0001657983 */ /* 0x001f280000300800 */
[----:B------:R-:W-:Y:S04]  /*127b0*/  STL [R1+0xd4], R123 ;  /* 0x0000d47b01007387 */ /* 0x000fe80000100800 */
[----:B------:R-:W-:Y:S04]  /*127c0*/  STL [R1+0xf0], R122 ;  /* 0x0000f07a01007387 */ /* 0x000fe80000100800 */
[----:B------:R-:W-:Y:S01]  /*127d0*/  STL [R1+0xcc], R121 ;  /* 0x0000cc7901007387 */ /* 0x000fe20000100800 */
[----:B--2---:R-:W-:-:S02]  /*127e0*/  IADD3.X R120, PT, PT, R120, UR38, RZ, P5, !PT ;  /* 0x0000002678787c10 */ /* 0x004fc4000affe4ff */
        /* <DEDUP_REMOVED lines=34> */
[----:B------:R-:W-:Y:S01]  /*12a10*/  IADD3 R100, P6, PT, R100, UR20, RZ ;  /* 0x0000001464647c10 */ /* 0x000fe2000ffde0ff */
[----:B------:R-:W-:Y:S04]  /*12a20*/  STL [R1+0xa8], R104 ;  /* 0x0000a86801007387 */ /* 0x000fe80000100800 */
[----:B------:R0:W-:Y:S04]  /*12a30*/  STL [R1+0x7c], R100 ;  /* 0x00007c6401007387 */ /* 0x0001e80000100800 */
[----:B------:R-:W-:Y:S04]  /*12a40*/  STL [R1+0x84], R103 ;  /* 0x0000846701007387 */ /* 0x000fe80000100800 */
[----:B0-----:R-:W2:Y:S04]  /*12a50*/  LDL.LU R100, [R1+0x88] ;  /* 0x0000880001647983 */ /* 0x001ea80000300800 */
[----:B------:R-:W-:Y:S01]  /*12a60*/  STL [R1+0xa0], R102 ;  /* 0x0000a06601007387 */ /* 0x000fe20000100800 */
[----:B---3--:R-:W-:-:S05]  /*12a70*/  IADD3.X R99, PT, PT, R99, UR38, RZ, P5, !PT ;  /* 0x0000002663637c10 */ /* 0x008fca000affe4ff */
[----:B------:R0:W-:Y:S04]  /*12a80*/  STL [R1+0x98], R99 ;  /* 0x0000986301007387 */ /* 0x0001e80000100800 */
[----:B0-----:R-:W3:Y:S01]  /*12a90*/  LDL.LU R99, [R1+0x64] ;  /* 0x0000640001637983 */ /* 0x001ee20000300800 */
[----:B----4-:R-:W-:-:S05]  /*12aa0*/  IADD3 R98, P5, PT, R98, UR20, RZ ;  /* 0x0000001462627c10 */ /* 0x010fca000ffbe0ff */
[----:B------:R0:W-:Y:S04]  /*12ab0*/  STL [R1+0x74], R98 ;  /* 0x0000746201007387 */ /* 0x0001e80000100800 */
[----:B0-----:R-:W4:Y:S01]  /*12ac0*/  LDL.LU R98, [R1+0x80] ;  /* 0x0000800001627983 */ /* 0x001f220000300800 */
[----:B------:R-:W-:-:S05]  /*12ad0*/  IADD3.X R97, PT, PT, R97, UR38, RZ, P3, !PT ;  /* 0x0000002661617c10 */ /* 0x000fca0009ffe4ff */
[----:B------:R0:W-:Y:S04]  /*12ae0*/  STL [R1+0x90], R97 ;  /* 0x0000906101007387 */ /* 0x0001e80000100800 */
[----:B0-----:R-:W4:Y:S01]  /*12af0*/  LDL.LU R97, [R1+0x5c] ;  /* 0x00005c0001617983 */ /* 0x001f220000300800 */
[----:B------:R-:W-:-:S03]  /*12b00*/  IADD3 R101, P3, PT, R101, UR20, RZ ;  /* 0x0000001465657c10 */ /* 0x000fc6000ff7e0ff */
        /* <DEDUP_REMOVED lines=24> */
[----:B--2---:R-:W-:-:S05]  /*12c90*/  IADD3.X R100, PT, PT, R100, UR38, RZ, P4, !PT ;  /* 0x0000002664647c10 */ /* 0x004fca000a7fe4ff */
[----:B------:R0:W-:Y:S04]  /*12ca0*/  STL [R1+0x88], R100 ;  /* 0x0000886401007387 */ /* 0x0001e80000100800 */
        /* <DEDUP_REMOVED lines=9> */
[----:B0-----:R-:W4:Y:S01]  /*12d40*/  LDL.LU R97, [R1] ;  /* 0x0000000001617983 */ /* 0x001f220000300800 */
[----:B------:R-:W-:Y:S02]  /*12d50*/  IADD3.X R117, PT, PT, R117, UR38, RZ, P4, !PT ;  /* 0x0000002675757c10 */ /* 0x000fe4000a7fe4ff */
[----:B------:R-:W-:Y:S02]  /*12d60*/  IADD3 R116, P4, PT, R116, UR20, RZ ;  /* 0x0000001474747c10 */ /* 0x000fe4000ff9e0ff */
[----:B------:R-:W-:Y:S02]  /*12d70*/  IADD3.X R123, PT, PT, R123, UR38, RZ, P6, !PT ;  /* 0x000000267b7b7c10 */ /* 0x000fe4000b7fe4ff */
[----:B------:R-:W-:-:S02]  /*12d80*/  IADD3.X R121, PT, PT, R121, UR38, RZ, P5, !PT ;  /* 0x0000002679797c10 */ /* 0x000fc4000affe4ff */
[----:B------:R-:W-:Y:S02]  /*12d90*/  IADD3.X R119, PT, PT, R119, UR38, RZ, P3, !PT ;  /* 0x0000002677777c10 */ /* 0x000fe40009ffe4ff */
[----:B------:R-:W-:Y:S02]  /*12da0*/  IADD3.X R115, PT, PT, R115, UR38, RZ, P1, !PT ;  /* 0x0000002673737c10 */ /* 0x000fe40008ffe4ff */
[----:B------:R-:W-:Y:S02]  /*12db0*/  IADD3.X R107, PT, PT, R107, UR38, RZ, P4, !PT ;  /* 0x000000266b6b7c10 */ /* 0x000fe4000a7fe4ff */
[----:B------:R-:W-:Y:S02]  /*12dc0*/  IADD3 R106, P4, PT, R106, UR20, RZ ;  /* 0x000000146a6a7c10 */ /* 0x000fe4000ff9e0ff */
[----:B------:R-:W-:Y:S02]  /*12dd0*/  IADD3 R122, P6, PT, R122, UR20, RZ ;  /* 0x000000147a7a7c10 */ /* 0x000fe4000ffde0ff */
[----:B------:R-:W-:-:S02]  /*12de0*/  IADD3 R120, P5, PT, R120, UR20, RZ ;  /* 0x0000001478787c10 */ /* 0x000fc4000ffbe0ff */
[----:B------:R-:W-:Y:S02]  /*12df0*/  IADD3 R118, P3, PT, R118, UR20, RZ ;  /* 0x0000001476767c10 */ /* 0x000fe4000ff7e0ff */
[----:B------:R-:W-:Y:S02]  /*12e00*/  IADD3 R114, P1, PT, R114, UR20, RZ ;  /* 0x0000001472727c10 */ /* 0x000fe4000ff3e0ff */
[----:B------:R-:W-:Y:S02]  /*12e10*/  IADD3.X R113, PT, PT, R113, UR38, RZ, P6, !PT ;  /* 0x0000002671717c10 */ /* 0x000fe4000b7fe4ff */
[----:B------:R-:W-:Y:S02]  /*12e20*/  IADD3.X R111, PT, PT, R111, UR38, RZ, P5, !PT ;  /* 0x000000266f6f7c10 */ /* 0x000fe4000affe4ff */
[----:B------:R-:W-:Y:S02]  /*12e30*/  IADD3.X R109, PT, PT, R109, UR38, RZ, P3, !PT ;  /* 0x000000266d6d7c10 */ /* 0x000fe40009ffe4ff */
[----:B------:R-:W-:-:S02]  /*12e40*/  IADD3.X R105, PT, PT, R105, UR38, RZ, P1, !PT ;  /* 0x0000002669697c10 */ /* 0x000fc40008ffe4ff */
[----:B------:R-:W-:Y:S02]  /*12e50*/  IADD3 R112, P6, PT, R112, UR20, RZ ;  /* 0x0000001470707c10 */ /* 0x000fe4000ffde0ff */
[----:B------:R-:W-:Y:S02]  /*12e60*/  IADD3 R110, P5, PT, R110, UR20, RZ ;  /* 0x000000146e6e7c10 */ /* 0x000fe4000ffbe0ff */
[----:B------:R-:W-:Y:S02]  /*12e70*/  IADD3 R108, P3, PT, R108, UR20, RZ ;  /* 0x000000146c6c7c10 */ /* 0x000fe4000ff7e0ff */
[----:B------:R-:W-:Y:S02]  /*12e80*/  IADD3 R104, P1, PT, R104, UR20, RZ ;  /* 0x0000001468687c10 */ /* 0x000fe4000ff3e0ff */
[----:B------:R-:W-:Y:S02]  /*12e90*/  IADD3.X R103, PT, PT, R103, UR38, RZ, P6, !PT ;  /* 0x0000002667677c10 */ /* 0x000fe4000b7fe4ff */
[----:B------:R-:W-:-:S02]  /*12ea0*/  IADD3.X R101, PT, PT, R101, UR38, RZ, P5, !PT ;  /* 0x0000002665657c10 */ /* 0x000fc4000affe4ff */
[----:B------:R-:W-:Y:S02]  /*12eb0*/  IADD3 R102, P6, PT, R102, UR20, RZ ;  /* 0x0000001466667c10 */ /* 0x000fe4000ffde0ff */
[----:B------:R-:W-:-:S04]  /*12ec0*/  IADD3 R252, P5, PT, R252, UR20, RZ ;  /* 0x00000014fcfc7c10 */ /* 0x000fc8000ffbe0ff */
[----:B------:R-:W-:Y:S02]  /*12ed0*/  IADD3.X R251, PT, PT, R251, UR38, RZ, P5, !PT ;  /* 0x00000026fbfb7c10 */ /* 0x000fe4000affe4ff */
[----:B------:R-:W-:-:S04]  /*12ee0*/  IADD3 R242, P5, PT, R242, UR20, RZ ;  /* 0x00000014f2f27c10 */ /* 0x000fc8000ffbe0ff */
[----:B------:R-:W-:Y:S02]  /*12ef0*/  IADD3.X R241, PT, PT, R241, UR38, RZ, P5, !PT ;  /* 0x00000026f1f17c10 */ /* 0x000fe4000affe4ff */
[----:B------:R-:W-:-:S04]  /*12f00*/  IADD3 R232, P5, PT, R232, UR20, RZ ;  /* 0x00000014e8e87c10 */ /* 0x000fc8000ffbe0ff */
[----:B------:R-:W-:Y:S02]  /*12f10*/  IADD3.X R231, PT, PT, R231, UR38, RZ, P5, !PT ;  /* 0x00000026e7e77c10 */ /* 0x000fe4000affe4ff */
[----:B------:R-:W-:Y:S01]  /*12f20*/  IADD3 R222, P5, PT, R222, UR20, RZ ;  /* 0x00000014dede7c10 */ /* 0x000fe2000ffbe0ff */
[----:B------:R-:W-:Y:S03]  /*12f30*/  STL [R1+0x78], R123 ;  /* 0x0000787b01007387 */ /* 0x000fe60000100800 */
[----:B------:R-:W-:Y:S02]  /*12f40*/  IADD3.X R221, PT, PT, R221, UR38, RZ, P5, !PT ;  /* 0x00000026dddd7c10 */ /* 0x000fe4000affe4ff */
[----:B------:R-:W-:Y:S01]  /*12f50*/  IADD3 R212, P5, PT, R212, UR20, RZ ;  /* 0x00000014d4d47c10 */ /* 0x000fe2000ffbe0ff */
[----:B------:R-:W-:Y:S03]  /*12f60*/  STL [R1+0x54], R122 ;  /* 0x0000547a01007387 */ /* 0x000fe60000100800 */
[----:B------:R-:W-:Y:S01]  /*12f70*/  IADD3.X R211, PT, PT, R211, UR38, RZ, P5, !PT ;  /* 0x00000026d3d37c10 */ /* 0x000fe2000affe4ff */
[----:B------:R-:W-:Y:S01]  /*12f80*/  STL [R1+0x70], R121 ;  /* 0x0000707901007387 */ /* 0x000fe20000100800 */
[----:B-----5:R-:W-:-:S03]  /*12f90*/  IADD3 R202, P5, PT, R202, UR13, RZ ;  /* 0x0000000dcaca7c10 */ /* 0x020fc6000ffbe0ff */
[----:B------:R-:W-:Y:S04]  /*12fa0*/  STL [R1+0x4c], R120 ;  /* 0x00004c7801007387 */ /* 0x000fe80000100800 */
[----:B------:R-:W-:Y:S01]  /*12fb0*/  STL [R1+0x68], R119 ;  /* 0x0000687701007387 */ /* 0x000fe20000100800 */
[----:B------:R-:W-:-:S03]  /*12fc0*/  IADD3.X R201, PT, PT, R201, UR25, RZ, P5, !PT ;  /* 0x00000019c9c97c10 */ /* 0x000fc6000affe4ff */
[----:B------:R-:W-:Y:S01]  /*12fd0*/  STL [R1+0x44], R118 ;  /* 0x0000447601007387 */ /* 0x000fe20000100800 */
[----:B------:R-:W-:-:S03]  /*12fe0*/  IADD3 R192, P5, PT, R192, UR13, RZ ;  /* 0x0000000dc0c07c10 */ /* 0x000fc6000ffbe0ff */
[----:B------:R-:W-:Y:S04]  /*12ff0*/  STL [R1+0x60], R117 ;  /* 0x0000607501007387 */ /* 0x000fe80000100800 */
[----:B------:R-:W-:Y:S04]  /*13000*/  STL [R1+0x3c], R116 ;  /* 0x00003c7401007387 */ /* 0x000fe80000100800 */
        /* <DEDUP_REMOVED lines=16> */
[----:B---3--:R-:W-:-:S02]  /*13110*/  IADD3.X R99, PT, PT, R99, UR38, RZ, P4, !PT ;  /* 0x0000002663637c10 */ /* 0x008fc4000a7fe4ff */
[----:B------:R-:W-:-:S04]  /*13120*/  IADD3 R248, P4, PT, R248, UR20, RZ ;  /* 0x00000014f8f87c10 */ /* 0x000fc8000ff9e0ff */
[----:B------:R-:W-:Y:S02]  /*13130*/  IADD3.X R247, PT, PT, R247, UR38, RZ, P4, !PT ;  /* 0x00000026f7f77c10 */ /* 0x000fe4000a7fe4ff */
        /* <DEDUP_REMOVED lines=8> */
[----:B------:R-:W-:Y:S02]  /*131c0*/  IADD3 R198, P4, PT, R198, UR13, RZ ;  /* 0x0000000dc6c67c10 */ /* 0x000fe4000ff9e0ff */
[----:B--2---:R-:W-:Y:S02]  /*131d0*/  IADD3.X R100, PT, PT, R100, UR38, RZ, P3, !PT ;  /* 0x0000002664647c10 */ /* 0x004fe40009ffe4ff */
[----:B------:R-:W-:Y:S02]  /*131e0*/  IADD3.X R197, PT, PT, R197, UR25, RZ, P4, !PT ;  /* 0x00000019c5c57c10 */ /* 0x000fe4000a7fe4ff */
[----:B----4-:R-:W-:Y:S02]  /*131f0*/  IADD3.X R98, PT, PT, R98, UR38, RZ, P1, !PT ;  /* 0x0000002662627c10 */ /* 0x010fe40008ffe4ff */
        /* <DEDUP_REMOVED lines=13> */
[----:B------:R-:W-:Y:S02]  /*132d0*/  IADD3.X R239, PT, PT, R239, UR38, RZ, P3, !PT ;  /* 0x00000026efef7c10 */ /* 0x000fe40009ffe4ff */
[----:B------:R-:W-:Y:S02]  /*132e0*/  IADD3.X R235, PT, PT, R235, UR38, RZ, P1, !PT ;  /* 0x00000026ebeb7c10 */ /* 0x000fe40008ffe4ff */
[----:B------:R-:W-:Y:S02]  /*132f0*/  IADD3 R90, P4, PT, R90, UR13, RZ ;  /* 0x0000000d5a5a7c10 */ /* 0x000fe4000ff9e0ff */
[----:B------:R-:W-:Y:S02]  /*13300*/  IADD3 R234, P6, PT, R234, UR20, RZ ;  /* 0x00000014eaea7c10 */ /* 0x000fe4000ffde0ff */
[----:B------:R-:W-:Y:S02]  /*13310*/  IADD3 R230, P3, PT, R230, UR20, RZ ;  /* 0x00000014e6e67c10 */ /* 0x000fe4000ff7e0ff */
[----:B------:R-:W-:-:S02]  /*13320*/  IADD3 R226, P1, PT, R226, UR20, RZ ;  /* 0x00000014e2e27c10 */ /* 0x000fc4000ff3e0ff */
[----:B------:R-:W-:Y:S02]  /*13330*/  IADD3.X R91, PT, PT, R91, UR25, RZ, P4, !PT ;  /* 0x000000195b5b7c10 */ /* 0x000fe4000a7fe4ff */
[----:B------:R-:W-:Y:S02]  /*13340*/  IADD3.X R233, PT, PT, R233, UR38, RZ, P6, !PT ;  /* 0x00000026e9e97c10 */ /* 0x000fe4000b7fe4ff */
[----:B------:R-:W-:Y:S02]  /*13350*/  IADD3.X R229, PT, PT, R229, UR38, RZ, P3, !PT ;  /* 0x00000026e5e57c10 */ /* 0x000fe40009ffe4ff */
[----:B------:R-:W-:Y:S02]  /*13360*/  IADD3.X R225, PT, PT, R225, UR38, RZ, P1, !PT ;  /* 0x00000026e1e17c10 */ /* 0x000fe40008ffe4ff */
        /* <DEDUP_REMOVED lines=40> */
[----:B------:R-:W-:Y:S01]  /*135f0*/  IADD3 R31, P4, PT, R31, UR13, RZ ;  /* 0x0000000d1f1f7c10 */ /* 0x000fe2000ff9e0ff */
[----:B------:R-:W-:Y:S01]  /*13600*/  STL [R1+0x28], R103 ;  /* 0x0000286701007387 */ /* 0x000fe20000100800 */
[----:B------:R-:W-:Y:S02]  /*13610*/  IADD3 R174, P6, PT, R174, UR13, RZ ;  /* 0x0000000daeae7c10 */ /* 0x000fe4000ffde0ff */
[----:B------:R-:W-:Y:S02]  /*13620*/  IADD3 R170, P3, PT, R170, UR13, RZ ;  /* 0x0000000daaaa7c10 */ /* 0x000fe4000ff7e0ff */
[----:B------:R-:W-:Y:S01]  /*13630*/  IADD3 R68, P1, PT, R68, UR13, RZ ;  /* 0x0000000d44447c10 */ /* 0x000fe2000ff3e0ff */
[----:B------:R-:W-:Y:S01]  /*13640*/  STL [R1+0x4], R102 ;  /* 0x0000046601007387 */ /* 0x000fe20000100800 */
[----:B------:R-:W-:-:S02]  /*13650*/  IADD3.X R173, PT, PT, R173, UR25, RZ, P6, !PT ;  /* 0x00000019adad7c10 */ /* 0x000fc4000b7fe4ff */
[----:B------:R-:W-:Y:S01]  /*13660*/  IADD3.X R171, PT, PT, R171, UR25, RZ, P5, !PT ;  /* 0x00000019abab7c10 */ /* 0x000fe2000affe4ff */
[----:B------:R-:W-:Y:S01]  /*13670*/  STL [R1+0x20], R101 ;  /* 0x0000206501007387 */ /* 0x000fe20000100800 */
[----:B------:R-:W-:Y:S02]  /*13680*/  IADD3.X R25, PT, PT, R25, UR25, RZ, P3, !PT ;  /* 0x0000001919197c10 */ /* 0x000fe40009ffe4ff */
[----:B------:R-:W-:Y:S01]  /*13690*/  IADD3.X R69, PT, PT, R69, UR25, RZ, P1, !PT ;  /* 0x0000001945457c10 */ /* 0x000fe20008ffe4ff */
[----:B------:R0:W-:Y:S01]  /*136a0*/  STL [R1+0x18], R100 ;  /* 0x0000186401007387 */ /* 0x0001e20000100800 */
[----:B------:R-:W-:Y:S02]  /*136b0*/  IADD3 R46, P6, PT, R46, UR13, RZ ;  /* 0x0000000d2e2e7c10 */ /* 0x000fe4000ffde0ff */
[----:B------:R-:W-:Y:S02]  /*136c0*/  IADD3 R23, P5, PT, R23, UR13, RZ ;  /* 0x0000000d17177c10 */ /* 0x000fe4000ffbe0ff */
[----:B------:R-:W-:-:S02]  /*136d0*/  IADD3 R88, P3, PT, R88, UR13, RZ ;  /* 0x0000000d58587c10 */ /* 0x000fc4000ff7e0ff */
[----:B------:R-:W-:Y:S01]  /*136e0*/  IADD3 R43, P1, PT, R43, UR13, RZ ;  /* 0x0000000d2b2b7c10 */ /* 0x000fe2000ff3e0ff */
[----:B0-----:R-:W0:Y:S01]  /*136f0*/  S2R R100, SR_TID.X ;  /* 0x0000000000647919 */ /* 0x001e220000002100 */
[----:B------:R-:W-:Y:S02]  /*13700*/  IADD3.X R47, PT, PT, R47, UR25, RZ, P6, !PT ;  /* 0x000000192f2f7c10 */ /* 0x000fe4000b7fe4ff */
[----:B------:R-:W-:Y:S02]  /*13710*/  IADD3.X R24, PT, PT, R24, UR25, RZ, P5, !PT ;  /* 0x0000001918187c10 */ /* 0x000fe4000affe4ff */
[----:B------:R-:W-:Y:S02]  /*13720*/  IADD3.X R89, PT, PT, R89, UR25, RZ, P3, !PT ;  /* 0x0000001959597c10 */ /* 0x000fe40009ffe4ff */
[----:B------:R-:W-:Y:S02]  /*13730*/  IADD3.X R45, PT, PT, R45, UR25, RZ, P1, !PT ;  /* 0x000000192d2d7c10 */ /* 0x000fe40008ffe4ff */
[----:B------:R-:W-:-:S02]  /*13740*/  IADD3 R20, P6, PT, R20, UR13, RZ ;  /* 0x0000000d14147c10 */ /* 0x000fc4000ffde0ff */
[----:B------:R-:W-:Y:S02]  /*13750*/  IADD3 R86, P5, PT, R86, UR13, RZ ;  /* 0x0000000d56567c10 */ /* 0x000fe4000ffbe0ff */
[----:B------:R-:W-:Y:S02]  /*13760*/  IADD3 R64, P3, PT, R64, UR13, RZ ;  /* 0x0000000d40407c10 */ /* 0x000fe4000ff7e0ff */
[----:B------:R-:W-:Y:S02]  /*13770*/  IADD3 R19, P1, PT, R19, UR13, RZ ;  /* 0x0000000d13137c10 */ /* 0x000fe4000ff3e0ff */
[----:B------:R-:W-:Y:S01]  /*13780*/  IADD3.X R33, PT, PT, R33, UR25, RZ, P4, !PT ;  /* 0x0000001921217c10 */ /* 0x000fe2000a7fe4ff */
[----:B------:R-:W2:Y:S01]  /*13790*/  SYNCS.PHASECHK.TRANS64.TRYWAIT P4, [UR12], R96 ;  /* 0x00000060ff0075a7 */ /* 0x000ea2000808110c */
        /* <DEDUP_REMOVED lines=31> */
[----:B------:R-:W-:Y:S01]  /*13990*/  IADD3 R8, P1, PT, R8, UR13, RZ ;  /* 0x0000000d08087c10 */ /* 0x000fe2000ff3e0ff */
[----:B------:R-:W-:Y:S01]  /*139a0*/  STL [R1+0x10], R99 ;  /* 0x0000106301007387 */ /* 0x000fe20000100800 */
[----:B------:R-:W-:-:S02]  /*139b0*/  IADD3.X R13, PT, PT, R13, UR25, RZ, P6, !PT ;  /* 0x000000190d0d7c10 */ /* 0x000fc4000b7fe4ff */
[----:B------:R-:W-:Y:S01]  /*139c0*/  IADD3.X R77, PT, PT, R77, UR25, RZ, P5, !PT ;  /* 0x000000194d4d7c10 */ /* 0x000fe2000affe4ff */
[----:B------:R0:W-:Y:S01]  /*139d0*/  STL [R1+0x8], R98 ;  /* 0x0000086201007387 */ /* 0x0001e20000100800 */
[----:B------:R-:W-:Y:S02]  /*139e0*/  IADD3.X R55, PT, PT, R55, UR25, RZ, P3, !PT ;  /* 0x0000001937377c10 */ /* 0x000fe40009ffe4ff */
[----:B------:R-:W-:Y:S01]  /*139f0*/  IADD3.X R10, PT, PT, R10, UR25, RZ, P1, !PT ;  /* 0x000000190a0a7c10 */ /* 0x000fe20008ffe4ff */
[----:B------:R3:W-:Y:S01]  /*13a00*/  STL [R1], R97 ;  /* 0x0000006101007387 */ /* 0x0007e20000100800 */
[----:B------:R-:W-:Y:S02]  /*13a10*/  IADD3 R74, P6, PT, R74, UR13, RZ ;  /* 0x0000000d4a4a7c10 */ /* 0x000fe4000ffde0ff */
[----:B------:R-:W-:Y:S02]  /*13a20*/  IADD3 R52, P5, PT, R52, UR13, RZ ;  /* 0x0000000d34347c10 */ /* 0x000fe4000ffbe0ff */
[----:B------:R-:W-:-:S02]  /*13a30*/  IADD3 R30, P3, PT, R30, UR13, RZ ;  /* 0x0000000d1e1e7c10 */ /* 0x000fc4000ff7e0ff */
[----:B------:R-:W-:Y:S02]  /*13a40*/  IADD3 R7, P1, PT, R7, UR13, RZ ;  /* 0x0000000d07077c10 */ /* 0x000fe4000ff3e0ff */
[--C-:B0-----:R-:W-:Y:S02]  /*13a50*/  SHF.R.U32.HI R98, RZ, 0x7, R100.reuse ;  /* 0x00000007ff627819 */ /* 0x101fe40000011664 */
[--C-:B---3--:R-:W-:Y:S02]  /*13a60*/  SHF.R.U32.HI R97, RZ, 0x7, R100.reuse ;  /* 0x00000007ff617819 */ /* 0x108fe40000011664 */
[--C-:B------:R-:W-:Y:S02]  /*13a70*/  SHF.R.U32.HI R99, RZ, 0x7, R100.reuse ;  /* 0x00000007ff637819 */ /* 0x100fe40000011664 */
[----:B------:R-:W-:Y:S02]  /*13a80*/  SHF.R.U32.HI R100, RZ, 0x7, R100 ;  /* 0x00000007ff647819 */ /* 0x000fe40000011664 */
        /* <DEDUP_REMOVED lines=8> */
[----:B------:R-:W-:Y:S02]  /*13b10*/  SGXT.U32 R98, R98, 0x1 ;  /* 0x000000016262781a */ /* 0x000fe40000000000 */
[----:B------:R-:W-:Y:S02]  /*13b20*/  SGXT.U32 R99, R99, 0x1 ;  /* 0x000000016363781a */ /* 0x000fe40000000000 */
[----:B------:R-:W-:Y:S01]  /*13b30*/  SGXT.U32 R100, R100, 0x1 ;  /* 0x000000016464781a */ /* 0x000fe20000000000 */
[----:B-1----:R-:W-:Y:S01]  /*13b40*/  UIMAD UR4, UR24, -0x80, UR39 ;  /* 0xffffff80180478a4 */ /* 0x002fe2000f8e0227 */
        /* <DEDUP_REMOVED lines=8> */
[----:B------:R-:W-:Y:S02]  /*13bd0*/  SGXT.U32 R97, R97, 0x1 ;  /* 0x000000016161781a */ /* 0x000fe40000000000 */
[----:B------:R-:W-:Y:S02]  /*13be0*/  LOP3.LUT R100, R100, 0x2, RZ, 0xfc, !PT ;  /* 0x0000000264647812 */ /* 0x000fe400078efcff */
[----:B------:R-:W-:Y:S02]  /*13bf0*/  LOP3.LUT R99, R99, 0x4, RZ, 0xfc, !PT ;  /* 0x0000000463637812 */ /* 0x000fe400078efcff */
[----:B------:R-:W-:Y:S02]  /*13c00*/  LOP3.LUT R98, R98, 0x6, RZ, 0xfc, !PT ;  /* 0x0000000662627812 */ /* 0x000fe400078efcff */
[----:B------:R-:W-:Y:S02]  /*13c10*/  IADD3.X R71, PT, PT, R71, UR25, RZ, P6, !PT ;  /* 0x0000001947477c10 */ /* 0x000fe4000b7fe4ff */
[----:B------:R-:W-:-:S02]  /*13c20*/  IADD3.X R50, PT, PT, R50, UR25, RZ, P5, !PT ;  /* 0x0000001932327c10 */ /* 0x000fc4000affe4ff */
[----:B------:R-:W-:Y:S02]  /*13c30*/  IADD3.X R28, PT, PT, R28, UR25, RZ, P3, !PT ;  /* 0x000000191c1c7c10 */ /* 0x000fe40009ffe4ff */
[----:B------:R-:W-:Y:S02]  /*13c40*/  IADD3.X R5, PT, PT, R5, UR25, RZ, P1, !PT ;  /* 0x0000001905057c10 */ /* 0x000fe40008ffe4ff */
[----:B------:R-:W-:Y:S02]  /*13c50*/  ISETP.GE.AND P6, PT, R97, UR4, PT ;  /* 0x0000000461007c0c */ /* 0x000fe4000bfc6270 */
[----:B------:R-:W-:Y:S02]  /*13c60*/  ISETP.GE.AND P5, PT, R100, UR4, PT ;  /* 0x0000000464007c0c */ /* 0x000fe4000bfa6270 */
[----:B------:R-:W-:Y:S02]  /*13c70*/  ISETP.GE.AND P3, PT, R99, UR4, PT ;  /* 0x0000000463007c0c */ /* 0x000fe4000bf66270 */
[----:B------:R-:W-:-:S02]  /*13c80*/  ISETP.GE.AND P1, PT, R98, UR4, PT ;  /* 0x0000000462007c0c */ /* 0x000fc4000bf26270 */
[----:B------:R-:W-:Y:S01]  /*13c90*/  PRMT R168, RZ, 0x7610, R168 ;  /* 0x00007610ffa87816 */ /* 0x000fe200000000a8 */
[----:B--2---:R-:W-:Y:S10]  /*13ca0*/  @!P4 BRA `(.L_x_8) ;  /* 0x000000b800d8c947 */ /* 0x004ff40003800000 */
.L_x_16:
[----:B------:R-:W0:Y:S01]  /*13cb0*/  S2R R101, SR_TID.X ;  /* 0x0000000000657919 */ /* 0x000e220000002100 */
[----:B------:R-:W-:Y:S02]  /*13cc0*/  @!P6 IMAD.MOV.U32 R96, RZ, RZ, R3 ;  /* 0x000000ffff60e224 */ /* 0x000fe400078e0003 */
[----:B------:R-:W-:Y:S01]  /*13cd0*/  @!P6 IMAD.MOV.U32 R97, RZ, RZ, R5 ;  /* 0x000000ffff61e224 */ /* 0x000fe200078e0005 */
[----:B------:R-:W1:Y:S01]  /*13ce0*/  S2R R102, SR_TID.X ;  /* 0x0000000000667919 */ /* 0x000e620000002100 */
[----:B------:R-:W-:-:S03]  /*13cf0*/  PRMT R118, RZ, 0x7610, R118 ;  /* 0x00007610ff767816 */ /* 0x000fc60000000076 */
[----:B------:R2:W3:Y:S01]  /*13d00*/  @!P6 LDG.E.U8 R168, desc[UR22][R96.64] ;  /* 0x0000001660a8e981 */ /* 0x0004e2000c1e1100 */
[----:B------:R-:W-:Y:S02]  /*13d10*/  PRMT R109, RZ, 0x7610, R109 ;  /* 0x00007610ff6d7816 */ /* 0x000fe4000000006d */
[----:B------:R-:W-:-:S06]  /*13d20*/  PRMT R99, RZ, 0x7610, R99 ;  /* 0x00007610ff637816 */ /* 0x000fcc0000000063 */
[----:B------:R-:W4:Y:S01]  /*13d30*/  @!P1 LDG.E.U8 R99, desc[UR22][R70.64] ;  /* 0x0000001646639981 */ /* 0x000f22000c1e1100 */
[----:B--2---:R-:W-:Y:S02]  /*13d40*/  @!P5 IMAD.MOV.U32 R96, RZ, RZ, R26 ;  /* 0x000000ffff60d224 */ /* 0x004fe400078e001a */
[----:B------:R-:W-:-:S05]  /*13d50*/  @!P5 IMAD.MOV.U32 R97, RZ, RZ, R28 ;  /* 0x000000ffff61d224 */ /* 0x000fca00078e001c */
[----:B------:R2:W5:Y:S01]  /*13d60*/  @!P5 LDG.E.U8 R118, desc[UR22][R96.64] ;  /* 0x000000166076d981 */ /* 0x000562000c1e1100 */
[--C-:B0-----:R-:W-:Y:S02]  /*13d70*/  SHF.R.U32.HI R100, RZ, 0x7, R101.reuse ;  /* 0x00000007ff647819 */ /* 0x101fe40000011665 */
[----:B------:R-:W-:Y:S02]  /*13d80*/  SHF.R.U32.HI R101, RZ, 0x7, R101 ;  /* 0x00000007ff657819 */ /* 0x000fe40000011665 */
[----:B------:R-:W-:Y:S02]  /*13d90*/  SGXT.U32 R100, R100, 0x1 ;  /* 0x000000016464781a */ /* 0x000fe40000000000 */
[----:B------:R-:W-:Y:S01]  /*13da0*/  SGXT.U32 R101, R101, 0x1 ;  /* 0x000000016565781a */ /* 0x000fe20000000000 */
[----:B--2---:R-:W-:Y:S01]  /*13db0*/  @!P3 IMAD.MOV.U32 R96, RZ, RZ, R48 ;  /* 0x000000ffff60b224 */ /* 0x004fe200078e0030 */
[----:B------:R-:W-:Y:S02]  /*13dc0*/  LOP3.LUT R100, R100, 0xa, RZ, 0xfc, !PT ;  /* 0x0000000a64647812 */ /* 0x000fe400078efcff */
[----:B------:R-:W-:Y:S01]  /*13dd0*/  LOP3.LUT R101, R101, 0x8, RZ, 0xfc, !PT ;  /* 0x0000000865657812 */ /* 0x000fe200078efcff */
[----:B------:R-:W-:Y:S01]  /*13de0*/  @!P3 IMAD.MOV.U32 R97, RZ, RZ, R50 ;  /* 0x000000ffff61b224 */ /* 0x000fe200078e0032 */
[----:B------:R-:W-:-:S02]  /*13df0*/  ISETP.GE.AND P4, PT, R100, UR4, PT ;  /* 0x0000000464007c0c */ /* 0x000fc4000bf86270 */
[----:B------:R-:W-:Y:S02]  /*13e00*/  ISETP.GE.AND P6, PT, R101, UR4, PT ;  /* 0x0000000465007c0c */ /* 0x000fe4000bfc6270 */
[----:B-1----:R-:W-:Y:S01]  /*13e10*/  SHF.R.U32.HI R101, RZ, 0x7, R102 ;  /* 0x00000007ff657819 */ /* 0x002fe20000011666 */
[----:B------:R0:W2:Y:S03]  /*13e20*/  @!P3 LDG.E.U8 R109, desc[UR22][R96.64] ;  /* 0x00000016606db981 */ /* 0x0000a6000c1e1100 */
[----:B------:R-:W-:-:S04]  /*13e30*/  SGXT.U32 R101, R101, 0x1 ;  /* 0x000000016565781a */ /* 0x000fc80000000000 */
[----:B------:R-:W-:Y:S02]  /*13e40*/  LOP3.LUT R101, R101, 0xe, RZ, 0xfc, !PT ;  /* 0x0000000e65657812 */ /* 0x000fe400078efcff */
[--C-:B------:R-:W-:Y:S02]  /*13e50*/  SHF.R.U32.HI R100, RZ, 0x7, R102.reuse ;  /* 0x00000007ff647819 */ /* 0x100fe40000011666 */
[----:B------:R-:W-:Y:S02]  /*13e60*/  ISETP.GE.AND P3, PT, R101, UR4, PT ;  /* 0x0000000465007c0c */ /* 0x000fe4000bf66270 */
[----:B------:R-:W-:Y:S01]  /*13e70*/  SHF.R.U32.HI R102, RZ, 0x7, R102 ;  /* 0x00000007ff667819 */ /* 0x000fe20000011666 */
[----:B------:R-:W1:Y:S03]  /*13e80*/  S2R R101, SR_TID.X ;  /* 0x0000000000657919 */ /* 0x000e660000002100 */
[----:B------:R-:W-:-:S04]  /*13e90*/  SGXT.U32 R102, R102, 0x1 ;  /* 0x000000016666781a */ /* 0x000fc80000000000 */
[----:B------:R-:W-:-:S04]  /*13ea0*/  LOP3.LUT R102, R102, 0xc, RZ, 0xfc, !PT ;  /* 0x0000000c66667812 */ /* 0x000fc800078efcff */
[----:B------:R-:W-:Y:S02]  /*13eb0*/  ISETP.GE.AND P5, PT, R102, UR4, PT ;  /* 0x0000000466007c0c */ /* 0x000fe4000bfa6270 */
[----:B------:R-:W1:Y:S01]  /*13ec0*/  S2R R102, SR_TID.X ;  /* 0x0000000000667919 */ /* 0x000e620000002100 */
[----:B------:R-:W-:-:S04]  /*13ed0*/  SGXT.U32 R100, R100, 0x1 ;  /* 0x000000016464781a */ /* 0x000fc80000000000 */
[----:B------:R-:W-:-:S04]  /*13ee0*/  LOP3.LUT R100, R100, 0x10, RZ, 0xfc, !PT ;  /* 0x0000001064647812 */ /* 0x000fc800078efcff */
[----:B------:R-:W-:Y:S01]  /*13ef0*/  ISETP.GE.AND P1, PT, R100, UR4, PT ;  /* 0x0000000464007c0c */ /* 0x000fe2000bf26270 */
[----:B0-----:R-:W-:Y:S01]  /*13f00*/  @!P6 IMAD.MOV.U32 R96, RZ, RZ, R4 ;  /* 0x000000ffff60e224 */ /* 0x001fe200078e0004 */
[----:B------:R-:W-:Y:S01]  /*13f10*/  PRMT R125, RZ, 0x7610, R125 ;  /* 0x00007610ff7d7816 */ /* 0x000fe2000000007d */
[----:B------:R-:W-:-:S05]  /*13f20*/  @!P6 IMAD.MOV.U32 R97, RZ, RZ, R6 ;  /* 0x000000ffff61e224 */ /* 0x000fca00078e0006 */
[----:B------:R0:W2:Y:S01]  /*13f30*/  @!P6 LDG.E.U8 R125, desc[UR22][R96.64] ;  /* 0x00000016607de981 */ /* 0x0000a2000c1e1100 */
[--C-:B-1----:R-:W-:Y:S02]  /*13f40*/  SHF.R.U32.HI R100, RZ, 0x7, R101.reuse ;  /* 0x00000007ff647819 */ /* 0x102fe40000011665 */
[----:B------:R-:W-:-:S04]  /*13f50*/  SHF.R.U32.HI R101, RZ, 0x7, R101 ;  /* 0x00000007ff657819 */ /* 0x000fc80000011665 */
[----:B------:R-:W-:-:S04]  /*13f60*/  SGXT.U32 R101, R101, 0x1 ;  /* 0x000000016565781a */ /* 0x000fc80000000000 */
[----:B------:R-:W-:-:S04]  /*13f70*/  LOP3.LUT R101, R101, 0x12, RZ, 0xfc, !PT ;  /* 0x0000001265657812 */ /* 0x000fc800078efcff */
[----:B------:R-:W-:Y:S02]  /*13f80*/  ISETP.GE.AND P6, PT, R101, UR4, PT ;  /* 0x0000000465007c0c */ /* 0x000fe4000bfc6270 */
[----:B------:R-:W-:Y:S02]  /*13f90*/  SHF.R.U32.HI R101, RZ, 0x7, R102 ;  /* 0x00000007ff657819 */ /* 0x000fe40000011666 */
[----:B------:R-:W-:Y:S02]  /*13fa0*/  PRMT R98, RZ, 0x7610, R98 ;  /* 0x00007610ff627816 */ /* 0x000fe40000000062 */
[----:B------:R-:W-:-:S04]  /*13fb0*/  SGXT.U32 R101, R101, 0x1 ;  /* 0x000000016565781a */ /* 0x000fc80000000000 */
[----:B------:R-:W-:Y:S01]  /*13fc0*/  LOP3.LUT R101, R101, 0x18, RZ, 0xfc, !PT ;  /* 0x0000001865657812 */ /* 0x000fe200078efcff */
[----:B------:R-:W2:Y:S03]  /*13fd0*/  @!P3 LDG.E.U8 R98, desc[UR22][R72.64] ;  /* 0x000000164862b981 */ /* 0x000ea6000c1e1100 */
[----:B------:R-:W-:Y:S02]  /*13fe0*/  ISETP.GE.AND P3, PT, R101, UR4, PT ;  /* 0x0000000465007c0c */ /* 0x000fe4000bf66270 */
[----:B------:R-:W1:Y:S01]  /*13ff0*/  S2R R101, SR_TID.X ;  /* 0x0000000000657919 */ /* 0x000e620000002100 */
[----:B------:R-:W-:Y:S01]  /*14000*/  SGXT.U32 R100, R100, 0x1 ;  /* 0x000000016464781a */ /* 0x000fe20000000000 */
[----:B------:R-:W1:Y:S01]  /*14010*/  S2R R126, SR_TID.X ;  /* 0x00000000007e7919 */ /* 0x000e620000002100 */
[----:B------:R-:W-:Y:S01]  /*14020*/  PRMT R117, RZ, 0x7610, R117 ;  /* 0x00007610ff757816 */ /* 0x000fe20000000075 */
[----:B0-----:R-:W-:-:S02]  /*14030*/  @!P4 IMAD.MOV.U32 R96, RZ, RZ, R27 ;  /* 0x000000ffff60c224 */ /* 0x001fc400078e001b */
[----:B------:R-:W-:Y:S01]  /*14040*/  @!P4 IMAD.MOV.U32 R97, RZ, RZ, R29 ;  /* 0x000000ffff61c224 */ /* 0x000fe200078e001d */
[----:B------:R-:W-:Y:S02]  /*14050*/  LOP3.LUT R100, R100, 0x14, RZ, 0xfc, !PT ;  /* 0x0000001464647812 */ /* 0x000fe400078efcff */
[----:B------:R-:W-:Y:S02]  /*14060*/  PRMT R108, RZ, 0x7610, R108 ;  /* 0x00007610ff6c7816 */ /* 0x000fe4000000006c */
[----:B------:R0:W2:Y:S01]  /*14070*/  @!P4 LDG.E.U8 R117, desc[UR22][R96.64] ;  /* 0x000000166075c981 */ /* 0x0000a2000c1e1100 */
[----:B------:R-:W-:Y:S02]  /*14080*/  ISETP.GE.AND P4, PT, R100, UR4, PT ;  /* 0x0000000464007c0c */ /* 0x000fe4000bf86270 */
[----:B------:R-:W-:Y:S02]  /*14090*/  SHF.R.U32.HI R100, RZ, 0x7, R102 ;  /* 0x00000007ff647819 */ /* 0x000fe40000011666 */
[----:B------:R-:W-:Y:S01]  /*140a0*/  PRMT R124, RZ, 0x7610, R124 ;  /* 0x00007610ff7c7816 */ /* 0x000fe2000000007c */
[----:B0-----:R-:W-:-:S02]  /*140b0*/  @!P5 IMAD.MOV.U32 R96, RZ, RZ, R49 ;  /* 0x000000ffff60d224 */ /* 0x001fc400078e0031 */
[----:B------:R-:W-:Y:S01]  /*140c0*/  @!P5 IMAD.MOV.U32 R97, RZ, RZ, R51 ;  /* 0x000000ffff61d224 */ /* 0x000fe200078e0033 */
[----:B------:R-:W-:-:S04]  /*140d0*/  SGXT.U32 R100, R100, 0x1 ;  /* 0x000000016464781a */ /* 0x000fc80000000000 */
[----:B------:R0:W2:Y:S01]  /*140e0*/  @!P5 LDG.E.U8 R108, desc[UR22][R96.64] ;  /* 0x00000016606cd981 */ /* 0x0000a2000c1e1100 */
[----:B------:R-:W-:Y:S02]  /*140f0*/  LOP3.LUT R100, R100, 0x1a, RZ, 0xfc, !PT ;  /* 0x0000001a64647812 */ /* 0x000fe400078efcff */
[----:B------:R-:W-:Y:S01]  /*14100*/  PRMT R116, RZ, 0x7610, R116 ;  /* 0x00007610ff747816 */ /* 0x000fe20000000074 */
[----:B0-----:R-:W-:Y:S02]  /*14110*/  @!P1 IMAD.MOV.U32 R96, RZ, RZ, R7 ;  /* 0x000000ffff609224 */ /* 0x001fe400078e0007 */
[----:B------:R-:W-:-:S05]  /*14120*/  @!P1 IMAD.MOV.U32 R97, RZ, RZ, R9 ;  /* 0x000000ffff619224 */ /* 0x000fca00078e0009 */
[----:B------:R0:W2:Y:S01]  /*14130*/  @!P1 LDG.E.U8 R124, desc[UR22][R96.64] ;  /* 0x00000016607c9981 */ /* 0x0000a2000c1e1100 */
[----:B------:R-:W-:Y:S02]  /*14140*/  ISETP.GE.AND P1, PT, R100, UR4, PT ;  /* 0x0000000464007c0c */ /* 0x000fe4000bf26270 */
[--C-:B-1----:R-:W-:Y:S02]  /*14150*/  SHF.R.U32.HI R100, RZ, 0x7, R101.reuse ;  /* 0x00000007ff647819 */ /* 0x102fe40000011665 */
[----:B------:R-:W-:Y:S01]  /*14160*/  SHF.R.U32.HI R101, RZ, 0x7, R101 ;  /* 0x00000007ff657819 */ /* 0x000fe20000011665 */
[----:B0-----:R-:W-:Y:S02]  /*14170*/  @!P6 IMAD.MOV.U32 R96, RZ, RZ, R30 ;  /* 0x000000ffff60e224 */ /* 0x001fe400078e001e */
[----:B------:R-:W-:Y:S01]  /*14180*/  @!P6 IMAD.MOV.U32 R97, RZ, RZ, R32 ;  /* 0x000000ffff61e224 */ /* 0x000fe200078e0020 */
[----:B------:R-:W-:Y:S02]  /*14190*/  SGXT.U32 R100, R100, 0x1 ;  /* 0x000000016464781a */ /* 0x000fe40000000000 */
[----:B------:R-:W-:-:S02]  /*141a0*/  SGXT.U32 R101, R101, 0x1 ;  /* 0x000000016565781a */ /* 0x000fc40000000000 */
[----:B------:R-:W-:Y:S01]  /*141b0*/  PRMT R107, RZ, 0x7610, R107 ;  /* 0x00007610ff6b7816 */ /* 0x000fe2000000006b */
[----:B------:R0:W2:Y:S01]  /*141c0*/  @!P6 LDG.E.U8 R116, desc[UR22][R96.64] ;  /* 0x000000166074e981 */ /* 0x0000a2000c1e1100 */
[----:B------:R-:W-:Y:S02]  /*141d0*/  SHF.R.U32.HI R102, RZ, 0x7, R102 ;  /* 0x00000007ff667819 */ /* 0x000fe40000011666 */
[----:B------:R-:W-:Y:S02]  /*141e0*/  SHF.R.U32.HI R103, RZ, 0x7, R126 ;  /* 0x00000007ff677819 */ /* 0x000fe4000001167e */
[----:B------:R-:W-:Y:S02]  /*141f0*/  LOP3.LUT R101, R101, 0x1c, RZ, 0xfc, !PT ;  /* 0x0000001c65657812 */ /* 0x000fe400078efcff */
[----:B------:R-:W-:Y:S01]  /*14200*/  LOP3.LUT R100, R100, 0x1e, RZ, 0xfc, !PT ;  /* 0x0000001e64647812 */ /* 0x000fe200078efcff */
[----:B0-----:R-:W-:Y:S02]  /*14210*/  @!P4 IMAD.MOV.U32 R96, RZ, RZ, R52 ;  /* 0x000000ffff60c224 */ /* 0x001fe400078e0034 */
[----:B------:R-:W-:Y:S01]  /*14220*/  @!P4 IMAD.MOV.U32 R97, RZ, RZ, R54 ;  /* 0x000000ffff61c224 */ /* 0x000fe200078e0036 */
[----:B------:R-:W-:-:S02]  /*14230*/  SGXT.U32 R102, R102, 0x1 ;  /* 0x000000016666781a */ /* 0x000fc40000000000 */
[----:B------:R-:W-:Y:S02]  /*14240*/  SGXT.U32 R103, R103, 0x1 ;  /* 0x000000016767781a */ /* 0x000fe40000000000 */
[----:B------:R0:W2:Y:S01]  /*14250*/  @!P4 LDG.E.U8 R107, desc[UR22][R96.64] ;  /* 0x00000016606bc981 */ /* 0x0000a2000c1e1100 */
[----:B------:R-:W-:Y:S02]  /*14260*/  PRMT R123, RZ, 0x7610, R123 ;  /* 0x00007610ff7b7816 */ /* 0x000fe4000000007b */
[----:B------:R-:W-:Y:S01]  /*14270*/  ISETP.GE.AND P6, PT, R101, UR4, PT ;  /* 0x0000000465007c0c */ /* 0x000fe2000bfc6270 */
[----:B------:R-:W-:Y:S01]  /*14280*/  @!P3 IMAD.MOV.U32 R101, RZ, RZ, R10 ;  /* 0x000000ffff65b224 */ /* 0x000fe200078e000a */
[----:B------:R-:W-:Y:S01]  /*14290*/  ISETP.GE.AND P4, PT, R100, UR4, PT ;  /* 0x0000000464007c0c */ /* 0x000fe2000bf86270 */
[----:B------:R-:W-:Y:S01]  /*142a0*/  @!P3 IMAD.MOV.U32 R100, RZ, RZ, R8 ;  /* 0x000000ffff64b224 */ /* 0x000fe200078e0008 */
[----:B------:R-:W-:Y:S02]  /*142b0*/  LOP3.LUT R102, R102, 0x16, RZ, 0xfc, !PT ;  /* 0x0000001666667812 */ /* 0x000fe400078efcff */
[----:B------:R-:W-:-:S02]  /*142c0*/  LOP3.LUT R103, R103, 0x22, RZ, 0xfc, !PT ;  /* 0x0000002267677812 */ /* 0x000fc400078efcff */
[----:B------:R-:W-:Y:S01]  /*142d0*/  ISETP.GE.AND P5, PT, R102, UR4, PT ;  /* 0x0000000466007c0c */ /* 0x000fe2000bfa6270 */
[----:B------:R1:W2:Y:S01]  /*142e0*/  @!P3 LDG.E.U8 R123, desc[UR22][R100.64] ;  /* 0x00000016647bb981 */ /* 0x0002a2000c1e1100 */
[--C-:B------:R-:W-:Y:S02]  /*142f0*/  SHF.R.U32.HI R102, RZ, 0x7, R126.reuse ;  /* 0x00000007ff667819 */ /* 0x100fe4000001167e */
[----:B------:R-:W-:Y:S02]  /*14300*/  ISETP.GE.AND P3, PT, R103, UR4, PT ;  /* 0x0000000467007c0c */ /* 0x000fe4000bf66270 */
[----:B------:R-:W-:Y:S01]  /*14310*/  SHF.R.U32.HI R126, RZ, 0x7, R126 ;  /* 0x00000007ff7e7819 */ /* 0x000fe2000001167e */
[----:B------:R-:W1:Y:S01]  /*14320*/  S2R R103, SR_TID.X ;  /* 0x0000000000677919 */ /* 0x000e620000002100 */
[----:B0-----:R-:W-:Y:S02]  /*14330*/  PRMT R97, RZ, 0x7610, R97 ;  /* 0x00007610ff617816 */ /* 0x001fe40000000061 */
[----:B------:R-:W-:-:S04]  /*14340*/  SGXT.U32 R126, R126, 0x1 ;  /* 0x000000017e7e781a */ /* 0x000fc80000000000 */
[----:B------:R-:W-:Y:S01]  /*14350*/  LOP3.LUT R126, R126, 0x20, RZ, 0xfc, !PT ;  /* 0x000000207e7e7812 */ /* 0x000fe200078efcff */
[----:B------:R-:W2:Y:S03]  /*14360*/  @!P5 LDG.E.U8 R97, desc[UR22][R74.64] ;  /* 0x000000164a61d981 */ /* 0x000ea6000c1e1100 */
[----:B------:R-:W-:Y:S02]  /*14370*/  ISETP.GE.AND P5, PT, R126, UR4, PT ;  /* 0x000000047e007c0c */ /* 0x000fe4000bfa6270 */
[----:B------:R-:W0:Y:S01]  /*14380*/  S2R R126, SR_TID.X ;  /* 0x00000000007e7919 */ /* 0x000e220000002100 */
[----:B------:R-:W-:Y:S01]  /*14390*/  SGXT.U32 R102, R102, 0x1 ;  /* 0x000000016666781a */ /* 0x000fe20000000000 */
[----:B-1----:R-:W-:Y:S01]  /*143a0*/  @!P1 IMAD.MOV.U32 R100, RZ, RZ, R31 ;  /* 0x000000ffff649224 */ /* 0x002fe200078e001f */
[----:B------:R-:W-:Y:S01]  /*143b0*/  PRMT R115, RZ, 0x7610, R115 ;  /* 0x00007610ff737816 */ /* 0x000fe20000000073 */
[----:B------:R-:W-:Y:S01]  /*143c0*/  @!P1 IMAD.MOV.U32 R101, RZ, RZ, R33 ;  /* 0x000000ffff659224 */ /* 0x000fe200078e0021 */
[----:B------:R-:W-:-:S04]  /*143d0*/  LOP3.LUT R102, R102, 0x24, RZ, 0xfc, !PT ;  /* 0x0000002466667812 */ /* 0x000fc800078efcff */
[----:B------:R1:W2:Y:S01]  /*143e0*/  @!P1 LDG.E.U8 R115, desc[UR22][R100.64] ;  /* 0x0000001664739981 */ /* 0x0002a2000c1e1100 */
[----:B------:R-:W-:Y:S02]  /*143f0*/  ISETP.GE.AND P1, PT, R102, UR4, PT ;  /* 0x0000000466007c0c */ /* 0x000fe4000bf26270 */
[----:B------:R-:W-:Y:S02]  /*14400*/  PRMT R106, RZ, 0x7610, R106 ;  /* 0x00007610ff6a7816 */ /* 0x000fe4000000006a */
[--C-:B------:R-:W-:Y:S02]  /*14410*/  SHF.R.U32.HI R102, RZ, 0x7, R103.reuse ;  /* 0x00000007ff667819 */ /* 0x100fe40000011667 */
[----:B------:R-:W-:Y:S01]  /*14420*/  SHF.R.U32.HI R103, RZ, 0x7, R103 ;  /* 0x00000007ff677819 */ /* 0x000fe20000011667 */
[----:B-1----:R-:W-:-:S03]  /*14430*/  @!P6 IMAD.MOV.U32 R100, RZ, RZ, R53 ;  /* 0x000000ffff64e224 */ /* 0x002fc600078e0035 */
[----:B------:R-:W-:Y:S01]  /*14440*/  SGXT.U32 R103, R103, 0x1 ;  /* 0x000000016767781a */ /* 0x000fe20000000000 */
[----:B------:R-:W-:-:S03]  /*14450*/  @!P6 IMAD.MOV.U32 R101, RZ, RZ, R55 ;  /* 0x000000ffff65e224 */ /* 0x000fc600078e0037 */
[----:B------:R-:W-:Y:S02]  /*14460*/  LOP3.LUT R103, R103, 0x26, RZ, 0xfc, !PT ;  /* 0x0000002667677812 */ /* 0x000fe400078efcff */
[----:B------:R1:W2:Y:S01]  /*14470*/  @!P6 LDG.E.U8 R106, desc[UR22][R100.64] ;  /* 0x00000016646ae981 */ /* 0x0002a2000c1e1100 */
[----:B------:R-:W-:Y:S02]  /*14480*/  PRMT R122, RZ, 0x7610, R122 ;  /* 0x00007610ff7a7816 */ /* 0x000fe4000000007a */
[----:B------:R-:W-:Y:S02]  /*14490*/  ISETP.GE.AND P6, PT, R103, UR4, PT ;  /* 0x0000000467007c0c */ /* 0x000fe4000bfc6270 */
[----:B0-----:R-:W-:Y:S01]  /*144a0*/  SHF.R.U32.HI R103, RZ, 0x7, R126 ;  /* 0x00000007ff677819 */ /* 0x001fe2000001167e */
[----:B-1----:R-:W-:Y:S02]  /*144b0*/  @!P5 IMAD.MOV.U32 R100, RZ, RZ, R11 ;  /* 0x000000ffff64d224 */ /* 0x002fe400078e000b */
[----:B------:R-:W-:Y:S01]  /*144c0*/  @!P5 IMAD.MOV.U32 R101, RZ, RZ, R13 ;  /* 0x000000ffff65d224 */ /* 0x000fe200078e000d */
[----:B------:R-:W-:-:S02]  /*144d0*/  SGXT.U32 R103, R103, 0x1 ;  /* 0x000000016767781a */ /* 0x000fc40000000000 */
[----:B------:R-:W-:Y:S02]  /*144e0*/  PRMT R114, RZ, 0x7610, R114 ;  /* 0x00007610ff727816 */ /* 0x000fe40000000072 */
[----:B------:R0:W2:Y:S01]  /*144f0*/  @!P5 LDG.E.U8 R122, desc[UR22][R100.64] ;  /* 0x00000016647ad981 */ /* 0x0000a2000c1e1100 */
[----:B------:R-:W-:Y:S01]  /*14500*/  LOP3.LUT R103, R103, 0x2c, RZ, 0xfc, !PT ;  /* 0x0000002c67677812 */ /* 0x000fe200078efcff */
[----:B0-----:R-:W-:Y:S02]  /*14510*/  @!P3 IMAD.MOV.U32 R100, RZ, RZ, R34 ;  /* 0x000000ffff64b224 */ /* 0x001fe400078e0022 */
[----:B------:R-:W-:-:S05]  /*14520*/  @!P3 IMAD.MOV.U32 R101, RZ, RZ, R36 ;  /* 0x000000ffff65b224 */ /* 0x000fca00078e0024 */
[----:B------:R0:W2:Y:S01]  /*14530*/  @!P3 LDG.E.U8 R114, desc[UR22][R100.64] ;  /* 0x000000166472b981 */ /* 0x0000a2000c1e1100 */
[----:B------:R-:W-:Y:S02]  /*14540*/  ISETP.GE.AND P3, PT, R103, UR4, PT ;  /* 0x0000000467007c0c */ /* 0x000fe4000bf66270 */
[----:B------:R-:W1:Y:S01]  /*14550*/  S2R R103, SR_TID.X ;  /* 0x0000000000677919 */ /* 0x000e620000002100 */
[----:B------:R-:W-:Y:S02]  /*14560*/  SGXT.U32 R102, R102, 0x1 ;  /* 0x000000016666781a */ /* 0x000fe40000000000 */
[----:B------:R-:W-:Y:S02]  /*14570*/  PRMT R96, RZ, 0x7610, R96 ;  /* 0x00007610ff607816 */ /* 0x000fe40000000060 */
[----:B------:R-:W-:-:S04]  /*14580*/  LOP3.LUT R102, R102, 0x28, RZ, 0xfc, !PT ;  /* 0x0000002866667812 */ /* 0x000fc800078efcff */
[----:B------:R-:W2:Y:S01]  /*14590*/  @!P4 LDG.E.U8 R96, desc[UR22][R76.64] ;  /* 0x000000164c60c981 */ /* 0x000ea2000c1e1100 */
[----:B------:R-:W-:Y:S02]  /*145a0*/  ISETP.GE.AND P4, PT, R102, UR4, PT ;  /* 0x0000000466007c0c */ /* 0x000fe4000bf86270 */
[--C-:B------:R-:W-:Y:S02]  /*145b0*/  SHF.R.U32.HI R102, RZ, 0x7, R126.reuse ;  /* 0x00000007ff667819 */ /* 0x100fe4000001167e */
[----:B------:R-:W-:Y:S02]  /*145c0*/  SHF.R.U32.HI R126, RZ, 0x7, R126 ;  /* 0x00000007ff7e7819 */ /* 0x000fe4000001167e */
[----:B------:R-:W-:Y:S01]  /*145d0*/  SGXT.U32 R102, R102, 0x1 ;  /* 0x000000016666781a */ /* 0x000fe20000000000 */
[----:B0-----:R-:W-:Y:S01]  /*145e0*/  @!P1 IMAD.MOV.U32 R100, RZ, RZ, R56 ;  /* 0x000000ffff649224 */ /* 0x001fe200078e0038 */
[----:B------:R-:W-:Y:S01]  /*145f0*/  PRMT R105, RZ, 0x7610, R105 ;  /* 0x00007610ff697816 */ /* 0x000fe20000000069 */
[----:B------:R-:W-:Y:S01]  /*14600*/  @!P1 IMAD.MOV.U32 R101, RZ, RZ, R58 ;  /* 0x000000ffff659224 */ /* 0x000fe200078e003a */
[----:B------:R-:W-:-:S02]  /*14610*/  SGXT.U32 R126, R126, 0x1 ;  /* 0x000000017e7e781a */ /* 0x000fc40000000000 */
[----:B------:R-:W-:Y:S02]  /*14620*/  LOP3.LUT R102, R102, 0x2e, RZ, 0xfc, !PT ;  /* 0x0000002e66667812 */ /* 0x000fe400078efcff */
[----:B------:R-:W-:Y:S01]  /*14630*/  LOP3.LUT R126, R126, 0x2a, RZ, 0xfc, !PT ;  /* 0x0000002a7e7e7812 */ /* 0x000fe200078efcff */
[----:B------:R0:W2:Y:S01]  /*14640*/  @!P1 LDG.E.U8 R105, desc[UR22][R100.64] ;  /* 0x0000001664699981 */ /* 0x0000a2000c1e1100 */
[----:B------:R-:W-:Y:S02]  /*14650*/  ISETP.GE.AND P1, PT, R102, UR4, PT ;  /* 0x0000000466007c0c */ /* 0x000fe4000bf26270 */
[----:B------:R-:W-:Y:S02]  /*14660*/  ISETP.GE.AND P5, PT, R126, UR4, PT ;  /* 0x000000047e007c0c */ /* 0x000fe4000bfa6270 */
[--C-:B-1----:R-:W-:Y:S02]  /*14670*/  SHF.R.U32.HI R102, RZ, 0x7, R103.reuse ;  /* 0x00000007ff667819 */ /* 0x102fe40000011667 */
[----:B------:R-:W-:-:S02]  /*14680*/  SHF.R.U32.HI R103, RZ, 0x7, R103 ;  /* 0x00000007ff677819 */ /* 0x000fc40000011667 */
[----:B------:R-:W-:Y:S02]  /*14690*/  SGXT.U32 R102, R102, 0x1 ;  /* 0x000000016666781a */ /* 0x000fe40000000000 */
[----:B------:R-:W-:Y:S01]  /*146a0*/  SGXT.U32 R103, R103, 0x1 ;  /* 0x000000016767781a */ /* 0x000fe20000000000 */
[----:B0-----:R-:W-:Y:S01]  /*146b0*/  @!P4 IMAD.MOV.U32 R100, RZ, RZ, R12 ;  /* 0x000000ffff64c224 */ /* 0x001fe200078e000c */
[----:B------:R-:W-:Y:S01]  /*146c0*/  PRMT R110, RZ, 0x7610, R110 ;  /* 0x00007610ff6e7816 */ /* 0x000fe2000000006e */
[----:B------:R-:W-:Y:S01]  /*146d0*/  @!P4 IMAD.MOV.U32 R101, RZ, RZ, R14 ;  /* 0x000000ffff65c224 */ /* 0x000fe200078e000e */
[----:B------:R-:W-:Y:S02]  /*146e0*/  PRMT R121, RZ, 0x7610, R121 ;  /* 0x00007610ff797816 */ /* 0x000fe40000000079 */
[----:B------:R-:W-:Y:S02]  /*146f0*/  LOP3.LUT R103, R103, 0x30, RZ, 0xfc, !PT ;  /* 0x0000003067677812 */ /* 0x000fe400078efcff */
[----:B------:R-:W-:Y:S01]  /*14700*/  LOP3.LUT R102, R102, 0x32, RZ, 0xfc, !PT ;  /* 0x0000003266667812 */ /* 0x000fe200078efcff */
[----:B------:R-:W2:Y:S01]  /*14710*/  @!P6 LDG.E.U8 R110, desc[UR22][R78.64] ;  /* 0x000000164e6ee981 */ /* 0x000ea2000c1e1100 */
[----:B------:R-:W-:-:S02]  /*14720*/  PRMT R113, RZ, 0x7610, R113 ;  /* 0x00007610ff717816 */ /* 0x000fc40000000071 */
[----:B------:R-:W-:Y:S01]  /*14730*/  ISETP.GE.AND P6, PT, R103, UR4, PT ;  /* 0x0000000467007c0c */ /* 0x000fe2000bfc6270 */
[----:B------:R-:W2:Y:S01]  /*14740*/  @!P4 LDG.E.U8 R121, desc[UR22][R100.64] ;  /* 0x000000166479c981 */ /* 0x000ea2000c1e1100 */
[----:B------:R-:W-:Y:S01]  /*14750*/  ISETP.GE.AND P4, PT, R102, UR4, PT ;  /* 0x0000000466007c0c */ /* 0x000fe2000bf86270 */
[----:B------:R-:W-:Y:S02]  /*14760*/  @!P5 IMAD.MOV.U32 R102, RZ, RZ, R35 ;  /* 0x000000ffff66d224 */ /* 0x000fe400078e0023 */
[----:B------:R-:W-:Y:S01]  /*14770*/  @!P5 IMAD.MOV.U32 R103, RZ, RZ, R37 ;  /* 0x000000ffff67d224 */ /* 0x000fe200078e0025 */
[----:B------:R-:W-:-:S04]  /*14780*/  PRMT R104, RZ, 0x7610, R104 ;  /* 0x00007610ff687816 */ /* 0x000fc80000000068 */
[----:B------:R0:W2:Y:S02]  /*14790*/  @!P5 LDG.E.U8 R113, desc[UR22][R102.64] ;  /* 0x000000166671d981 */ /* 0x0000a4000c1e1100 */
[----:B0-----:R-:W-:Y:S02]  /*147a0*/  @!P3 IMAD.MOV.U32 R102, RZ, RZ, R57 ;  /* 0x000000ffff66b224 */ /* 0x001fe400078e0039 */
[----:B------:R-:W-:-:S05]  /*147b0*/  @!P3 IMAD.MOV.U32 R103, RZ, RZ, R59 ;  /* 0x000000ffff67b224 */ /* 0x000fca00078e003b */
[----:B------:R0:W2:Y:S02]  /*147c0*/  @!P3 LDG.E.U8 R104, desc[UR22][R102.64] ;  /* 0x000000166668b981 */ /* 0x0000a4000c1e1100 */
[----:B0-----:R-:W0:Y:S02]  /*147d0*/  S2R R103, SR_TID.X ;  /* 0x0000000000677919 */ /* 0x001e240000002100 */
[----:B0-----:R-:W-:-:S04]  /*147e0*/  SHF.R.U32.HI R127, RZ, 0x7, R103 ;  /* 0x00000007ff7f7819 */ /* 0x001fc80000011667 */
[----:B------:R-:W-:-:S04]  /*147f0*/  SGXT.U32 R127, R127, 0x1 ;  /* 0x000000017f7f781a */ /* 0x000fc80000000000 */
[----:B------:R-:W-:-:S04]  /*14800*/  LOP3.LUT R127, R127, 0x36, RZ, 0xfc, !PT ;  /* 0x000000367f7f7812 */ /* 0x000fc800078efcff */
[----:B------:R-:W-:Y:S02]  /*14810*/  ISETP.GE.AND P3, PT, R127, UR4, PT ;  /* 0x000000047f007c0c */ /* 0x000fe4000bf66270 */
[----:B------:R-:W0:Y:S01]  /*14820*/  S2R R127, SR_TID.X ;  /* 0x00000000007f7919 */ /* 0x000e220000002100 */
[--C-:B------:R-:W-:Y:S02]  /*14830*/  SHF.R.U32.HI R126, RZ, 0x7, R103.reuse ;  /* 0x00000007ff7e7819 */ /* 0x100fe40000011667 */
[----:B------:R-:W-:Y:S02]  /*14840*/  SHF.R.U32.HI R103, RZ, 0x7, R103 ;  /* 0x00000007ff677819 */ /* 0x000fe40000011667 */
[----:B------:R-:W-:Y:S02]  /*14850*/  SGXT.U32 R126, R126, 0x1 ;  /* 0x000000017e7e781a */ /* 0x000fe40000000000 */
[----:B------:R-:W-:Y:S02]  /*14860*/  PRMT R101, RZ, 0x7610, R101 ;  /* 0x00007610ff657816 */ /* 0x000fe40000000065 */
[----:B------:R-:W-:-:S02]  /*14870*/  SGXT.U32 R103, R103, 0x1 ;  /* 0x000000016767781a */ /* 0x000fc40000000000 */
[----:B------:R-:W-:Y:S02]  /*14880*/  LOP3.LUT R126, R126, 0x38, RZ, 0xfc, !PT ;  /* 0x000000387e7e7812 */ /* 0x000fe400078efcff */
[----:B------:R-:W-:Y:S01]  /*14890*/  LOP3.LUT R103, R103, 0x34, RZ, 0xfc, !PT ;  /* 0x0000003467677812 */ /* 0x000fe200078efcff */
[----:B------:R-:W2:Y:S01]  /*148a0*/  @!P1 LDG.E.U8 R101, desc[UR22][R80.64] ;  /* 0x0000001650659981 */ /* 0x000ea2000c1e1100 */
[----:B------:R-:W-:Y:S01]  /*148b0*/  ISETP.GE.AND P1, PT, R126, UR4, PT ;  /* 0x000000047e007c0c */ /* 0x000fe2000bf26270 */
[----:B------:R-:W-:Y:S01]  /*148c0*/  @!P6 IMAD.MOV.U32 R102, RZ, RZ, R15 ;  /* 0x000000ffff66e224 */ /* 0x000fe200078e000f */
[----:B------:R-:W-:Y:S02]  /*148d0*/  PRMT R120, RZ, 0x7610, R120 ;  /* 0x00007610ff787816 */ /* 0x000fe40000000078 */
[----:B------:R-:W-:Y:S01]  /*148e0*/  ISETP.GE.AND P5, PT, R103, UR4, PT ;  /* 0x0000000467007c0c */ /* 0x000fe2000bfa6270 */
[----:B------:R-:W-:Y:S01]  /*148f0*/  @!P6 IMAD.MOV.U32 R103, RZ, RZ, R17 ;  /* 0x000000ffff67e224 */ /* 0x000fe200078e0011 */
[----:B------:R-:W-:-:S04]  /*14900*/  PRMT R112, RZ, 0x7610, R112 ;  /* 0x00007610ff707816 */ /* 0x000fc80000000070 */
[----:B------:R1:W2:Y:S01]  /*14910*/  @!P6 LDG.E.U8 R120, desc[UR22][R102.64] ;  /* 0x000000166678e981 */ /* 0x0002a2000c1e1100 */
[--C-:B0-----:R-:W-:Y:S02]  /*14920*/  SHF.R.U32.HI R126, RZ, 0x7, R127.reuse ;  /* 0x00000007ff7e7819 */ /* 0x101fe4000001167f */
[----:B------:R-:W-:Y:S02]  /*14930*/  SHF.R.U32.HI R127, RZ, 0x7, R127 ;  /* 0x00000007ff7f7819 */ /* 0x000fe4000001167f */
[----:B------:R-:W-:Y:S02]  /*14940*/  SGXT.U32 R126, R126, 0x1 ;  /* 0x000000017e7e781a */ /* 0x000fe40000000000 */
[----:B------:R-:W-:Y:S01]  /*14950*/  SGXT.U32 R127, R127, 0x1 ;  /* 0x000000017f7f781a */ /* 0x000fe20000000000 */
[----:B-1----:R-:W-:Y:S02]  /*14960*/  @!P4 IMAD.MOV.U32 R102, RZ, RZ, R38 ;  /* 0x000000ffff66c224 */ /* 0x002fe400078e0026 */
[----:B------:R-:W-:Y:S01]  /*14970*/  @!P4 IMAD.MOV.U32 R103, RZ, RZ, R40 ;  /* 0x000000ffff67c224 */ /* 0x000fe200078e0028 */
[----:B------:R-:W-:-:S02]  /*14980*/  LOP3.LUT R127, R127, 0x3a, RZ, 0xfc, !PT ;  /* 0x0000003a7f7f7812 */ /* 0x000fc400078efcff */
[----:B------:R-:W-:Y:S02]  /*14990*/  LOP3.LUT R126, R126, 0x3c, RZ, 0xfc, !PT ;  /* 0x0000003c7e7e7812 */ /* 0x000fe400078efcff */
[----:B------:R0:W2:Y:S01]  /*149a0*/  @!P4 LDG.E.U8 R112, desc[UR22][R102.64] ;  /* 0x000000166670c981 */ /* 0x0000a2000c1e1100 */
[----:B------:R-:W-:Y:S01]  /*149b0*/  ISETP.GE.AND P6, PT, R127, UR4, PT ;  /* 0x000000047f007c0c */ /* 0x000fe2000bfc6270 */
[----:B------:R-:W-:Y:S01]  /*149c0*/  @!P5 IMAD.MOV.U32 R127, RZ, RZ, R62 ;  /* 0x000000ffff7fd224 */ /* 0x000fe200078e003e */
[----:B------:R-:W-:Y:S01]  /*149d0*/  ISETP.GE.AND P4, PT, R126, UR4, PT ;  /* 0x000000047e007c0c */ /* 0x000fe2000bf86270 */
[----:B------:R-:W-:Y:S01]  /*149e0*/  @!P5 IMAD.MOV.U32 R126, RZ, RZ, R60 ;  /* 0x000000ffff7ed224 */ /* 0x000fe200078e003c */
[----:B0-----:R-:W-:Y:S02]  /*149f0*/  PRMT R103, RZ, 0x7610, R103 ;  /* 0x00007610ff677816 */ /* 0x001fe40000000067 */
[----:B------:R-:W-:-:S04]  /*14a00*/  PRMT R119, RZ, 0x7610, R119 ;  /* 0x00007610ff777816 */ /* 0x000fc80000000077 */
[----:B------:R0:W2:Y:S02]  /*14a10*/  @!P5 LDG.E.U8 R103, desc[UR22][R126.64] ;  /* 0x000000167e67d981 */ /* 0x0000a4000c1e1100 */
[----:B0-----:R-:W-:Y:S02]  /*14a20*/  @!P1 IMAD.MOV.U32 R126, RZ, RZ, R16 ;  /* 0x000000ffff7e9224 */ /* 0x001fe400078e0010 */
[----:B------:R-:W-:-:S05]  /*14a30*/  @!P1 IMAD.MOV.U32 R127, RZ, RZ, R18 ;  /* 0x000000ffff7f9224 */ /* 0x000fca00078e0012 */
[----:B------:R0:W2:Y:S02]  /*14a40*/  @!P1 LDG.E.U8 R119, desc[UR22][R126.64] ;  /* 0x000000167e779981 */ /* 0x0000a4000c1e1100 */
[----:B0-----:R-:W0:Y:S01]  /*14a50*/  S2R R127, SR_TID.X ;  /* 0x00000000007f7919 */ /* 0x001e220000002100 */
[----:B------:R-:W-:Y:S01]  /*14a60*/  PRMT R111, RZ, 0x7610, R111 ;  /* 0x00007610ff6f7816 */ /* 0x000fe2000000006f */
[----:B------:R-:W-:Y:S01]  /*14a70*/  @!P6 IMAD.MOV.U32 R126, RZ, RZ, R39 ;  /* 0x000000ffff7ee224 */ /* 0x000fe200078e0027 */
[----:B------:R-:W-:Y:S02]  /*14a80*/  PRMT R102, RZ, 0x7610, R102 ;  /* 0x00007610ff667816 */ /* 0x000fe40000000066 */
[----:B0-----:R-:W-:-:S04]  /*14a90*/  SHF.R.U32.HI R127, RZ, 0x7, R127 ;  /* 0x00000007ff7f7819 */ /* 0x001fc8000001167f */
[----:B------:R-:W-:-:S04]  /*14aa0*/  SGXT.U32 R127, R127, 0x1 ;  /* 0x000000017f7f781a */ /* 0x000fc80000000000 */
[----:B------:R-:W-:-:S04]  /*14ab0*/  LOP3.LUT R127, R127, 0x3e, RZ, 0xfc, !PT ;  /* 0x0000003e7f7f7812 */ /* 0x000fc800078efcff */
[----:B------:R-:W-:Y:S01]  /*14ac0*/  ISETP.GE.AND P1, PT, R127, UR4, PT ;  /* 0x000000047f007c0c */ /* 0x000fe2000bf26270 */
[----:B------:R-:W-:-:S05]  /*14ad0*/  @!P6 IMAD.MOV.U32 R127, RZ, RZ, R41 ;  /* 0x000000ffff7fe224 */ /* 0x000fca00078e0029 */
[----:B------:R0:W2:Y:S02]  /*14ae0*/  @!P6 LDG.E.U8 R111, desc[UR22][R126.64] ;  /* 0x000000167e6fe981 */ /* 0x0000a4000c1e1100 */
[----:B0-----:R-:W-:Y:S02]  /*14af0*/  @!P4 IMAD.MOV.U32 R126, RZ, RZ, R61 ;  /* 0x000000ffff7ec224 */ /* 0x001fe400078e003d */
[----:B------:R-:W-:-:S05]  /*14b00*/  @!P4 IMAD.MOV.U32 R127, RZ, RZ, R63 ;  /* 0x000000ffff7fc224 */ /* 0x000fca00078e003f */
[----:B------:R0:W2:Y:S02]  /*14b10*/  @!P4 LDG.E.U8 R102, desc[UR22][R126.64] ;  /* 0x000000167e66c981 */ /* 0x0000a4000c1e1100 */
[----:B0-----:R-:W0:Y:S01]  /*14b20*/  S2R R127, SR_TID.X ;  /* 0x00000000007f7919 */ /* 0x001e220000002100 */
[----:B------:R-:W-:-:S06]  /*14b30*/  PRMT R100, RZ, 0x7610, R100 ;  /* 0x00007610ff647816 */ /* 0x000fcc0000000064 */
[----:B------:R-:W2:Y:S01]  /*14b40*/  @!P3 LDG.E.U8 R100, desc[UR22][R82.64] ;  /* 0x000000165264b981 */ /* 0x000ea2000c1e1100 */
[----:B------:R-:W-:Y:S02]  /*14b50*/  PRMT R128, RZ, 0x7610, R128 ;  /* 0x00007610ff807816 */ /* 0x000fe40000000080 */
[----:B------:R-:W-:-:S04]  /*14b60*/  PRMT R129, RZ, 0x7610, R129 ;  /* 0x00007610ff817816 */ /* 0x000fc80000000081 */
[----:B------:R-:W2:Y:S01]  /*14b70*/  @!P1 LDG.E.U8 R128, desc[UR22][R84.64] ;  /* 0x0000001654809981 */ /* 0x000ea2000c1e1100 */
[----:B0-----:R-:W-:-:S04]  /*14b80*/  SHF.R.U32.HI R126, RZ, 0x7, R127 ;  /* 0x00000007ff7e7819 */ /* 0x001fc8000001167f */
[----:B------:R-:W-:-:S04]  /*14b90*/  SGXT.U32 R126, R126, 0x1 ;  /* 0x000000017e7e781a */ /* 0x000fc80000000000 */
[----:B------:R-:W-:Y:S02]  /*14ba0*/  LOP3.LUT R126, R126, 0x40, RZ, 0xfc, !PT ;  /* 0x000000407e7e7812 */ /* 0x000fe400078efcff */
[----:B------:R-:W-:Y:S02]  /*14bb0*/  SHF.R.U32.HI R127, RZ, 0x7, R127 ;  /* 0x00000007ff7f7819 */ /* 0x000fe4000001167f */
[----:B------:R-:W-:Y:S02]  /*14bc0*/  ISETP.GE.AND P3, PT, R126, UR4, PT ;  /* 0x000000047e007c0c */ /* 0x000fe4000bf66270 */
[----:B------:R-:W-:-:S04]  /*14bd0*/  SGXT.U32 R127, R127, 0x1 ;  /* 0x000000017f7f781a */ /* 0x000fc80000000000 */
[----:B------:R-:W-:-:S04]  /*14be0*/  LOP3.LUT R127, R127, 0x42, RZ, 0xfc, !PT ;  /* 0x000000427f7f7812 */ /* 0x000fc800078efcff */
[----:B------:R-:W-:-:S03]  /*14bf0*/  ISETP.GE.AND P1, PT, R127, UR4, PT ;  /* 0x000000047f007c0c */ /* 0x000fc6000bf26270 */
[----:B------:R-:W-:Y:S02]  /*14c00*/  @!P3 IMAD.MOV.U32 R126, RZ, RZ, R19 ;  /* 0x000000ffff7eb224 */ /* 0x000fe400078e0013 */
[----:B------:R-:W-:-:S05]  /*14c10*/  @!P3 IMAD.MOV.U32 R127, RZ, RZ, R21 ;  /* 0x000000ffff7fb224 */ /* 0x000fca00078e0015 */
[----:B------:R0:W2:Y:S02]  /*14c20*/  @!P3 LDG.E.U8 R129, desc[UR22][R126.64] ;  /* 0x000000167e81b981 */ /* 0x0000a4000c1e1100 */
[----:B0-----:R-:W0:Y:S01]  /*14c30*/  S2R R127, SR_TID.X ;  /* 0x00000000007f7919 */ /* 0x001e220000002100 */
[----:B------:R-:W-:Y:S01]  /*14c40*/  PRMT R130, RZ, 0x7610, R130 ;  /* 0x00007610ff827816 */ /* 0x000fe20000000082 */
[----:B------:R-:W-:Y:S01]  /*14c50*/  @!P1 IMAD.MOV.U32 R126, RZ, RZ, R42 ;  /* 0x000000ffff7e9224 */ /* 0x000fe200078e002a */
[----:B0-----:R-:W-:-:S04]  /*14c60*/  SHF.R.U32.HI R127, RZ, 0x7, R127 ;  /* 0x00000007ff7f7819 */ /* 0x001fc8000001167f */
[----:B------:R-:W-:-:S04]  /*14c70*/  SGXT.U32 R127, R127, 0x1 ;  /* 0x000000017f7f781a */ /* 0x000fc80000000000 */
[----:B------:R-:W-:-:S04]  /*14c80*/  LOP3.LUT R127, R127, 0x44, RZ, 0xfc, !PT ;  /* 0x000000447f7f7812 */ /* 0x000fc800078efcff */
[----:B------:R-:W-:Y:S01]  /*14c90*/  ISETP.GE.AND P3, PT, R127, UR4, PT ;  /* 0x000000047f007c0c */ /* 0x000fe2000bf66270 */
[----:B------:R-:W-:-:S05]  /*14ca0*/  @!P1 IMAD.MOV.U32 R127, RZ, RZ, R44 ;  /* 0x000000ffff7f9224 */ /* 0x000fca00078e002c */
[----:B------:R0:W2:Y:S02]  /*14cb0*/  @!P1 LDG.E.U8 R130, desc[UR22][R126.64] ;  /* 0x000000167e829981 */ /* 0x0000a4000c1e1100 */
[----:B0-----:R-:W0:Y:S01]  /*14cc0*/  S2R R127, SR_TID.X ;  /* 0x00000000007f7919 */ /* 0x001e220000002100 */
[----:B------:R-:W-:-:S04]  /*14cd0*/  PRMT R131, RZ, 0x7610, R131 ;  /* 0x00007610ff837816 */ /* 0x000fc80000000083 */
        /* <DEDUP_REMOVED lines=95> */
[----:B------:R-:W-:-:S06]  /*152d0*/  PRMT R142, RZ, 0x7610, R142 ;  /* 0x00007610ff8e7816 */ /* 0x000fcc000000008e */
[----:B------:R-:W2:Y:S01]  /*152e0*/  @!P1 LDG.E.U8 R142, desc[UR22][R88.64] ;  /* 0x00000016588e9981 */ /* 0x000ea2000c1e1100 */
[----:B0-----:R-:W-:-:S04]  /*152f0*/  SHF.R.U32.HI R126, RZ, 0x7, R127 ;  /* 0x00000007ff7e7819 */ /* 0x001fc8000001167f */
[----:B------:R-:W-:-:S04]  /*15300*/  SGXT.U32 R126, R126, 0x1 ;  /* 0x000000017e7e781a */ /* 0x000fc80000000000 */
[----:B------:R-:W-:-:S04]  /*15310*/  LOP3.LUT R126, R126, 0x52, RZ, 0xfc, !PT ;  /* 0x000000527e7e7812 */ /* 0x000fc800078efcff */
[----:B------:R-:W-:Y:S02]  /*15320*/  ISETP.GE.AND P3, PT, R126, UR4, PT ;  /* 0x000000047e007c0c */ /* 0x000fe4000bf66270 */
        /* <DEDUP_REMOVED lines=10> */
[----:B------:R-:W-:Y:S02]  /*153d0*/  SHF.R.U32.HI R126, RZ, 0x7, R127 ;  /* 0x00000007ff7e7819 */ /* 0x000fe4000001167f */
[----:B------:R-:W-:Y:S02]  /*153e0*/  PRMT R144, RZ, 0x7610, R144 ;  /* 0x00007610ff907816 */ /* 0x000fe40000000090 */
[----:B------:R-:W-:-:S04]  /*153f0*/  SGXT.U32 R126, R126, 0x1 ;  /* 0x000000017e7e781a */ /* 0x000fc80000000000 */
[----:B------:R-:W-:Y:S01]  /*15400*/  LOP3.LUT R126, R126, 0x5a, RZ, 0xfc, !PT ;  /* 0x0000005a7e7e7812 */ /* 0x000fe200078efcff */
[----:B------:R-:W2:Y:S01]  /*15410*/  @!P1 LDG.E.U8 R144, desc[UR22][R68.64] ;  /* 0x0000001644909981 */ /* 0x000ea2000c1e1100 */
[----:B------:R-:W-:Y:S02]  /*15420*/  SHF.R.U32.HI R127, RZ, 0x7, R127 ;  /* 0x00000007ff7f7819 */ /* 0x000fe4000001167f */
[----:B------:R-:W-:Y:S02]  /*15430*/  ISETP.GE.AND P1, PT, R126, UR4, PT ;  /* 0x000000047e007c0c */ /* 0x000fe4000bf26270 */
[----:B------:R-:W-:Y:S02]  /*15440*/  SGXT.U32 R127, R127, 0x1 ;  /* 0x000000017f7f781a */ /* 0x000fe40000000000 */
[----:B------:R-:W-:Y:S02]  /*15450*/  PRMT R145, RZ, 0x7610, R145 ;  /* 0x00007610ff917816 */ /* 0x000fe40000000091 */
[----:B------:R-:W-:-:S02]  /*15460*/  LOP3.LUT R127, R127, 0x5c, RZ, 0xfc, !PT ;  /* 0x0000005c7f7f7812 */ /* 0x000fc400078efcff */
[----:B------:R-:W-:Y:S02]  /*15470*/  PRMT R146, RZ, 0x7610, R146 ;  /* 0x00007610ff927816 */ /* 0x000fe40000000092 */
[----:B------:R-:W2:Y:S01]  /*15480*/  @!P3 LDG.E.U8 R145, desc[UR22][R90.64] ;  /* 0x000000165a91b981 */ /* 0x000ea2000c1e1100 */
[----:B------:R-:W-:Y:S02]  /*15490*/  ISETP.GE.AND P3, PT, R127, UR4, PT ;  /* 0x000000047f007c0c */ /* 0x000fe4000bf66270 */
        /* <DEDUP_REMOVED lines=114> */
[----:B------:R-:W-:Y:S02]  /*15bc0*/  PRMT R160, RZ, 0x7610, R160 ;  /* 0x00007610ffa07816 */ /* 0x000fe400000000a0 */
[----:B0-----:R-:W-:-:S04]  /*15bd0*/  SHF.R.U32.HI R127, RZ, 0x7, R127 ;  /* 0x00000007ff7f7819 */ /* 0x001fc8000001167f */
[----:B------:R-:W-:-:S04]  /*15be0*/  SGXT.U32 R127, R127, 0x1 ;  /* 0x000000017f7f781a */ /* 0x000fc80000000000 */
[----:B------:R-:W-:-:S04]  /*15bf0*/  LOP3.LUT R127, R127, 0x7e, RZ, 0xfc, !PT ;  /* 0x0000007e7f7f7812 */ /* 0x000fc800078efcff */
[----:B------:R-:W-:Y:S01]  /*15c00*/  ISETP.GE.AND P3, PT, R127, UR4, PT ;  /* 0x000000047f007c0c */ /* 0x000fe2000bf66270 */
[----:B------:R-:W-:-:S05]  /*15c10*/  @!P1 IMAD.MOV.U32 R127, RZ, RZ, R205 ;  /* 0x000000ffff7f9224 */ /* 0x000fca00078e00cd */
[----:B------:R0:W2:Y:S07]  /*15c20*/  @!P1 LDG.E.U8 R159, desc[UR22][R126.64] ;  /* 0x000000167e9f9981 */ /* 0x0000ae000c1e1100 */
[----:B0-----:R-:W-:Y:S02]  /*15c30*/  @!P3 IMAD.MOV.U32 R126, RZ, RZ, R208 ;  /* 0x000000ffff7eb224 */ /* 0x001fe400078e00d0 */
[----:B------:R-:W-:-:S05]  /*15c40*/  @!P3 IMAD.MOV.U32 R127, RZ, RZ, R207 ;  /* 0x000000ffff7fb224 */ /* 0x000fca00078e00cf */
[----:B------:R0:W2:Y:S01]  /*15c50*/  @!P3 LDG.E.U8 R160, desc[UR22][R126.64] ;  /* 0x000000167ea0b981 */ /* 0x0000a2000c1e1100 */
[----:B------:R-:W-:Y:S01]  /*15c60*/  BAR.SYNC.DEFER_BLOCKING 0x0 ;  /* 0x0000000000007b1d */ /* 0x000fe20000010000 */
[----:B------:R-:W-:Y:S02]  /*15c70*/  ISETP.GE.AND P1, PT, R2, UR4, PT ;  /* 0x0000000402007c0c */ /* 0x000fe4000bf26270 */
[----:B------:R-:W-:Y:S02]  /*15c80*/  PRMT R161, RZ, 0x7610, R161 ;  /* 0x00007610ffa17816 */ /* 0x000fe400000000a1 */
[----:B------:R-:W-:-:S09]  /*15c90*/  PRMT R162, RZ, 0x7610, R162 ;  /* 0x00007610ffa27816 */ /* 0x000fd200000000a2 */
[----:B0-----:R-:W-:Y:S02]  /*15ca0*/  @!P1 IMAD.MOV.U32 R126, RZ, RZ, R210 ;  /* 0x000000ffff7e9224 */ /* 0x001fe400078e00d2 */
[----:B------:R-:W-:Y:S01]  /*15cb0*/  @!P1 IMAD.MOV.U32 R127, RZ, RZ, R209 ;  /* 0x000000ffff7f9224 */ /* 0x000fe200078e00d1 */
[----:B------:R-:W-:-:S04]  /*15cc0*/  PRMT R163, RZ, 0x7610, R163 ;  /* 0x00007610ffa37816 */ /* 0x000fc800000000a3 */
[----:B------:R0:W2:Y:S02]  /*15cd0*/  @!P1 LDG.E.U8 R161, desc[UR22][R126.64] ;  /* 0x000000167ea19981 */ /* 0x0000a4000c1e1100 */
[----:B0-----:R-:W-:Y:S02]  /*15ce0*/  @!P1 IMAD.MOV.U32 R126, RZ, RZ, R218 ;  /* 0x000000ffff7e9224 */ /* 0x001fe400078e00da */
[----:B------:R-:W-:-:S05]  /*15cf0*/  @!P1 IMAD.MOV.U32 R127, RZ, RZ, R217 ;  /* 0x000000ffff7f9224 */ /* 0x000fca00078e00d9 */
[----:B------:R0:W2:Y:S01]  /*15d00*/  @!P1 LDG.E.U8 R162, desc[UR22][R126.64] ;  /* 0x000000167ea29981 */ /* 0x0000a2000c1e1100 */
[----:B------:R-:W-:Y:S01]  /*15d10*/  PRMT R164, RZ, 0x7610, R164 ;  /* 0x00007610ffa47816 */ /* 0x000fe200000000a4 */
        /* <DEDUP_REMOVED lines=10> */
[----:B------:R0:W2:Y:S02]  /*15dc0*/  @!P1 LDG.E.U8 R165, desc[UR22][R126.64] ;  /* 0x000000167ea59981 */ /* 0x0000a4000c1e1100 */
[----:B0-----:R-:W-:Y:S02]  /*15dd0*/  @!P1 IMAD.MOV.U32 R126, RZ, RZ, R250 ;  /* 0x000000ffff7e9224 */ /* 0x001fe400078e00fa */
[----:B------:R-:W-:-:S05]  /*15de0*/  @!P1 IMAD.MOV.U32 R127, RZ, RZ, R249 ;  /* 0x000000ffff7f9224 */ /* 0x000fca00078e00f9 */
[----:B------:R0:W2:Y:S04]  /*15df0*/  @!P1 LDG.E.U8 R166, desc[UR22][R126.64] ;  /* 0x000000167ea69981 */ /* 0x0000a8000c1e1100 */
[----:B------:R-:W0:Y:S04]  /*15e00*/  LDL R126, [R1+0x10] ;  /* 0x00001000017e7983 */ /* 0x000e280000100800 */
[----:B------:R-:W0:Y:S01]  /*15e10*/  LDL R127, [R1+0x14] ;  /* 0x00001400017f7983 */ /* 0x000e220000100800 */
[----:B------:R-:W-:Y:S02]  /*15e20*/  PRMT R167, RZ, 0x7610, R167 ;  /* 0x00007610ffa77816 */ /* 0x000fe400000000a7 */
[----:B0-----:R-:W-:-:S04]  /*15e30*/  @!P1 LOP3.LUT R127, R127, R126, RZ, 0x3c, !PT ;  /* 0x0000007e7f7f9212 */ /* 0x001fc800078e3cff */
[----:B------:R-:W-:-:S04]  /*15e40*/  @!P1 LOP3.LUT R126, R127, R126, RZ, 0x3c, !PT ;  /* 0x0000007e7f7e9212 */ /* 0x000fc800078e3cff */
[----:B------:R-:W-:-:S05]  /*15e50*/  @!P1 LOP3.LUT R127, R127, R126, RZ, 0x3c, !PT ;  /* 0x0000007e7f7f9212 */ /* 0x000fca00078e3cff */
[----:B------:R0:W4:Y:S04]  /*15e60*/  @!P1 LDG.E.U8 R167, desc[UR22][R126.64] ;  /* 0x000000167ea79981 */ /* 0x000128000c1e1100 */
[----:B------:R-:W0:Y:S04]  /*15e70*/  LDL R126, [R1+0x30] ;  /* 0x00003000017e7983 */ /* 0x000e280000100800 */
[----:B------:R-:W0:Y:S04]  /*15e80*/  LDL R127, [R1+0x34] ;  /* 0x00003400017f7983 */ /* 0x000e280000100800 */
[----:B---3--:R1:W-:Y:S02]  /*15e90*/  STS.U8 [R92+UR10+0x14000], R168 ;  /* 0x014000a85c007988 */ /* 0x0083e4000800000a */
[----:B-1----:R-:W-:-:S02]  /*15ea0*/  PRMT R168, RZ, 0x7610, R168 ;  /* 0x00007610ffa87816 */ /* 0x002fc400000000a8 */
[----:B--2---:R1:W-:Y:S04]  /*15eb0*/  STS.U8 [R92+UR10+0x14400], R125 ;  /* 0x0144007d5c007988 */ /* 0x0043e8000800000a */
[----:B------:R2:W-:Y:S04]  /*15ec0*/  STS.U8 [R92+UR10+0x14800], R124 ;  /* 0x0148007c5c007988 */ /* 0x0005e8000800000a */
[----:B-1----:R-:W3:Y:S04]  /*15ed0*/  LDL R125, [R1+0x74] ;  /* 0x00007400017d7983 */ /* 0x002ee80000100800 */
[----:B--2---:R-:W3:Y:S01]  /*15ee0*/  LDL R124, [R1+0x70] ;  /* 0x00007000017c7983 */ /* 0x004ee20000100800 */
[----:B0-----:R-:W-:-:S04]  /*15ef0*/  @!P1 LOP3.LUT R127, R127, R126, RZ, 0x3c, !PT ;  /* 0x0000007e7f7f9212 */ /* 0x001fc800078e3cff */
[----:B------:R-:W-:-:S04]  /*15f00*/  @!P1 LOP3.LUT R126, R127, R126, RZ, 0x3c, !PT ;  /* 0x0000007e7f7e9212 */ /* 0x000fc800078e3cff */
[----:B------:R-:W-:-:S05]  /*15f10*/  @!P1 LOP3.LUT R127, R127, R126, RZ, 0x3c, !PT ;  /* 0x0000007e7f7f9212 */ /* 0x000fca00078e3cff */
[----:B------:R0:W2:Y:S04]  /*15f20*/  @!P1 LDG.E.U8 R168, desc[UR22][R126.64] ;  /* 0x000000167ea89981 */ /* 0x0000a8000c1e1100 */
[----:B------:R-:W0:Y:S04]  /*15f30*/  LDL R126, [R1+0x50] ;  /* 0x00005000017e7983 */ /* 0x000e280000100800 */
[----:B------:R-:W0:Y:S01]  /*15f40*/  LDL R127, [R1+0x54] ;  /* 0x00005400017f7983 */ /* 0x000e220000100800 */
[----:B------:R-:W-:Y:S02]  /*15f50*/  PRMT R169, RZ, 0x7610, R169 ;  /* 0x00007610ffa97816 */ /* 0x000fe400000000a9 */
[----:B---3--:R-:W-:-:S04]  /*15f60*/  @!P1 LOP3.LUT R125, R125, R124, RZ, 0x3c, !PT ;  /* 0x0000007c7d7d9212 */ /* 0x008fc800078e3cff */
[----:B------:R-:W-:-:S04]  /*15f70*/  @!P1 LOP3.LUT R124, R125, R124, RZ, 0x3c, !PT ;  /* 0x0000007c7d7c9212 */ /* 0x000fc800078e3cff */
[----:B------:R-:W-:Y:S01]  /*15f80*/  @!P1 LOP3.LUT R125, R125, R124, RZ, 0x3c, !PT ;  /* 0x0000007c7d7d9212 */ /* 0x000fe200078e3cff */
[----:B------:R1:W-:Y:S04]  /*15f90*/  STS.U8 [R92+UR10+0x14c00], R123 ;  /* 0x014c007b5c007988 */ /* 0x0003e8000800000a */
[----:B------:R3:W-:Y:S04]  /*15fa0*/  STS.U8 [R92+UR10+0x15000], R122 ;  /* 0x0150007a5c007988 */ /* 0x0007e8000800000a */
[----:B-1----:R-:W2:Y:S04]  /*15fb0*/  LDL R123, [R1+0xb4] ;  /* 0x0000b400017b7983 */ /* 0x002ea80000100800 */
[----:B---3--:R-:W2:Y:S01]  /*15fc0*/  LDL R122, [R1+0xb0] ;  /* 0x0000b000017a7983 */ /* 0x008ea20000100800 */
[----:B0-----:R-:W-:-:S04]  /*15fd0*/  @!P1 LOP3.LUT R127, R127, R126, RZ, 0x3c, !PT ;  /* 0x0000007e7f7f9212 */ /* 0x001fc800078e3cff */
[----:B------:R-:W-:-:S04]  /*15fe0*/  @!P1 LOP3.LUT R126, R127, R126, RZ, 0x3c, !PT ;  /* 0x0000007e7f7e9212 */ /* 0x000fc800078e3cff */
[----:B------:R-:W-:-:S05]  /*15ff0*/  @!P1 LOP3.LUT R127, R127, R126, RZ, 0x3c, !PT ;  /* 0x0000007e7f7f9212 */ /* 0x000fca00078e3cff */
[----:B------:R0:W3:Y:S02]  /*16000*/  @!P1 LDG.E.U8 R169, desc[UR22][R126.64] ;  /* 0x000000167ea99981 */ /* 0x0000e4000c1e1100 */
[----:B0-----:R-:W-:-:S06]  /*16010*/  PRMT R126, RZ, 0x7610, R126 ;  /* 0x00007610ff7e7816 */ /* 0x001fcc000000007e */
[----:B------:R0:W3:Y:S04]  /*16020*/  @!P1 LDG.E.U8 R126, desc[UR22][R124.64] ;  /* 0x000000167c7e9981 */ /* 0x0000e8000c1e1100 */
[----:B------:R-:W0:Y:S04]  /*16030*/  LDL R124, [R1+0x90] ;  /* 0x00009000017c7983 */ /* 0x000e280000100800 */
[----:B------:R-:W0:Y:S01]  /*16040*/  LDL R125, [R1+0x94] ;  /* 0x00009400017d7983 */ /* 0x000e220000100800 */
[----:B------:R-:W-:Y:S02]  /*16050*/  PRMT R127, RZ, 0x7610, R127 ;  /* 0x00007610ff7f7816 */ /* 0x000fe4000000007f */
[----:B--2---:R-:W-:-:S04]  /*16060*/  @!P1 LOP3.LUT R123, R123, R122, RZ, 0x3c, !PT ;  /* 0x0000007a7b7b9212 */ /* 0x004fc800078e3cff */
[----:B------:R-:W-:-:S04]  /*16070*/  @!P1 LOP3.LUT R122, R123, R122, RZ, 0x3c, !PT ;  /* 0x0000007a7b7a9212 */ /* 0x000fc800078e3cff */
[----:B------:R-:W-:Y:S01]  /*16080*/  @!P1 LOP3.LUT R123, R123, R122, RZ, 0x3c, !PT ;  /* 0x0000007a7b7b9212 */ /* 0x000fe200078e3cff */
[----:B------:R1:W-:Y:S04]  /*16090*/  STS.U8 [R92+UR10+0x15400], R121 ;  /* 0x015400795c007988 */ /* 0x0003e8000800000a */
[----:B------:R2:W-:Y:S04]  /*160a0*/  STS.U8 [R92+UR10+0x15800], R120 ;  /* 0x015800785c007988 */ /* 0x0005e8000800000a */
[----:B-1----:R-:W3:Y:S04]  /*160b0*/  LDL R121, [R1+0xf4] ;  /* 0x0000f40001797983 */ /* 0x002ee80000100800 */
[----:B--2---:R-:W3:Y:S01]  /*160c0*/  LDL R120, [R1+0xf0] ;  /* 0x0000f00001787983 */ /* 0x004ee20000100800 */
[----:B0-----:R-:W-:-:S04]  /*160d0*/  @!P1 LOP3.LUT R125, R125, R124, RZ, 0x3c, !PT ;  /* 0x0000007c7d7d9212 */ /* 0x001fc800078e3cff */
[----:B------:R-:W-:-:S04]  /*160e0*/  @!P1 LOP3.LUT R124, R125, R124, RZ, 0x3c, !PT ;  /* 0x0000007c7d7c9212 */ /* 0x000fc800078e3cff */
[----:B------:R-:W-:-:S05]  /*160f0*/  @!P1 LOP3.LUT R125, R125, R124, RZ, 0x3c, !PT ;  /* 0x0000007c7d7d9212 */ /* 0x000fca00078e3cff */
[----:B------:R0:W2:Y:S02]  /*16100*/  @!P1 LDG.E.U8 R127, desc[UR22][R124.64] ;  /* 0x000000167c7f9981 */ /* 0x0000a4000c1e1100 */
[----:B0-----:R-:W-:-:S06]  /*16110*/  PRMT R124, RZ, 0x7610, R124 ;  /* 0x00007610ff7c7816 */ /* 0x001fcc000000007c */
[----:B------:R0:W2:Y:S04]  /*16120*/  @!P1 LDG.E.U8 R124, desc[UR22][R122.64] ;  /* 0x000000167a7c9981 */ /* 0x0000a8000c1e1100 */
[----:B------:R-:W0:Y:S04]  /*16130*/  LDL R122, [R1+0xd0] ;  /* 0x0000d000017a7983 */ /* 0x000e280000100800 */
[----:B------:R-:W0:Y:S01]  /*16140*/  LDL R123, [R1+0xd4] ;  /* 0x0000d400017b7983 */ /* 0x000e220000100800 */
[----:B------:R-:W-:Y:S02]  /*16150*/  PRMT R125, RZ, 0x7610, R125 ;  /* 0x00007610ff7d7816 */ /* 0x000fe4000000007d */
[----:B---3--:R-:W-:-:S04]  /*16160*/  @!P1 LOP3.LUT R121, R121, R120, RZ, 0x3c, !PT ;  /* 0x0000007879799212 */ /* 0x008fc800078e3cff */
[----:B------:R-:W-:-:S04]  /*16170*/  @!P1 LOP3.LUT R120, R121, R120, RZ, 0x3c, !PT ;  /* 0x0000007879789212 */ /* 0x000fc800078e3cff */
[----:B------:R-:W-:Y:S02]  /*16180*/  @!P1 LOP3.LUT R121, R121, R120, RZ, 0x3c, !PT ;  /* 0x0000007879799212 */ /* 0x000fe400078e3cff */
[----:B0-----:R-:W-:-:S04]  /*16190*/  @!P1 LOP3.LUT R123, R123, R122, RZ, 0x3c, !PT ;  /* 0x0000007a7b7b9212 */ /* 0x001fc800078e3cff */
[----:B------:R-:W-:-:S04]  /*161a0*/  @!P1 LOP3.LUT R122, R123, R122, RZ, 0x3c, !PT ;  /* 0x0000007a7b7a9212 */ /* 0x000fc800078e3cff */
[----:B------:R-:W-:-:S05]  /*161b0*/  @!P1 LOP3.LUT R123, R123, R122, RZ, 0x3c, !PT ;  /* 0x0000007a7b7b9212 */ /* 0x000fca00078e3cff */
[----:B------:R0:W3:Y:S02]  /*161c0*/  @!P1 LDG.E.U8 R125, desc[UR22][R122.64] ;  /* 0x000000167a7d9981 */ /* 0x0000e4000c1e1100 */
[----:B0-----:R-:W-:-:S06]  /*161d0*/  PRMT R122, RZ, 0x7610, R122 ;  /* 0x00007610ff7a7816 */ /* 0x001fcc000000007a */
[----:B------:R0:W2:Y:S04]  /*161e0*/  @!P1 LDG.E.U8 R122, desc[UR22][R120.64] ;  /* 0x00000016787a9981 */ /* 0x0000a8000c1e1100 */
[----:B------:R-:W0:Y:S04]  /*161f0*/  LDL R120, [R1+0x198] ;  /* 0x0001980001787983 */ /* 0x000e280000100800 */
[----:B------:R-:W0:Y:S01]  /*16200*/  LDL R121, [R1+0x19c] ;  /* 0x00019c0001797983 */ /* 0x000e220000100800 */
[----:B------:R-:W-:Y:S02]  /*16210*/  PRMT R123, RZ, 0x7610, R123 ;  /* 0x00007610ff7b7816 */ /* 0x000fe4000000007b */
[----:B0-----:R-:W-:-:S04]  /*16220*/  @!P1 LOP3.LUT R121, R121, R120, RZ, 0x3c, !PT ;  /* 0x0000007879799212 */ /* 0x001fc800078e3cff */
[----:B------:R-:W-:-:S04]  /*16230*/  @!P1 LOP3.LUT R120, R121, R120, RZ, 0x3c, !PT ;  /* 0x0000007879789212 */ /* 0x000fc800078e3cff */
[----:B------:R-:W-:-:S05]  /*16240*/  @!P1 LOP3.LUT R121, R121, R120, RZ, 0x3c, !PT ;  /* 0x0000007879799212 */ /* 0x000fca00078e3cff */
[----:B------:R0:W2:Y:S04]  /*16250*/  @!P1 LDG.E.U8 R123, desc[UR22][R120.64] ;  /* 0x00000016787b9981 */ /* 0x0000a8000c1e1100 */
[----:B------:R-:W0:Y:S04]  /*16260*/  LDL R120, [R1+0x1b0] ;  /* 0x0001b00001787983 */ /* 0x000e280000100800 */
[----:B------:R-:W0:Y:S04]  /*16270*/  LDL R121, [R1+0x1b4] ;  /* 0x0001b40001797983 */ /* 0x000e280000100800 */
[----:B------:R1:W-:Y:S02]  /*16280*/  STS.U8 [R92+UR10+0x16000], R129 ;  /* 0x016000815c007988 */ /* 0x0003e4000800000a */
[----:B-1----:R-:W-:-:S02]  /*16290*/  PRMT R129, RZ, 0x7610, R129 ;  /* 0x00007610ff817816 */ /* 0x002fc40000000081 */
        /* <DEDUP_REMOVED lines=14> */
[----:B------:R1:W-:Y:S04]  /*16380*/  STS.U8 [R92+UR10+0x16800], R134 ;  /* 0x016800865c007988 */ /* 0x0003e8000800000a */
[----:B------:R3:W-:Y:S01]  /*16390*/  STS.U8 [R92+UR10+0x15c00], R119 ;  /* 0x015c00775c007988 */ /* 0x0007e2000800000a */
[----:B-1----:R-:W-:-:S03]  /*163a0*/  PRMT R134, RZ, 0x7610, R134 ;  /* 0x00007610ff867816 */ /* 0x002fc60000000086 */
[----:B---3--:R-:W3:Y:S01]  /*163b0*/  LDL R119, [R1+0x1fc] ;  /* 0x0001fc0001777983 */ /* 0x008ee20000100800 */
[----:B0-----:R-:W-:-:S04]  /*163c0*/  @!P1 LOP3.LUT R121, R121, R120, RZ, 0x3c, !PT ;  /* 0x0000007879799212 */ /* 0x001fc800078e3cff */
[----:B------:R-:W-:-:S04]  /*163d0*/  @!P1 LOP3.LUT R120, R121, R120, RZ, 0x3c, !PT ;  /* 0x0000007879789212 */ /* 0x000fc800078e3cff */
[----:B------:R-:W-:-:S05]  /*163e0*/  @!P1 LOP3.LUT R121, R121, R120, RZ, 0x3c, !PT ;  /* 0x0000007879799212 */ /* 0x000fca00078e3cff */
[----:B------:R3:W2:Y:S04]  /*163f0*/  @!P1 LDG.E.U8 R134, desc[UR22][R120.64] ;  /* 0x0000001678869981 */ /* 0x0006a8000c1e1100 */
[----:B------:R-:W2:Y:S01]  /*16400*/  LDL R121, [R1+0x1f8] ;  /* 0x0001f80001797983 */ /* 0x000ea20000100800 */
[----:B---3--:R-:W-:-:S03]  /*16410*/  @!P1 IMAD.MOV.U32 R120, RZ, RZ, R119 ;  /* 0x000000ffff789224 */ /* 0x008fc600078e0077 */
[----:B------:R0:W-:Y:S04]  /*16420*/  STS.U8 [R92+UR10+0x16c00], R135 ;  /* 0x016c00875c007988 */ /* 0x0001e8000800000a */
[----:B------:R1:W-:Y:S04]  /*16430*/  STS.U8 [R92+UR10+0x17000], R136 ;  /* 0x017000885c007988 */ /* 0x0003e8000800000a */
[----:B------:R3:W-:Y:S01]  /*16440*/  STS.U8 [R92+UR10+0x17400], R137 ;  /* 0x017400895c007988 */ /* 0x0007e2000800000a */
[----:B0-----:R-:W-:-:S03]  /*16450*/  PRMT R135, RZ, 0x7610, R135 ;  /* 0x00007610ff877816 */ /* 0x001fc60000000087 */
[----:B------:R0:W-:Y:S04]  /*16460*/  STS.U8 [R92+UR10+0x17800], R138 ;  /* 0x0178008a5c007988 */ /* 0x0001e8000800000a */
[----:B------:R-:W-:Y:S04]  /*16470*/  STS.U8 [R92+UR10+0x17c00], R139 ;  /* 0x017c008b5c007988 */ /* 0x000fe8000800000a */
[----:B------:R-:W3:Y:S04]  /*16480*/  LDL R119, [R1+0x2bc] ;  /* 0x0002bc0001777983 */ /* 0x000ee80000100800 */
[----:B--2---:R2:W2:Y:S04]  /*16490*/  @!P1 LDG.E.U8 R135, desc[UR22][R120.64] ;  /* 0x0000001678879981 */ /* 0x0044a8000c1e1100 */
[----:B------:R-:W2:Y:S04]  /*164a0*/  LDL R120, [R1+0x210] ;  /* 0x0002100001787983 */ /* 0x000ea80000100800 */
[----:B------:R-:W2:Y:S01]  /*164b0*/  LDL R121, [R1+0x214] ;  /* 0x0002140001797983 */ /* 0x000ea20000100800 */
[----:B-1----:R-:W-:-:S02]  /*164c0*/  PRMT R136, RZ, 0x7610, R136 ;  /* 0x00007610ff887816 */ /* 0x002fc40000000088 */
[----:B--2---:R-:W-:-:S04]  /*164d0*/  @!P1 LOP3.LUT R121, R121, R120, RZ, 0x3c, !PT ;  /* 0x0000007879799212 */ /* 0x004fc800078e3cff */
[----:B------:R-:W-:-:S04]  /*164e0*/  @!P1 LOP3.LUT R120, R121, R120, RZ, 0x3c, !PT ;  /* 0x0000007879789212 */ /* 0x000fc800078e3cff */
[----:B------:R-:W-:-:S05]  /*164f0*/  @!P1 LOP3.LUT R121, R121, R120, RZ, 0x3c, !PT ;  /* 0x0000007879799212 */ /* 0x000fca00078e3cff */
[----:B------:R1:W2:Y:S04]  /*16500*/  @!P1 LDG.E.U8 R136, desc[UR22][R120.64] ;  /* 0x0000001678889981 */ /* 0x0002a8000c1e1100 */
[----:B------:R-:W1:Y:S04]  /*16510*/  LDL R120, [R1+0x228] ;  /* 0x0002280001787983 */ /* 0x000e680000100800 */
[----:B------:R-:W1:Y:S01]  /*16520*/  LDL R121, [R1+0x22c] ;  /* 0x00022c0001797983 */ /* 0x000e620000100800 */
[----:B---3--:R-:W-:Y:S02]  /*16530*/  PRMT R137, RZ, 0x7610, R137 ;  /* 0x00007610ff897816 */ /* 0x008fe40000000089 */
[----:B-1----:R-:W-:-:S04]  /*16540*/  @!P1 LOP3.LUT R121, R121, R120, RZ, 0x3c, !PT ;  /* 0x0000007879799212 */ /* 0x002fc800078e3cff */
[----:B------:R-:W-:-:S04]  /*16550*/  @!P1 LOP3.LUT R120, R121, R120, RZ, 0x3c, !PT ;  /* 0x0000007879789212 */ /* 0x000fc800078e3cff */
[----:B------:R-:W-:-:S05]  /*16560*/  @!P1 LOP3.LUT R121, R121, R120, RZ, 0x3c, !PT ;  /* 0x0000007879799212 */ /* 0x000fca00078e3cff */
[----:B------:R1:W3:Y:S04]  /*16570*/  @!P1 LDG.E.U8 R137, desc[UR22][R120.64] ;  /* 0x0000001678899981 */ /* 0x0002e8000c1e1100 */
[----:B------:R-:W1:Y:S04]  /*16580*/  LDL R120, [R1+0x240] ;  /* 0x0002400001787983 */ /* 0x000e680000100800 */
[----:B------:R-:W1:Y:S01]  /*16590*/  LDL R121, [R1+0x29c] ;  /* 0x00029c0001797983 */ /* 0x000e620000100800 */
[----:B0-----:R-:W-:-:S03]  /*165a0*/  PRMT R138, RZ, 0x7610, R138 ;  /* 0x00007610ff8a7816 */ /* 0x001fc6000000008a */
[----:B-----5:R0:W-:Y:S04]  /*165b0*/  STS.U8 [R93+UR10+0x14100], R118 ;  /* 0x014100765d007988 */ /* 0x0201e8000800000a */
[----:B0-----:R-:W5:Y:S01]  /*165c0*/  LDL R118, [R1+0x2b8] ;  /* 0x0002b80001767983 */ /* 0x001f620000100800 */
[----:B-1----:R-:W-:-:S04]  /*165d0*/  @!P1 LOP3.LUT R121, R121, R120, RZ, 0x3c, !PT ;  /* 0x0000007879799212 */ /* 0x002fc800078e3cff */
[----:B------:R-:W-:-:S04]  /*165e0*/  @!P1 LOP3.LUT R120, R121, R120, RZ, 0x3c, !PT ;  /* 0x0000007879789212 */ /* 0x000fc800078e3cff */
[----:B------:R-:W-:-:S05]  /*165f0*/  @!P1 LOP3.LUT R121, R121, R120, RZ, 0x3c, !PT ;  /* 0x0000007879799212 */ /* 0x000fca00078e3cff */
[----:B------:R0:W2:Y:S04]  /*16600*/  @!P1 LDG.E.U8 R138, desc[UR22][R120.64] ;  /* 0x00000016788a9981 */ /* 0x0000a8000c1e1100 */
[----:B------:R-:W0:Y:S04]  /*16610*/  LDL R120, [R1+0x2a8] ;  /* 0x0002a80001787983 */ /* 0x000e280000100800 */
[----:B------:R-:W0:Y:S01]  /*16620*/  LDL R121, [R1+0x2ac] ;  /* 0x0002ac0001797983 */ /* 0x000e220000100800 */
[----:B------:R-:W-:Y:S02]  /*16630*/  PRMT R139, RZ, 0x7610, R139 ;  /* 0x00007610ff8b7816 */ /* 0x000fe4000000008b */
[----:B-----5:R-:W-:-:S04]  /*16640*/  @!P1 LOP3.LUT R119, R119, R118, RZ, 0x3c, !PT ;  /* 0x0000007677779212 */ /* 0x020fc800078e3cff */
[----:B------:R-:W-:-:S04]  /*16650*/  @!P1 LOP3.LUT R118, R119, R118, RZ, 0x3c, !PT ;  /* 0x0000007677769212 */ /* 0x000fc800078e3cff */
[----:B------:R-:W-:Y:S01]  /*16660*/  @!P1 LOP3.LUT R119, R119, R118, RZ, 0x3c, !PT ;  /* 0x0000007677779212 */ /* 0x000fe200078e3cff */
[----:B------:R1:W-:Y:S04]  /*16670*/  STS.U8 [R93+UR10+0x14500], R117 ;  /* 0x014500755d007988 */ /* 0x0003e8000800000a */
[----:B------:R5:W-:Y:S04]  /*16680*/  STS.U8 [R93+UR10+0x14900], R116 ;  /* 0x014900745d007988 */ /* 0x000be8000800000a */
[----:B-1----:R-:W2:Y:S04]  /*16690*/  LDL R117, [R1+0x2dc] ;  /* 0x0002dc0001757983 */ /* 0x002ea80000100800 */
[----:B-----5:R-:W2:Y:S01]  /*166a0*/  LDL R116, [R1+0x2d8] ;  /* 0x0002d80001747983 */ /* 0x020ea20000100800 */
[----:B0-----:R-:W-:-:S04]  /*166b0*/  @!P1 LOP3.LUT R121, R121, R120, RZ, 0x3c, !PT ;  /* 0x0000007879799212 */ /* 0x001fc800078e3cff */
[----:B------:R-:W-:-:S04]  /*166c0*/  @!P1 LOP3.LUT R120, R121, R120, RZ, 0x3c, !PT ;  /* 0x0000007879789212 */ /* 0x000fc800078e3cff */
[----:B------:R-:W-:-:S05]  /*166d0*/  @!P1 LOP3.LUT R121, R121, R120, RZ, 0x3c, !PT ;  /* 0x0000007879799212 */ /* 0x000fca00078e3cff */
[----:B------:R0:W5:Y:S02]  /*166e0*/  @!P1 LDG.E.U8 R139, desc[UR22][R120.64] ;  /* 0x00000016788b9981 */ /* 0x000164000c1e1100 */
        /* <DEDUP_REMOVED lines=39> */
[----:B------:R-:W-:Y:S02]  /*16960*/  @!P1 LOP3.LUT R113, R113, R112, RZ, 0x3c, !PT ;  /* 0x0000007071719212 */ /* 0x000fe400078e3cff */
[----:B0-----:R-:W-:-:S04]  /*16970*/  @!P1 LOP3.LUT R115, R115, R114, RZ, 0x3c, !PT ;  /* 0x0000007273739212 */ /* 0x001fc800078e3cff */
[----:B------:R-:W-:-:S04]  /*16980*/  @!P1 LOP3.LUT R114, R115, R114, RZ, 0x3c, !PT ;  /* 0x0000007273729212 */ /* 0x000fc800078e3cff */
[----:B------:R-:W-:-:S05]  /*16990*/  @!P1 LOP3.LUT R115, R115, R114, RZ, 0x3c, !PT ;  /* 0x0000007273739212 */ /* 0x000fca00078e3cff */
[----:B------:R0:W2:Y:S02]  /*169a0*/  @!P1 LDG.E.U8 R117, desc[UR22][R114.64] ;  /* 0x0000001672759981 */ /* 0x0000a4000c1e1100 */
[----:B0-----:R-:W-:-:S06]  /*169b0*/  PRMT R114, RZ, 0x7610, R114 ;  /* 0x00007610ff727816 */ /* 0x001fcc0000000072 */
        /* <DEDUP_REMOVED lines=10> */
[----:B------:R-:W0:Y:S01]  /*16a60*/  LDL R113, [R1+0x33c] ;  /* 0x00033c0001717983 */ /* 0x000e220000100800 */
[----:B------:R-:W-:-:S03]  /*16a70*/  PRMT R115, RZ, 0x7610, R115 ;  /* 0x00007610ff737816 */ /* 0x000fc60000000073 */
[----:B------:R1:W-:Y:S04]  /*16a80*/  STS.U8 [R93+UR10+0x16100], R130 ;  /* 0x016100825d007988 */ /* 0x0003e8000800000a */
[----:B------:R3:W-:Y:S01]  /*16a90*/  STS.U8 [R93+UR10+0x16500], R140 ;  /* 0x0165008c5d007988 */ /* 0x0007e2000800000a */
[----:B-1----:R-:W-:Y:S02]  /*16aa0*/  PRMT R130, RZ, 0x7610, R130 ;  /* 0x00007610ff827816 */ /* 0x002fe40000000082 */
[----:B---3--:R-:W-:Y:S01]  /*16ab0*/  PRMT R140, RZ, 0x7610, R140 ;  /* 0x00007610ff8c7816 */ /* 0x008fe2000000008c */
[----:B------:R1:W-:Y:S04]  /*16ac0*/  STS.U8 [R93+UR10+0x16900], R143 ;  /* 0x0169008f5d007988 */ /* 0x0003e8000800000a */
[----:B------:R3:W-:Y:S01]  /*16ad0*/  STS.U8 [R93+UR10+0x16d00], R146 ;  /* 0x016d00925d007988 */ /* 0x0007e2000800000a */
[----:B-1----:R-:W-:-:S02]  /*16ae0*/  PRMT R143, RZ, 0x7610, R143 ;  /* 0x00007610ff8f7816 */ /* 0x002fc4000000008f */
[----:B---3--:R-:W-:Y:S01]  /*16af0*/  PRMT R146, RZ, 0x7610, R146 ;  /* 0x00007610ff927816 */ /* 0x008fe20000000092 */
[----:B------:R1:W-:Y:S04]  /*16b00*/  STS.U8 [R93+UR10+0x17100], R149 ;  /* 0x017100955d007988 */ /* 0x0003e8000800000a */
[----:B------:R3:W-:Y:S01]  /*16b10*/  STS.U8 [R93+UR10+0x17500], R152 ;  /* 0x017500985d007988 */ /* 0x0007e2000800000a */
[----:B-1----:R-:W-:Y:S02]  /*16b20*/  PRMT R149, RZ, 0x7610, R149 ;  /* 0x00007610ff957816 */ /* 0x002fe40000000095 */
[----:B---3--:R-:W-:Y:S02]  /*16b30*/  PRMT R152, RZ, 0x7610, R152 ;  /* 0x00007610ff987816 */ /* 0x008fe40000000098 */
[----:B0-----:R-:W-:-:S04]  /*16b40*/  @!P1 LOP3.LUT R113, R113, R112, RZ, 0x3c, !PT ;  /* 0x0000007071719212 */ /* 0x001fc800078e3cff */
[----:B------:R-:W-:-:S04]  /*16b50*/  @!P1 LOP3.LUT R112, R113, R112, RZ, 0x3c, !PT ;  /* 0x0000007071709212 */ /* 0x000fc800078e3cff */
[----:B------:R-:W-:-:S05]  /*16b60*/  @!P1 LOP3.LUT R113, R113, R112, RZ, 0x3c, !PT ;  /* 0x0000007071719212 */ /* 0x000fca00078e3cff */
[----:B------:R0:W3:Y:S02]  /*16b70*/  @!P1 LDG.E.U8 R115, desc[UR22][R112.64] ;  /* 0x0000001670739981 */ /* 0x0000e4000c1e1100 */
[----:B0-----:R-:W-:Y:S02]  /*16b80*/  @!P1 IMAD.MOV.U32 R112, RZ, RZ, R212 ;  /* 0x000000ffff709224 */ /* 0x001fe400078e00d4 */
[----:B------:R-:W-:-:S05]  /*16b90*/  @!P1 IMAD.MOV.U32 R113, RZ, RZ, R211 ;  /* 0x000000ffff719224 */ /* 0x000fca00078e00d3 */
[----:B------:R0:W2:Y:S02]  /*16ba0*/  @!P1 LDG.E.U8 R130, desc[UR22][R112.64] ;  /* 0x0000001670829981 */ /* 0x0000a4000c1e1100 */
        /* <DEDUP_REMOVED lines=14> */
[----:B------:R0:W2:Y:S04]  /*16c90*/  @!P1 LDG.E.U8 R152, desc[UR22][R112.64] ;  /* 0x0000001670989981 */ /* 0x0000a8000c1e1100 */
[----:B------:R-:W0:Y:S04]  /*16ca0*/  LDL R112, [R1+0x18] ;  /* 0x0000180001707983 */ /* 0x000e280000100800 */
[----:B------:R-:W0:Y:S04]  /*16cb0*/  LDL R113, [R1+0x1c] ;  /* 0x00001c0001717983 */ /* 0x000e280000100800 */
[----:B------:R1:W-:Y:S02]  /*16cc0*/  STS.U8 [R93+UR10+0x17900], R153 ;  /* 0x017900995d007988 */ /* 0x0003e4000800000a */
[----:B-1----:R-:W-:-:S02]  /*16cd0*/  PRMT R153, RZ, 0x7610, R153 ;  /* 0x00007610ff997816 */ /* 0x002fc40000000099 */
[----:B------:R-:W-:Y:S04]  /*16ce0*/  STS.U8 [R93+UR10+0x17d00], R154 ;  /* 0x017d009a5d007988 */ /* 0x000fe8000800000a */
[----:B------:R1:W-:Y:S04]  /*16cf0*/  STS.U8 [R94+UR10+0x14200], R109 ;  /* 0x0142006d5e007988 */ /* 0x0003e8000800000a */
[----:B------:R4:W-:Y:S04]  /*16d00*/  STS.U8 [R94+UR10+0x14600], R108 ;  /* 0x0146006c5e007988 */ /* 0x0009e8000800000a */
[----:B-1----:R-:W2:Y:S04]  /*16d10*/  LDL R109, [R1+0x5c] ;  /* 0x00005c00016d7983 */ /* 0x002ea80000100800 */
[----:B----4-:R-:W2:Y:S01]  /*16d20*/  LDL R108, [R1+0x58] ;  /* 0x00005800016c7983 */ /* 0x010ea20000100800 */
[----:B0-----:R-:W-:-:S04]  /*16d30*/  @!P1 LOP3.LUT R113, R113, R112, RZ, 0x3c, !PT ;  /* 0x0000007071719212 */ /* 0x001fc800078e3cff */
[----:B------:R-:W-:-:S04]  /*16d40*/  @!P1 LOP3.LUT R112, R113, R112, RZ, 0x3c, !PT ;  /* 0x0000007071709212 */ /* 0x000fc800078e3cff */
[----:B------:R-:W-:-:S05]  /*16d50*/  @!P1 LOP3.LUT R113, R113, R112, RZ, 0x3c, !PT ;  /* 0x0000007071719212 */ /* 0x000fca00078e3cff */
[----:B------:R0:W4:Y:S04]  /*16d60*/  @!P1 LDG.E.U8 R153, desc[UR22][R112.64] ;  /* 0x0000001670999981 */ /* 0x000128000c1e1100 */
        /* <DEDUP_REMOVED lines=123> */
[----:B---3--:R-:W2:Y:S01]  /*17520*/  LDL R98, [R1+0x2d0] ;  /* 0x0002d00001627983 */ /* 0x008ea20000100800 */
[----:B0-----:R-:W-:-:S04]  /*17530*/  @!P1 LOP3.LUT R103, R103, R102, RZ, 0x3c, !PT ;  /* 0x0000006667679212 */ /* 0x001fc800078e3cff */
[----:B------:R-:W-:-:S04]  /*17540*/  @!P1 LOP3.LUT R102, R103, R102, RZ, 0x3c, !PT ;  /* 0x0000006667669212 */ /* 0x000fc800078e3cff */
[----:B------:R-:W-:-:S05]  /*17550*/  @!P1 LOP3.LUT R103, R103, R102, RZ, 0x3c, !PT ;  /* 0x0000006667679212 */ /* 0x000fca00078e3cff */
        /* <DEDUP_REMOVED lines=64> */
[----:B-1----:R-:W-:-:S02]  /*17960*/  PRMT R128, RZ, 0x7610, R128 ;  /* 0x00007610ff807816 */ /* 0x002fc40000000080 */
[----:B---3--:R-:W-:Y:S01]  /*17970*/  PRMT R132, RZ, 0x7610, R132 ;  /* 0x00007610ff847816 */ /* 0x008fe20000000084 */
[----:B------:R1:W-:Y:S04]  /*17980*/  STS.U8 [R95+UR10+0x16700], R142 ;  /* 0x0167008e5f007988 */ /* 0x0003e8000800000a */
[----:B------:R3:W-:Y:S01]  /*17990*/  STS.U8 [R95+UR10+0x16b00], R145 ;  /* 0x016b00915f007988 */ /* 0x0007e2000800000a */
[----:B-1----:R-:W-:Y:S02]  /*179a0*/  PRMT R142, RZ, 0x7610, R142 ;  /* 0x00007610ff8e7816 */ /* 0x002fe4000000008e */
[----:B---3--:R-:W-:Y:S01]  /*179b0*/  PRMT R145, RZ, 0x7610, R145 ;  /* 0x00007610ff917816 */ /* 0x008fe20000000091 */
[----:B------:R1:W-:Y:S04]  /*179c0*/  STS.U8 [R95+UR10+0x16f00], R148 ;  /* 0x016f00945f007988 */ /* 0x0003e8000800000a */
[----:B------:R3:W-:Y:S01]  /*179d0*/  STS.U8 [R95+UR10+0x17300], R151 ;  /* 0x017300975f007988 */ /* 0x0007e2000800000a */
[----:B-1----:R-:W-:-:S02]  /*179e0*/  PRMT R148, RZ, 0x7610, R148 ;  /* 0x00007610ff947816 */ /* 0x002fc40000000094 */
        /* <DEDUP_REMOVED lines=20> */
[----:B------:R-:W0:Y:S04]  /*17b30*/  LDL R96, [R1] ;  /* 0x0000000001607983 */ /* 0x000e280000100800 */
        /* <DEDUP_REMOVED lines=96> */
[----:B------:R0:W-:Y:S04]  /*18140*/  STS.U8 [R92+UR10+0xb400], R122 ;  /* 0x00b4007a5c007988 */ /* 0x0001e8000800000a */
        /* <DEDUP_REMOVED lines=18> */
[----:B0-----:R-:W-:Y:S02]  /*18270*/  PRMT R125, RZ, 0x7610, R125 ;  /* 0x00007610ff7d7816 */ /* 0x001fe4000000007d */
[----:B-1----:R-:W-:-:S04]  /*18280*/  @!P1 LOP3.LUT R97, R97, R96, RZ, 0x3c, !PT ;  /* 0x0000006061619212 */ /* 0x002fc800078e3cff */
[----:B------:R-:W-:-:S04]  /*18290*/  @!P1 LOP3.LUT R96, R97, R96, RZ, 0x3c, !PT ;  /* 0x0000006061609212 */ /* 0x000fc800078e3cff */
[----:B------:R-:W-:-:S05]  /*182a0*/  @!P1 LOP3.LUT R97, R97, R96, RZ, 0x3c, !PT ;  /* 0x0000006061619212 */ /* 0x000fca00078e3cff */
        /* <DEDUP_REMOVED lines=8> */
[----:B------:R-:W2:Y:S01]  /*18330*/  LDL R97, [R1+0x244] ;  /* 0x0002440001617983 */ /* 0x000ea20000100800 */
[----:B0-----:R-:W-:-:S03]  /*18340*/  @!P1 IMAD.MOV.U32 R96, RZ, RZ, R169 ;  /* 0x000000ffff609224 */ /* 0x001fc600078e00a9 */
        /* <DEDUP_REMOVED lines=17> */
[----:B------:R-:W-:Y:S02]  /*18460*/  PRMT R133, RZ, 0x7610, R133 ;  /* 0x00007610ff857816 */ /* 0x000fe40000000085 */
[----:B-1----:R-:W-:-:S04]  /*18470*/  @!P1 LOP3.LUT R97, R97, R96, RZ, 0x3c, !PT ;  /* 0x0000006061619212 */ /* 0x002fc800078e3cff */
[----:B------:R-:W-:-:S04]  /*18480*/  @!P1 LOP3.LUT R96, R97, R96, RZ, 0x3c, !PT ;  /* 0x0000006061609212 */ /* 0x000fc800078e3cff */
[----:B------:R-:W-:-:S05]  /*18490*/  @!P1 LOP3.LUT R97, R97, R96, RZ, 0x3c, !PT ;  /* 0x0000006061619212 */ /* 0x000fca00078e3cff */
[----:B------:R1:W2:Y:S04]  /*184a0*/  @!P1 LDG.E.U8 R133, desc[UR22][R96.64] ;  /* 0x0000001660859981 */ /* 0x0002a8000c1e1100 */
        /* <DEDUP_REMOVED lines=20> */
[----:B-----5:R0:W-:Y:S04]  /*185f0*/  STS.U8 [R92+UR10+0xd800], R139 ;  /* 0x00d8008b5c007988 */ /* 0x0201e8000800000a */
        /* <DEDUP_REMOVED lines=26> */
[----:B-----5:R-:W-:Y:S02]  /*187a0*/  PRMT R120, RZ, 0x7610, R120 ;  /* 0x00007610ff787816 */ /* 0x020fe40000000078 */
[----:B0-----:R-:W-:-:S04]  /*187b0*/  @!P1 LOP3.LUT R97, R97, R96, RZ, 0x3c, !PT ;  /* 0x0000006061619212 */ /* 0x001fc800078e3cff */
[----:B------:R-:W-:-:S04]  /*187c0*/  @!P1 LOP3.LUT R96, R97, R96, RZ, 0x3c, !PT ;  /* 0x0000006061609212 */ /* 0x000fc800078e3cff */
[----:B------:R-:W-:-:S05]  /*187d0*/  @!P1 LOP3.LUT R97, R97, R96, RZ, 0x3c, !PT ;  /* 0x0000006061619212 */ /* 0x000fca00078e3cff */
[----:B------:R0:W5:Y:S04]  /*187e0*/  @!P1 LDG.E.U8 R120, desc[UR22][R96.64] ;  /* 0x0000001660789981 */ /* 0x000168000c1e1100 */
[----:B------:R-:W2:Y:S01]  /*187f0*/  LDL R97, [R1+0x294] ;  /* 0x0002940001617983 */ /* 0x000ea20000100800 */
[----:B0-----:R-:W-:-:S03]  /*18800*/  @!P1 IMAD.MOV.U32 R96, RZ, RZ, R169 ;  /* 0x000000ffff609224 */ /* 0x001fc600078e00a9 */
[----:B------:R0:W-:Y:S04]  /*18810*/  STS.U8 [R92+UR10+0xe000], R121 ;  /* 0x00e000795c007988 */ /* 0x0001e8000800000a */
[----:B------:R1:W-:Y:S04]  /*18820*/  STS.U8 [R92+UR10+0xe400], R118 ;  /* 0x00e400765c007988 */ /* 0x0003e8000800000a */
[----:B------:R3:W-:Y:S01]  /*18830*/  STS.U8 [R92+UR10+0xe800], R119 ;  /* 0x00e800775c007988 */ /* 0x0007e2000800000a */
[----:B0-----:R-:W-:-:S03]  /*18840*/  PRMT R121, RZ, 0x7610, R121 ;  /* 0x00007610ff797816 */ /* 0x001fc60000000079 */
[----:B------:R0:W-:Y:S01]  /*18850*/  STS.U8 [R92+UR10+0xec00], R116 ;  /* 0x00ec00745c007988 */ /* 0x0001e2000800000a */
[----:B-1----:R-:W-:-:S03]  /*18860*/  PRMT R118, RZ, 0x7610, R118 ;  /* 0x00007610ff767816 */ /* 0x002fc60000000076 */
[----:B------:R1:W-:Y:S01]  /*18870*/  STS.U8 [R92+UR10+0xf000], R117 ;  /* 0x00f000755c007988 */ /* 0x0003e2000800000a */
[----:B---3--:R-:W-:-:S03]  /*18880*/  PRMT R119, RZ, 0x7610, R119 ;  /* 0x00007610ff777816 */ /* 0x008fc60000000077 */
[----:B------:R3:W-:Y:S01]  /*18890*/  STS.U8 [R92+UR10+0xf400], R114 ;  /* 0x00f400725c007988 */ /* 0x0007e2000800000a */
[----:B0-----:R-:W-:-:S03]  /*188a0*/  PRMT R116, RZ, 0x7610, R116 ;  /* 0x00007610ff747816 */ /* 0x001fc60000000074 */
[----:B------:R0:W-:Y:S01]  /*188b0*/  STS.U8 [R92+UR10+0xf800], R111 ;  /* 0x00f8006f5c007988 */ /* 0x0001e2000800000a */
[----:B-1----:R-:W-:-:S03]  /*188c0*/  PRMT R117, RZ, 0x7610, R117 ;  /* 0x00007610ff757816 */ /* 0x002fc60000000075 */
[----:B------:R-:W4:Y:S01]  /*188d0*/  LDL R169, [R1+0x2c] ;  /* 0x00002c0001a97983 */ /* 0x000f220000100800 */
[----:B---3--:R-:W-:-:S03]  /*188e0*/  PRMT R114, RZ, 0x7610, R114 ;  /* 0x00007610ff727816 */ /* 0x008fc60000000072 */
[----:B--2---:R1:W2:Y:S02]  /*188f0*/  @!P1 LDG.E.U8 R121, desc[UR22][R96.64] ;  /* 0x0000001660799981 */ /* 0x0042a4000c1e1100 */
[----:B-1----:R-:W-:Y:S02]  /*18900*/  @!P1 IMAD.MOV.U32 R96, RZ, RZ, R216 ;  /* 0x000000ffff609224 */ /* 0x002fe400078e00d8 */
[----:B------:R-:W-:-:S05]  /*18910*/  @!P1 IMAD.MOV.U32 R97, RZ, RZ, R215 ;  /* 0x000000ffff619224 */ /* 0x000fca00078e00d7 */
[----:B------:R1:W3:Y:S02]  /*18920*/  @!P1 LDG.E.U8 R118, desc[UR22][R96.64] ;  /* 0x0000001660769981 */ /* 0x0002e4000c1e1100 */
[----:B-1----:R-:W-:Y:S02]  /*18930*/  @!P1 IMAD.MOV.U32 R96, RZ, RZ, R224 ;  /* 0x000000ffff609224 */ /* 0x002fe400078e00e0 */
[----:B------:R-:W-:-:S05]  /*18940*/  @!P1 IMAD.MOV.U32 R97, RZ, RZ, R223 ;  /* 0x000000ffff619224 */ /* 0x000fca00078e00df */
[----:B------:R1:W2:Y:S02]  /*18950*/  @!P1 LDG.E.U8 R119, desc[UR22][R96.64] ;  /* 0x0000001660779981 */ /* 0x0002a4000c1e1100 */
        /* <DEDUP_REMOVED lines=16> */
[----:B------:R-:W2:Y:S01]  /*18a60*/  LDL R97, [R1+0x28] ;  /* 0x0000280001617983 */ /* 0x000ea20000100800 */
[----:B----4-:R-:W-:-:S03]  /*18a70*/  @!P1 IMAD.MOV.U32 R96, RZ, RZ, R169 ;  /* 0x000000ffff609224 */ /* 0x010fc600078e00a9 */
[----:B------:R0:W-:Y:S04]  /*18a80*/  STS.U8 [R92+UR10+0xfc00], R115 ;  /* 0x00fc00735c007988 */ /* 0x0001e8000800000a */
[----:B------:R-:W4:Y:S01]  /*18a90*/  LDL R169, [R1+0xcc] ;  /* 0x0000cc0001a97983 */ /* 0x000f220000100800 */
[----:B0-----:R-:W-:-:S06]  /*18aa0*/  PRMT R115, RZ, 0x7610, R115 ;  /* 0x00007610ff737816 */ /* 0x001fcc0000000073 */
[----:B--2---:R0:W2:Y:S04]  /*18ab0*/  @!P1 LDG.E.U8 R115, desc[UR22][R96.64] ;  /* 0x0000001660739981 */ /* 0x0040a8000c1e1100 */
        /* <DEDUP_REMOVED lines=32> */
[----:B------:R-:W2:Y:S01]  /*18cc0*/  LDL R97, [R1+0xc8] ;  /* 0x0000c80001617983 */ /* 0x000ea20000100800 */
[----:B----4-:R-:W-:-:S03]  /*18cd0*/  @!P1 IMAD.MOV.U32 R96, RZ, RZ, R169 ;  /* 0x000000ffff609224 */ /* 0x010fc600078e00a9 */
        /* <DEDUP_REMOVED lines=17> */
[----:B----4-:R-:W-:Y:S02]  /*18df0*/  PRMT R153, RZ, 0x7610, R153 ;  /* 0x00007610ff997816 */ /* 0x010fe40000000099 */
[----:B-1----:R-:W-:-:S04]  /*18e00*/  @!P1 LOP3.LUT R97, R97, R96, RZ, 0x3c, !PT ;  /* 0x0000006061619212 */ /* 0x002fc800078e3cff */
[----:B------:R-:W-:-:S04]  /*18e10*/  @!P1 LOP3.LUT R96, R97, R96, RZ, 0x3c, !PT ;  /* 0x0000006061609212 */ /* 0x000fc800078e3cff */
[----:B------:R-:W-:-:S05]  /*18e20*/  @!P1 LOP3.LUT R97, R97, R96, RZ, 0x3c, !PT ;  /* 0x0000006061619212 */ /* 0x000fca00078e3cff */
[----:B------:R1:W4:Y:S04]  /*18e30*/  @!P1 LDG.E.U8 R153, desc[UR22][R96.64] ;  /* 0x0000001660999981 */ /* 0x000328000c1e1100 */
        /* <DEDUP_REMOVED lines=130> */
[----:B------:R0:W-:Y:S02]  /*19660*/  STS.U8 [R93+UR10+0xe100], R102 ;  /* 0x00e100665d007988 */ /* 0x0001e4000800000a */
[----:B0-----:R-:W-:-:S06]  /*19670*/  PRMT R102, RZ, 0x7610, R102 ;  /* 0x00007610ff667816 */ /* 0x001fcc0000000066 */
[----:B--2---:R-:W2:Y:S04]  /*19680*/  @!P1 LDG.E.U8 R102, desc[UR22][R96.64] ;  /* 0x0000001660669981 */ /* 0x004ea8000c1e1100 */
[----:B------:R0:W-:Y:S04]  /*19690*/  STS.U8 [R93+UR10+0xe500], R103 ;  /* 0x00e500675d007988 */ /* 0x0001e8000800000a */
        /* <DEDUP_REMOVED lines=36> */
[----:B-----5:R0:W-:Y:S04]  /*198e0*/  STS.U8 [R94+UR10+0xfa00], R120 ;  /* 0x00fa00785e007988 */ /* 0x0201e8000800000a */
        /* <DEDUP_REMOVED lines=14> */
[----:B----4-:R0:W-:Y:S04]  /*199d0*/  STS.U8 [R95+UR10+0xb700], R153 ;  /* 0x00b700995f007988 */ /* 0x0101e8000800000a */
        /* <DEDUP_REMOVED lines=14> */
[----:B---3--:R0:W-:Y:S04]  /*19ac0*/  STS.U8 [R95+UR10+0xf300], R155 ;  /* 0x00f3009b5f007988 */ /* 0x0081e8000800000a */
[----:B------:R0:W-:Y:S04]  /*19ad0*/  STS.U8 [R95+UR10+0xf700], R157 ;  /* 0x00f7009d5f007988 */ /* 0x0001e8000800000a */
[----:B------:R0:W-:Y:S04]  /*19ae0*/  STS.U8 [R95+UR10+0xfb00], R159 ;  /* 0x00fb009f5f007988 */ /* 0x0001e8000800000a */
[----:B--2---:R0:W-:Y:S01]  /*19af0*/  STS.U8 [R95+UR10+0xff00], R102 ;  /* 0x00ff00665f007988 */ /* 0x0041e2000800000a */
[----:B------:R1:W-:Y:S06]  /*19b00*/  MEMBAR.ALL.CTA ;  /* 0x0000000000007992 */ /* 0x0003ec0000008000 */
[----:B-1----:R-:W1:Y:S01]  /*19b10*/  FENCE.VIEW.ASYNC.S ;  /* 0x00000000000073c6 */ /* 0x002e620000000000 */
[----:B------:R-:W-:Y:S01]  /*19b20*/  ULEA UR12, UR21, UR10, 0x3 ;  /* 0x0000000a150c7291 */ /* 0x000fe2000f8e18ff */
[----:B------:R-:W-:-:S03]  /*19b30*/  UMOV UR4, UR5 ;  /* 0x0000000500047c82 */ /* 0x000fc60008000000 */
[----:B------:R-:W-:Y:S01]  /*19b40*/  UIADD3 UR12, UPT, UPT, UR12, 0x18000, URZ ;  /* 0x000180000c0c7890 */ /* 0x000fe2000fffe0ff */
[----:B-1----:R-:W-:Y:S06]  /*19b50*/  BAR.SYNC.DEFER_BLOCKING 0x0 ;  /* 0x0000000000007b1d */ /* 0x002fec0000010000 */
[----:B0-----:R-:W-:Y:S05]  /*19b60*/  @P0 BRA `(.L_x_9) ;  /* 0x00000000004c0947 */ /* 0x001fea0003800000 */
[----:B------:R-:W-:Y:S01]  /*19b70*/  UMOV UR15, 0x40004040 ;  /* 0x40004040000f7882 */ /* 0x000fe20000000000 */
        /* <DEDUP_REMOVED lines=9> */
[----:B------:R0:W-:Y:S01]  /*19c10*/  UTCQMMA gdesc[UR14], gdesc[UR16], tmem[UR7], tmem[UR18], idesc[UR19], UPT ;  /* 0x00ff12100e0075ea */ /* 0x0001e2000b800307 */
        /* <DEDUP_REMOVED lines=8> */
.L_x_9:
[----:B------:R-:W2:Y:S01]  /*19ca0*/  LDL R96, [R1+0x350] ;  /* 0x0003500001607983 */ /* 0x000ea20000100800 */
[----:B------:R-:W-:-:S04]  /*19cb0*/  UIADD3 UR21, UPT, UPT, UR21, 0x1, URZ ;  /* 0x0000000115157890 */ /* 0x000fc8000fffe0ff */
[----:B------:R-:W-:-:S04]  /*19cc0*/  UISETP.GT.AND UP1, UPT, UR21, 0x1, UPT ;  /* 0x000000011500788c */ /* 0x000fc8000bf24270 */
[----:B0-----:R-:W-:Y:S02]  /*19cd0*/  USEL UR5, URZ, 0x1, !UP1 ;  /* 0x00000001ff057887 */ /* 0x001fe4000c800000 */
[----:B------:R-:W-:Y:S02]  /*19ce0*/  USEL UR21, UR21, URZ, !UP1 ;  /* 0x000000ff15157287 */ /* 0x000fe4000c800000 */
[----:B------:R-:W-:Y:S01]  /*19cf0*/  ULOP3.LUT UR5, UR4, UR5, URZ, 0x3c, !UPT ;  /* 0x0000000504057292 */ /* 0x000fe2000f8e3cff */
[----:B--2---:R-:W-:Y:S01]  /*19d00*/  ISETP.NE.U32.AND P1, PT, R96, UR6, PT ;  /* 0x0000000660007c0c */ /* 0x004fe2000bf25070 */
[----:B------:R-:W-:Y:S01]  /*19d10*/  IMAD.U32 R96, RZ, RZ, UR4 ;  /* 0x00000004ff607e24 */ /* 0x000fe2000f8e00ff */
[----:B------:R-:W-:-:S11]  /*19d20*/  UMOV UR6, UR24 ;  /* 0x0000001800067c82 */ /* 0x000fd60008000000 */
[----:B------:R-:W-:Y:S05]  /*19d30*/  @P1 BRA `(.L_x_10) ;  /* 0xffffff6800e41947 */ /* 0x000fea000383ffff */
.L_x_7:
[----:B-1----:R-:W0:Y:S01]  /*19d40*/  LDC R97, c[0x0][0x3a0] ;  /* 0x0000e800ff617b82 */ /* 0x002e220000000800 */
[----:B------:R-:W1:Y:S01]  /*19d50*/  S2R R98, SR_TID.X ;  /* 0x0000000000627919 */ /* 0x000e620000002100 */
[----:B0-----:R-:W-:-:S05]  /*19d60*/  VIADD R97, R97, 0x7f ;  /* 0x0000007f61617836 */ /* 0x001fca0000000000 */
[----:B------:R-:W-:Y:S02]  /*19d70*/  ISETP.GE.AND P0, PT, R97, 0x80, PT ;  /* 0x000000806100780c */ /* 0x000fe40003f06270 */
[----:B-1---5:R-:W-:-:S04]  /*19d80*/  LOP3.LUT R3, R98, 0x80, RZ, 0xc0, !PT ;  /* 0x0000008062037812 */ /* 0x022fc800078ec0ff */
[----:B------:R-:W-:-:S05]  /*19d90*/  LEA R3, R3, UR10, 0x5 ;  /* 0x0000000a03037c11 */ /* 0x000fca000f8e28ff */
[----:B------:R-:W-:Y:S02]  /*19da0*/  IMAD R2, R2, 0x10, R3 ;  /* 0x0000001002027824 */ /* 0x000fe400078e0203 */
[----:B------:R-:W-:Y:S05]  /*19db0*/  @!P0 BRA `(.L_x_11) ;  /* 0x0000000000108947 */ /* 0x000fea0003800000 */
[----:B------:R-:W-:-:S06]  /*19dc0*/  USHF.L.U32 UR4, UR4, 0x1f, URZ ;  /* 0x0000001f04047899 */ /* 0x000fcc00080006ff */
[----:B------:R-:W-:-:S04]  /*19dd0*/  IMAD.U32 R3, RZ, RZ, UR4 ;  /* 0x00000004ff037e24 */ /* 0x000fc8000f8e00ff */
[----:B------:R-:W0:Y:S02]  /*19de0*/  SYNCS.PHASECHK.TRANS64.TRYWAIT P0, [UR12], R3 ;  /* 0x00000003ff0075a7 */ /* 0x000e24000800110c */
[----:B0-----:R-:W-:Y:S05]  /*19df0*/  @!P0 BRA `(.L_x_12) ;  /* 0x0000005800908947 */ /* 0x001fea0003800000 */
.L_x_11:
[----:B------:R-:W2:Y:S01]  /*19e00*/  LDL.LU R133, [R1+0x558] ;  /* 0x0005580001857983 */ /* 0x000ea20000300800 */
[----:B------:R-:W0:Y:S03]  /*19e10*/  LDCU.128 UR12, c[0x0][0x390] ;  /* 0x00007200ff0c77ac */ /* 0x000e260008000c00 */
[----:B------:R-:W0:Y:S01]  /*19e20*/  LDL.LU R132, [R1+0x4ac] ;  /* 0x0004ac0001847983 */ /* 0x000e220000300800 */
[----:B------:R-:W2:Y:S01]  /*19e30*/  LDCU UR4, c[0x0][0x39c] ;  /* 0x00007380ff0477ac */ /* 0x000ea20008000800 */
[----:B------:R-:W-:Y:S06]  /*19e40*/  BAR.SYNC.DEFER_BLOCKING 0x0 ;  /* 0x0000000000007b1d */ /* 0x000fec0000010000 */
[----:B------:R-:W1:Y:S01]  /*19e50*/  LDCU UR5, c[0x0][0x39c] ;  /* 0x00007380ff0577ac */ /* 0x000e620008000800 */
[----:B------:R-:W3:Y:S01]  /*19e60*/  LDCU UR6, c[0x0][0x39c] ;  /* 0x00007380ff0677ac */ /* 0x000ee20008000800 */
[----:B------:R-:W4:Y:S01]  /*19e70*/  LDCU UR8, c[0x0][0x39c] ;  /* 0x00007380ff0877ac */ /* 0x000f220008000800 */
[----:B------:R-:W5:Y:S01]  /*19e80*/  LDCU UR9, c[0x0][0x39c] ;  /* 0x00007380ff0977ac */ /* 0x000f620008000800 */
[----:B------:R-:W1:Y:S02]  /*19e90*/  @!P2 SYNCS.CCTL.IV [UR10+0x18000] ;  /* 0x01800000ff00a9b1 */ /* 0x000e64000800000a */
[----:B-1----:R-:W-:Y:S06]  /*19ea0*/  BAR.SYNC.DEFER_BLOCKING 0x0 ;  /* 0x0000000000007b1d */ /* 0x002fec0000010000 */
[----:B------:R-:W1:Y:S01]  /*19eb0*/  LDTM.x128 R4, tmem[UR11] ;  /* 0x0000000b000479ee */ /* 0x000e6200083c0000 */
[----:B------:R-:W0:Y:S01]  /*19ec0*/  @!P2 SYNCS.CCTL.IV [UR10+0x18008] ;  /* 0x01800800ff00a9b1 */ /* 0x000e22000800000a */
[----:B------:R-:W-:Y:S01]  /*19ed0*/  NOP ;  /* 0x0000000000007918 */ /* 0x000fe20000000000 */
[----:B-1----:R-:W-:-:S02]  /*19ee0*/  F2FP.SATFINITE.E4M3.F32.PACK_AB_MERGE_C R4, R5, R4, RZ ;  /* 0x000000040504723e */ /* 0x002fc400048070ff */
[----:B------:R-:W-:Y:S02]  /*19ef0*/  F2FP.SATFINITE.E4M3.F32.PACK_AB_MERGE_C R6, R7, R6, RZ ;  /* 0x000000060706723e */ /* 0x000fe400048070ff */
[----:B------:R-:W-:Y:S02]  /*19f00*/  F2FP.SATFINITE.E4M3.F32.PACK_AB_MERGE_C R8, R9, R8, RZ ;  /* 0x000000080908723e */ /* 0x000fe400048070ff */
[----:B------:R-:W-:Y:S02]  /*19f10*/  F2FP.SATFINITE.E4M3.F32.PACK_AB_MERGE_C R12, R13, R12, RZ ;  /* 0x0000000c0d0c723e */ /* 0x000fe400048070ff */
[----:B------:R-:W-:Y:S02]  /*19f20*/  F2FP.SATFINITE.E4M3.F32.PACK_AB_MERGE_C R14, R15, R14, RZ ;  /* 0x0000000e0f0e723e */ /* 0x000fe400048070ff */
[----:B------:R-:W-:Y:S02]  /*19f30*/  F2FP.SATFINITE.E4M3.F32.PACK_AB_MERGE_C R16, R17, R16, RZ ;  /* 0x000000101110723e */ /* 0x000fe400048070ff */
[----:B------:R-:W-:-:S02]  /*19f40*/  LOP3.LUT R4, R4, 0xffff, RZ, 0xc0, !PT ;  /* 0x0000ffff04047812 */ /* 0x000fc400078ec0ff */
[----:B------:R-:W-:Y:S02]  /*19f50*/  LOP3.LUT R3, R6, 0xffff, RZ, 0xc0, !PT ;  /* 0x0000ffff06037812 */ /* 0x000fe400078ec0ff */
[----:B------:R-:W-:Y:S02]  /*19f60*/  LOP3.LUT R8, R8, 0xffff, RZ, 0xc0, !PT ;  /* 0x0000ffff08087812 */ /* 0x000fe400078ec0ff */
[----:B------:R-:W-:Y:S02]  /*19f70*/  LOP3.LUT R16, R16, 0xffff, RZ, 0xc0, !PT ;  /* 0x0000ffff10107812 */ /* 0x000fe400078ec0ff */
[----:B------:R-:W-:Y:S02]  /*19f80*/  LOP3.LUT R12, R12, 0xffff, RZ, 0xc0, !PT ;  /* 0x0000ffff0c0c7812 */ /* 0x000fe400078ec0ff */
[----:B------:R-:W-:Y:S02]  /*19f90*/  LOP3.LUT R5, R14, 0xffff, RZ, 0xc0, !PT ;  /* 0x0000ffff0e057812 */ /* 0x000fe400078ec0ff */
[----:B------:R-:W-:-:S02]  /*19fa0*/  PRMT R7, R8, 0x3340, R1 ;  /* 0x0000334008077816 */ /* 0x000fc40000000001 */
[----:B------:R-:W-:Y:S02]  /*19fb0*/  PRMT R6, R4, 0x3340, R3 ;  /* 0x0000334004067816 */ /* 0x000fe40000000003 */
[----:B------:R-:W-:Y:S02]  /*19fc0*/  PRMT R9, R16, 0x3340, R1 ;  /* 0x0000334010097816 */ /* 0x000fe40000000001 */
[----:B------:R-:W-:Y:S02]  /*19fd0*/  PRMT R14, R12, 0x3340, R5 ;  /* 0x000033400c0e7816 */ /* 0x000fe40000000005 */
[----:B------:R-:W-:Y:S02]  /*19fe0*/  F2FP.SATFINITE.E4M3.F32.PACK_AB_MERGE_C R28, R29, R28, RZ ;  /* 0x0000001c1d1c723e */ /* 0x000fe400048070ff */
[----:B------:R-:W-:Y:S02]  /*19ff0*/  F2FP.SATFINITE.E4M3.F32.PACK_AB_MERGE_C R30, R31, R30, RZ ;  /* 0x0000001e1f1e723e */ /* 0x000fe400048070ff */
[----:B------:R-:W-:-:S02]  /*1a000*/  F2FP.SATFINITE.E4M3.F32.PACK_AB_MERGE_C R32, R33, R32, RZ ;  /* 0x000000202120723e */ /* 0x000fc400048070ff */
[----:B------:R-:W-:Y:S02]  /*1a010*/  PRMT R7, R6, 0x5410, R7 ;  /* 0x0000541006077816 */ /* 0x000fe40000000007 */
[----:B------:R-:W-:Y:S02]  /*1a020*/  F2FP.SATFINITE.E4M3.F32.PACK_AB_MERGE_C R20, R21, R20, RZ ;  /* 0x000000141514723e */ /* 0x000fe400048070ff */
[----:B------:R-:W-:Y:S02]  /*1a030*/  F2FP.SATFINITE.E4M3.F32.PACK_AB_MERGE_C R22, R23, R22, RZ ;  /* 0x000000161716723e */ /* 0x000fe400048070ff */
[----:B------:R-:W-:Y:S02]  /*1a040*/  F2FP.SATFINITE.E4M3.F32.PACK_AB_MERGE_C R24, R25, R24, RZ ;  /* 0x000000181918723e */ /* 0x000fe400048070ff */
[----:B------:R-:W-:Y:S02]  /*1a050*/  PRMT R6, R14, 0x5410, R9 ;  /* 0x000054100e067816 */ /* 0x000fe40000000009 */
[----:B------:R-:W-:-:S02]  /*1a060*/  F2FP.SATFINITE.E4M3.F32.PACK_AB_MERGE_C R36, R37, R36, RZ ;  /* 0x000000242524723e */ /* 0x000fc400048070ff */
[----:B------:R-:W-:Y:S02]  /*1a070*/  F2FP.SATFINITE.E4M3.F32.PACK_AB_MERGE_C R38, R39, R38, RZ ;  /* 0x000000262726723e */ /* 0x000fe400048070ff */
[----:B------:R-:W-:Y:S02]  /*1a080*/  F2FP.SATFINITE.E4M3.F32.PACK_AB_MERGE_C R40, R41, R40, RZ ;  /* 0x000000282928723e */ /* 0x000fe400048070ff */
[----:B------:R-:W-:Y:S02]  /*1a090*/  LOP3.LUT R14, R28, 0xffff, RZ, 0xc0, !PT ;  /* 0x0000ffff1c0e7812 */ /* 0x000fe400078ec0ff */
[----:B------:R-:W-:Y:S02]  /*1a0a0*/  LOP3.LUT R15, R30, 0xffff, RZ, 0xc0, !PT ;  /* 0x0000ffff1e0f7812 */ /* 0x000fe400078ec0ff */
[----:B------:R-:W-:Y:S02]  /*1a0b0*/  LOP3.LUT R32, R32, 0xffff, RZ, 0xc0, !PT ;  /* 0x0000ffff20207812 */ /* 0x000fe400078ec0ff */
[----:B------:R-:W-:-:S02]  /*1a0c0*/  F2FP.SATFINITE.E4M3.F32.PACK_AB_MERGE_C R44, R45, R44, RZ ;  /* 0x0000002c2d2c723e */ /* 0x000fc400048070ff */
[----:B------:R-:W-:Y:S02]  /*1a0d0*/  F2FP.SATFINITE.E4M3.F32.PACK_AB_MERGE_C R46, R47, R46, RZ ;  /* 0x0000002e2f2e723e */ /* 0x000fe400048070ff */
[----:B------:R-:W-:Y:S02]  /*1a0e0*/  F2FP.SATFINITE.E4M3.F32.PACK_AB_MERGE_C R48, R49, R48, RZ ;  /* 0x000000303130723e */ /* 0x000fe400048070ff */
[----:B------:R-:W-:Y:S02]  /*1a0f0*/  F2FP.SATFINITE.E4M3.F32.PACK_AB_MERGE_C R60, R61, R60, RZ ;  /* 0x0000003c3d3c723e */ /* 0x000fe400048070ff */
[----:B------:R-:W-:Y:S02]  /*1a100*/  F2FP.SATFINITE.E4M3.F32.PACK_AB_MERGE_C R62, R63, R62, RZ ;  /* 0x0000003e3f3e723e */ /* 0x000fe400048070ff */
[----:B------:R-:W-:Y:S02]  /*1a110*/  F2FP.SATFINITE.E4M3.F32.PACK_AB_MERGE_C R64, R65, R64, RZ ;  /* 0x000000404140723e */ /* 0x000fe400048070ff */
[----:B------:R-:W-:-:S02]  /*1a120*/  F2FP.SATFINITE.E4M3.F32.PACK_AB_MERGE_C R18, R19, R18, RZ ;  /* 0x000000121312723e */ /* 0x000fc400048070ff */
[----:B------:R-:W-:Y:S02]  /*1a130*/  LOP3.LUT R9, R20, 0xffff, RZ, 0xc0, !PT ;  /* 0x0000ffff14097812 */ /* 0x000fe400078ec0ff */
[----:B------:R-:W-:Y:S02]  /*1a140*/  LOP3.LUT R22, R22, 0xffff, RZ, 0xc0, !PT ;  /* 0x0000ffff16167812 */ /* 0x000fe400078ec0ff */
[----:B------:R-:W-:Y:S02]  /*1a150*/  LOP3.LUT R24, R24, 0xffff, RZ, 0xc0, !PT ;  /* 0x0000ffff18187812 */ /* 0x000fe400078ec0ff */
[----:B------:R-:W-:Y:S02]  /*1a160*/  F2FP.SATFINITE.E4M3.F32.PACK_AB_MERGE_C R52, R53, R52, RZ ;  /* 0x000000343534723e */ /* 0x000fe400048070ff */
[----:B------:R-:W-:Y:S02]  /*1a170*/  F2FP.SATFINITE.E4M3.F32.PACK_AB_MERGE_C R54, R55, R54, RZ ;  /* 0x000000363736723e */ /* 0x000fe400048070ff */
[----:B------:R-:W-:-:S02]  /*1a180*/  F2FP.SATFINITE.E4M3.F32.PACK_AB_MERGE_C R56, R57, R56, RZ ;  /* 0x000000383938723e */ /* 0x000fc400048070ff */
[----:B------:R-:W-:Y:S02]  /*1a190*/  LOP3.LUT R36, R36, 0xffff, RZ, 0xc0, !PT ;  /* 0x0000ffff24247812 */ /* 0x000fe400078ec0ff */
[----:B------:R-:W-:Y:S02]  /*1a1a0*/  LOP3.LUT R17, R38, 0xffff, RZ, 0xc0, !PT ;  /* 0x0000ffff26117812 */ /* 0x000fe400078ec0ff */
[----:B------:R-:W-:Y:S02]  /*1a1b0*/  LOP3.LUT R40, R40, 0xffff, RZ, 0xc0, !PT ;  /* 0x0000ffff28287812 */ /* 0x000fe400078ec0ff */
[----:B------:R-:W-:Y:S02]  /*1a1c0*/  PRMT R19, R32, 0x3340, R1 ;  /* 0x0000334020137816 */ /* 0x000fe40000000001 */
[----:B------:R-:W-:Y:S02]  /*1a1d0*/  PRMT R28, R14, 0x3340, R15 ;  /* 0x000033400e1c7816 */ /* 0x000fe4000000000f */
[----:B------:R-:W-:-:S02]  /*1a1e0*/  F2FP.SATFINITE.E4M3.F32.PACK_AB_MERGE_C R68, R69, R68, RZ ;  /* 0x000000444544723e */ /* 0x000fc400048070ff */
[----:B------:R-:W-:Y:S02]  /*1a1f0*/  F2FP.SATFINITE.E4M3.F32.PACK_AB_MERGE_C R70, R71, R70, RZ ;  /* 0x000000464746723e */ /* 0x000fe400048070ff */
[----:B------:R-:W-:Y:S02]  /*1a200*/  F2FP.SATFINITE.E4M3.F32.PACK_AB_MERGE_C R72, R73, R72, RZ ;  /* 0x000000484948723e */ /* 0x000fe400048070ff */
[----:B------:R-:W-:Y:S02]  /*1a210*/  LOP3.LUT R44, R44, 0xffff, RZ, 0xc0, !PT ;  /* 0x0000ffff2c2c7812 */ /* 0x000fe400078ec0ff */
[----:B------:R-:W-:Y:S02]  /*1a220*/  LOP3.LUT R33, R46, 0xffff, RZ, 0xc0, !PT ;  /* 0x0000ffff2e217812 */ /* 0x000fe400078ec0ff */
[----:B------:R-:W-:Y:S02]  /*1a230*/  LOP3.LUT R48, R48, 0xffff, RZ, 0xc0, !PT ;  /* 0x0000ffff30307812 */ /* 0x000fe400078ec0ff */
[----:B------:R-:W-:-:S02]  /*1a240*/  LOP3.LUT R60, R60, 0xffff, RZ, 0xc0, !PT ;  /* 0x0000ffff3c3c7812 */ /* 0x000fc400078ec0ff */
[----:B------:R-:W-:Y:S02]  /*1a250*/  LOP3.LUT R39, R62, 0xffff, RZ, 0xc0, !PT ;  /* 0x0000ffff3e277812 */ /* 0x000fe400078ec0ff */
[----:B------:R-:W-:Y:S02]  /*1a260*/  LOP3.LUT R64, R64, 0xffff, RZ, 0xc0, !PT ;  /* 0x0000ffff40407812 */ /* 0x000fe400078ec0ff */
[----:B------:R-:W-:Y:S02]  /*1a270*/  F2FP.SATFINITE.E4M3.F32.PACK_AB_MERGE_C R76, R77, R76, RZ ;  /* 0x0000004c4d4c723e */ /* 0x000fe400048070ff */
[----:B------:R-:W-:Y:S02]  /*1a280*/  F2FP.SATFINITE.E4M3.F32.PACK_AB_MERGE_C R78, R79, R78, RZ ;  /* 0x0000004e4f4e723e */ /* 0x000fe400048070ff */
[----:B------:R-:W-:Y:S02]  /*1a290*/  F2FP.SATFINITE.E4M3.F32.PACK_AB_MERGE_C R80, R81, R80, RZ ;  /* 0x000000505150723e */ /* 0x000fe400048070ff */
[----:B------:R-:W-:-:S02]  /*1a2a0*/  F2FP.SATFINITE.E4M3.F32.PACK_AB_MERGE_C R84, R85, R84, RZ ;  /* 0x000000545554723e */ /* 0x000fc400048070ff */
[----:B------:R-:W-:Y:S02]  /*1a2b0*/  F2FP.SATFINITE.E4M3.F32.PACK_AB_MERGE_C R86, R87, R86, RZ ;  /* 0x000000565756723e */ /* 0x000fe400048070ff */
[----:B------:R-:W-:Y:S02]  /*1a2c0*/  F2FP.SATFINITE.E4M3.F32.PACK_AB_MERGE_C R88, R89, R88, RZ ;  /* 0x000000585958723e */ /* 0x000fe400048070ff */
[----:B------:R-:W-:Y:S02]  /*1a2d0*/  F2FP.SATFINITE.E4M3.F32.PACK_AB_MERGE_C R108, R109, R108, RZ ;  /* 0x0000006c6d6c723e */ /* 0x000fe400048070ff */
[----:B------:R-:W-:Y:S02]  /*1a2e0*/  F2FP.SATFINITE.E4M3.F32.PACK_AB_MERGE_C R110, R111, R110, RZ ;  /* 0x0000006e6f6e723e */ /* 0x000fe400048070ff */
[----:B------:R-:W-:Y:S02]  /*1a2f0*/  F2FP.SATFINITE.E4M3.F32.PACK_AB_MERGE_C R112, R113, R112, RZ ;  /* 0x000000707170723e */ /* 0x000fe400048070ff */
[----:B------:R-:W-:-:S02]  /*1a300*/  PRMT R31, R24, 0x3340, R1 ;  /* 0x00003340181f7816 */ /* 0x000fc40000000001 */
[----:B------:R-:W-:Y:S02]  /*1a310*/  PRMT R20, R9, 0x3340, R22 ;  /* 0x0000334009147816 */ /* 0x000fe40000000016 */
[----:B------:R-:W-:Y:S02]  /*1a320*/  F2FP.SATFINITE.E4M3.F32.PACK_AB_MERGE_C R10, R11, R10, RZ ;  /* 0x0000000a0b0a723e */ /* 0x000fe400048070ff */
[----:B------:R-:W-:Y:S02]  /*1a330*/  PRMT R13, R40, 0x3340, R1 ;  /* 0x00003340280d7816 */ /* 0x000fe40000000001 */
[----:B------:R-:W-:Y:S02]  /*1a340*/  PRMT R30, R36, 0x3340, R17 ;  /* 0x00003340241e7816 */ /* 0x000fe40000000011 */
[----:B------:R-:W-:Y:S02]  /*1a350*/  PRMT R19, R28, 0x5410, R19 ;  /* 0x000054101c137816 */ /* 0x000fe40000000013 */
[----:B------:R-:W-:-:S02]  /*1a360*/  LOP3.LUT R52, R52, 0xffff, RZ, 0xc0, !PT ;  /* 0x0000ffff34347812 */ /* 0x000fc400078ec0ff */
[----:B------:R-:W-:Y:S02]  /*1a370*/  LOP3.LUT R37, R54, 0xffff, RZ, 0xc0, !PT ;  /* 0x0000ffff36257812 */ /* 0x000fe400078ec0ff */
[----:B------:R-:W-:Y:S02]  /*1a380*/  LOP3.LUT R56, R56, 0xffff, RZ, 0xc0, !PT ;  /* 0x0000ffff38387812 */ /* 0x000fe400078ec0ff */
[----:B------:R-:W-:Y:S02]  /*1a390*/  F2FP.SATFINITE.E4M3.F32.PACK_AB_MERGE_C R42, R43, R42, RZ ;  /* 0x0000002a2b2a723e */ /* 0x000fe400048070ff */
[----:B------:R-:W-:Y:S02]  /*1a3a0*/  PRMT R11, R48, 0x3340, R1 ;  /* 0x00003340300b7816 */ /* 0x000fe40000000001 */
[----:B------:R-:W-:Y:S02]  /*1a3b0*/  PRMT R38, R44, 0x3340, R33 ;  /* 0x000033402c267816 */ /* 0x000fe40000000021 */
[----:B------:R-:W-:-:S02]  /*1a3c0*/  LOP3.LUT R68, R68, 0xffff, RZ, 0xc0, !PT ;  /* 0x0000ffff44447812 */ /* 0x000fc400078ec0ff */
[----:B------:R-:W-:Y:S02]  /*1a3d0*/  LOP3.LUT R41, R70, 0xffff, RZ, 0xc0, !PT ;  /* 0x0000ffff46297812 */ /* 0x000fe400078ec0ff */
[----:B------:R-:W-:Y:S02]  /*1a3e0*/  LOP3.LUT R72, R72, 0xffff, RZ, 0xc0, !PT ;  /* 0x0000ffff48487812 */ /* 0x000fe400078ec0ff */
[----:B------:R-:W-:Y:S02]  /*1a3f0*/  PRMT R25, R64, 0x3340, R1 ;  /* 0x0000334040197816 */ /* 0x000fe40000000001 */
[----:B------:R-:W-:Y:S02]  /*1a400*/  PRMT R28, R60, 0x3340, R39 ;  /* 0x000033403c1c7816 */ /* 0x000fe40000000027 */
[----:B------:R-:W-:Y:S02]  /*1a410*/  F2FP.SATFINITE.E4M3.F32.PACK_AB_MERGE_C R50, R51, R50, RZ ;  /* 0x000000323332723e */ /* 0x000fe400048070ff */
[----:B------:R-:W-:-:S02]  /*1a420*/  LOP3.LUT R76, R76, 0xffff, RZ, 0xc0, !PT ;  /* 0x0000ffff4c4c7812 */ /* 0x000fc400078ec0ff */
[----:B------:R-:W-:Y:S02]  /*1a430*/  LOP3.LUT R43, R78, 0xffff, RZ, 0xc0, !PT ;  /* 0x0000ffff4e2b7812 */ /* 0x000fe400078ec0ff */
[----:B------:R-:W-:Y:S02]  /*1a440*/  LOP3.LUT R80, R80, 0xffff, RZ, 0xc0, !PT ;  /* 0x0000ffff50507812 */ /* 0x000fe400078ec0ff */
[----:B------:R-:W-:Y:S02]  /*1a450*/  LOP3.LUT R84, R84, 0xffff, RZ, 0xc0, !PT ;  /* 0x0000ffff54547812 */ /* 0x000fe400078ec0ff */
[----:B------:R-:W-:Y:S02]  /*1a460*/  LOP3.LUT R45, R86, 0xffff, RZ, 0xc0, !PT ;  /* 0x0000ffff562d7812 */ /* 0x000fe400078ec0ff */
[----:B------:R-:W-:Y:S02]  /*1a470*/  LOP3.LUT R88, R88, 0xffff, RZ, 0xc0, !PT ;  /* 0x0000ffff58587812 */ /* 0x000fe400078ec0ff */
[----:B------:R-:W-:-:S02]  /*1a480*/  F2FP.SATFINITE.E4M3.F32.PACK_AB_MERGE_C R34, R35, R34, RZ ;  /* 0x000000222322723e */ /* 0x000fc400048070ff */
[----:B------:R-:W-:Y:S02]  /*1a490*/  F2FP.SATFINITE.E4M3.F32.PACK_AB_MERGE_C R92, R93, R92, RZ ;  /* 0x0000005c5d5c723e */ /* 0x000fe400048070ff */
[----:B------:R-:W-:Y:S02]  /*1a4a0*/  F2FP.SATFINITE.E4M3.F32.PACK_AB_MERGE_C R94, R95, R94, RZ ;  /* 0x0000005e5f5e723e */ /* 0x000fe400048070ff */
[----:B------:R-:W-:Y:S02]  /*1a4b0*/  F2FP.SATFINITE.E4M3.F32.PACK_AB_MERGE_C R96, R97, R96, RZ ;  /* 0x000000606160723e */ /* 0x000fe400048070ff */
[----:B------:R-:W-:Y:S02]  /*1a4c0*/  PRMT R31, R20, 0x5410, R31 ;  /* 0x00005410141f7816 */ /* 0x000fe4000000001f */
[----:B------:R-:W-:Y:S02]  /*1a4d0*/  LOP3.LUT R108, R108, 0xffff, RZ, 0xc0, !PT ;  /* 0x0000ffff6c6c7812 */ /* 0x000fe400078ec0ff */
[----:B------:R-:W-:-:S02]  /*1a4e0*/  LOP3.LUT R51, R110, 0xffff, RZ, 0xc0, !PT ;  /* 0x0000ffff6e337812 */ /* 0x000fc400078ec0ff */
[----:B------:R-:W-:Y:S02]  /*1a4f0*/  LOP3.LUT R112, R112, 0xffff, RZ, 0xc0, !PT ;  /* 0x0000ffff70707812 */ /* 0x000fe400078ec0ff */
[----:B------:R-:W-:Y:S02]  /*1a500*/  PRMT R13, R30, 0x5410, R13 ;  /* 0x000054101e0d7816 */ /* 0x000fe4000000000d */
[----:B------:R-:W-:Y:S02]  /*1a510*/  PRMT R35, R56, 0x3340, R1 ;  /* 0x0000334038237816 */ /* 0x000fe40000000001 */
[----:B------:R-:W-:Y:S02]  /*1a520*/  PRMT R20, R52, 0x3340, R37 ;  /* 0x0000334034147816 */ /* 0x000fe40000000025 */
[----:B------:R-:W-:Y:S02]  /*1a530*/  F2FP.SATFINITE.E4M3.F32.PACK_AB_MERGE_C R26, R27, R26, RZ ;  /* 0x0000001a1b1a723e */ /* 0x000fe400048070ff */
[----:B------:R-:W-:-:S02]  /*1a540*/  F2FP.SATFINITE.E4M3.F32.PACK_AB_MERGE_C R100, R101, R100, RZ ;  /* 0x000000646564723e */ /* 0x000fc400048070ff */
[----:B------:R-:W-:Y:S02]  /*1a550*/  F2FP.SATFINITE.E4M3.F32.PACK_AB_MERGE_C R102, R103, R102, RZ ;  /* 0x000000666766723e */ /* 0x000fe400048070ff */
[----:B------:R-:W-:Y:S02]  /*1a560*/  F2FP.SATFINITE.E4M3.F32.PACK_AB_MERGE_C R104, R105, R104, RZ ;  /* 0x000000686968723e */ /* 0x000fe400048070ff */
[----:B------:R-:W-:Y:S02]  /*1a570*/  PRMT R11, R38, 0x5410, R11 ;  /* 0x00005410260b7816 */ /* 0x000fe4000000000b */
[----:B------:R-:W-:Y:S02]  /*1a580*/  PRMT R21, R72, 0x3340, R1 ;  /* 0x0000334048157816 */ /* 0x000fe40000000001 */
[----:B------:R-:W-:Y:S02]  /*1a590*/  PRMT R30, R68, 0x3340, R41 ;  /* 0x00003340441e7816 */ /* 0x000fe40000000029 */
[----:B------:R-:W-:-:S02]  /*1a5a0*/  PRMT R25, R28, 0x5410, R25 ;  /* 0x000054101c197816 */ /* 0x000fc40000000019 */
[----:B------:R-:W-:Y:S02]  /*1a5b0*/  PRMT R23, R80, 0x3340, R1 ;  /* 0x0000334050177816 */ /* 0x000fe40000000001 */
[----:B------:R-:W-:Y:S02]  /*1a5c0*/  PRMT R38, R76, 0x3340, R43 ;  /* 0x000033404c267816 */ /* 0x000fe4000000002b */
[----:B------:R-:W-:Y:S02]  /*1a5d0*/  PRMT R27, R88, 0x3340, R1 ;  /* 0x00003340581b7816 */ /* 0x000fe40000000001 */
[----:B------:R-:W-:Y:S02]  /*1a5e0*/  PRMT R28, R84, 0x3340, R45 ;  /* 0x00003340541c7816 */ /* 0x000fe4000000002d */
[----:B------:R-:W-:Y:S02]  /*1a5f0*/  LOP3.LUT R92, R92, 0xffff, RZ, 0xc0, !PT ;  /* 0x0000ffff5c5c7812 */ /* 0x000fe400078ec0ff */
[----:B------:R-:W-:-:S02]  /*1a600*/  LOP3.LUT R47, R94, 0xffff, RZ, 0xc0, !PT ;  /* 0x0000ffff5e2f7812 */ /* 0x000fc400078ec0ff */
[----:B------:R-:W-:Y:S02]  /*1a610*/  LOP3.LUT R96, R96, 0xffff, RZ, 0xc0, !PT ;  /* 0x0000ffff60607812 */ /* 0x000fe400078ec0ff */
[----:B------:R-:W-:Y:S02]  /*1a620*/  PRMT R46, R112, 0x3340, R1 ;  /* 0x00003340702e7816 */ /* 0x000fe40000000001 */
[----:B------:R-:W-:Y:S02]  /*1a630*/  PRMT R53, R108, 0x3340, R51 ;  /* 0x000033406c357816 */ /* 0x000fe40000000033 */
[----:B------:R-:W-:Y:S02]  /*1a640*/  F2FP.SATFINITE.E4M3.F32.PACK_AB_MERGE_C R116, R117, R116, RZ ;  /* 0x000000747574723e */ /* 0x000fe400048070ff */
[----:B------:R-:W-:Y:S02]  /*1a650*/  F2FP.SATFINITE.E4M3.F32.PACK_AB_MERGE_C R118, R119, R118, RZ ;  /* 0x000000767776723e */ /* 0x000fe400048070ff */
[----:B------:R-:W-:-:S02]  /*1a660*/  F2FP.SATFINITE.E4M3.F32.PACK_AB_MERGE_C R120, R121, R120, RZ ;  /* 0x000000787978723e */ /* 0x000fc400048070ff */
[----:B------:R-:W-:Y:S02]  /*1a670*/  PRMT R35, R20, 0x5410, R35 ;  /* 0x0000541014237816 */ /* 0x000fe40000000023 */
[----:B------:R-:W-:Y:S02]  /*1a680*/  PRMT R20, R30, 0x5410, R21 ;  /* 0x000054101e147816 */ /* 0x000fe40000000015 */
[----:B------:R-:W-:Y:S02]  /*1a690*/  LOP3.LUT R100, R100, 0xffff, RZ, 0xc0, !PT ;  /* 0x0000ffff64647812 */ /* 0x000fe400078ec0ff */
[----:B------:R-:W-:Y:S02]  /*1a6a0*/  LOP3.LUT R49, R102, 0xffff, RZ, 0xc0, !PT ;  /* 0x0000ffff66317812 */ /* 0x000fe400078ec0ff */
[----:B------:R-:W-:Y:S02]  /*1a6b0*/  LOP3.LUT R104, R104, 0xffff, RZ, 0xc0, !PT ;  /* 0x0000ffff68687812 */ /* 0x000fe400078ec0ff */
[----:B------:R-:W-:-:S02]  /*1a6c0*/  F2FP.SATFINITE.E4M3.F32.PACK_AB_MERGE_C R124, R125, R124, RZ ;  /* 0x0000007c7d7c723e */ /* 0x000fc400048070ff */
[----:B------:R-:W-:Y:S02]  /*1a6d0*/  F2FP.SATFINITE.E4M3.F32.PACK_AB_MERGE_C R126, R127, R126, RZ ;  /* 0x0000007e7f7e723e */ /* 0x000fe400048070ff */
[----:B------:R-:W-:Y:S02]  /*1a6e0*/  F2FP.SATFINITE.E4M3.F32.PACK_AB_MERGE_C R128, R129, R128, RZ ;  /* 0x000000808180723e */ /* 0x000fe400048070ff */
[----:B------:R-:W-:Y:S02]  /*1a6f0*/  PRMT R21, R38, 0x5410, R23 ;  /* 0x0000541026157816 */ /* 0x000fe40000000017 */
[----:B------:R-:W-:Y:S02]  /*1a700*/  PRMT R27, R28, 0x5410, R27 ;  /* 0x000054101c1b7816 */ /* 0x000fe4000000001b */
[----:B------:R-:W-:Y:S02]  /*1a710*/  SHF.R.U32.HI R4, RZ, 0x8, R4 ;  /* 0x00000008ff047819 */ /* 0x000fe40000011604 */
[----:B------:R-:W-:-:S02]  /*1a720*/  PRMT R23, R96, 0x3340, R1 ;  /* 0x0000334060177816 */ /* 0x000fc40000000001 */
[----:B------:R-:W-:Y:S02]  /*1a730*/  PRMT R30, R92, 0x3340, R47 ;  /* 0x000033405c1e7816 */ /* 0x000fe4000000002f */
[----:B------:R-:W-:Y:S02]  /*1a740*/  PRMT R28, R53, 0x5410, R46 ;  /* 0x00005410351c7816 */ /* 0x000fe4000000002e */
[----:B------:R-:W-:Y:S02]  /*1a750*/  SHF.R.U32.HI R3, RZ, 0x8, R3 ;  /* 0x00000008ff037819 */ /* 0x000fe40000011603 */
[----:B------:R-:W-:Y:S02]  /*1a760*/  LOP3.LUT R116, R116, 0xffff, RZ, 0xc0, !PT ;  /* 0x0000ffff74747812 */ /* 0x000fe400078ec0ff */
[----:B------:R-:W-:Y:S02]  /*1a770*/  LOP3.LUT R53, R118, 0xffff, RZ, 0xc0, !PT ;  /* 0x0000ffff76357812 */ /* 0x000fe400078ec0ff */
[----:B------:R-:W-:-:S02]  /*1a780*/  LOP3.LUT R55, R120, 0xffff, RZ, 0xc0, !PT ;  /* 0x0000ffff78377812 */ /* 0x000fc400078ec0ff */
[----:B------:R-:W-:Y:S02]  /*1a790*/  F2FP.SATFINITE.E4M3.F32.PACK_AB_MERGE_C R58, R59, R58, RZ ;  /* 0x0000003a3b3a723e */ /* 0x000fe400048070ff */
[----:B------:R-:W-:Y:S02]  /*1a7a0*/  PRMT R29, R104, 0x3340, R1 ;  /* 0x00003340681d7816 */ /* 0x000fe40000000001 */
[----:B------:R-:W-:Y:S02]  /*1a7b0*/  PRMT R38, R100, 0x3340, R49 ;  /* 0x0000334064267816 */ /* 0x000fe40000000031 */
[----:B------:R-:W-:Y:S02]  /*1a7c0*/  LOP3.LUT R124, R124, 0xffff, RZ, 0xc0, !PT ;  /* 0x0000ffff7c7c7812 */ /* 0x000fe400078ec0ff */
[----:B------:R-:W-:Y:S02]  /*1a7d0*/  LOP3.LUT R57, R126, 0xffff, RZ, 0xc0, !PT ;  /* 0x0000ffff7e397812 */ /* 0x000fe400078ec0ff */
[----:B------:R-:W-:-:S02]  /*1a7e0*/  LOP3.LUT R59, R128, 0xffff, RZ, 0xc0, !PT ;  /* 0x0000ffff803b7812 */ /* 0x000fc400078ec0ff */
[----:B------:R-:W-:Y:S02]  /*1a7f0*/  SHF.R.U32.HI R8, RZ, 0x8, R8 ;  /* 0x00000008ff087819 */ /* 0x000fe40000011608 */
[----:B------:R-:W-:Y:S02]  /*1a800*/  LOP3.LUT R63, R4, 0xffff, RZ, 0xc0, !PT ;  /* 0x0000ffff043f7812 */ /* 0x000fe400078ec0ff */
[----:B------:R-:W-:Y:S02]  /*1a810*/  PRMT R23, R30, 0x5410, R23 ;  /* 0x000054101e177816 */ /* 0x000fe40000000017 */
[----:B------:R-:W-:Y:S02]  /*1a820*/  LOP3.LUT R4, R3, 0xffff, RZ, 0xc0, !PT ;  /* 0x0000ffff03047812 */ /* 0x000fe400078ec0ff */
[----:B------:R-:W-:Y:S02]  /*1a830*/  PRMT R30, R55, 0x3340, R0 ;  /* 0x00003340371e7816 */ /* 0x000fe40000000000 */
[----:B------:R-:W-:-:S02]  /*1a840*/  PRMT R65, R116, 0x3340, R53 ;  /* 0x0000334074417816 */ /* 0x000fc40000000035 */
[----:B------:R-:W-:Y:S02]  /*1a850*/  SHF.R.U32.HI R12, RZ, 0x8, R12 ;  /* 0x00000008ff0c7819 */ /* 0x000fe4000001160c */
[----:B------:R-:W-:Y:S02]  /*1a860*/  SHF.R.U32.HI R5, RZ, 0x8, R5 ;  /* 0x00000008ff057819 */ /* 0x000fe40000011605 */
[----:B------:R-:W-:Y:S02]  /*1a870*/  F2FP.SATFINITE.E4M3.F32.PACK_AB_MERGE_C R66, R67, R66, RZ ;  /* 0x000000424342723e */ /* 0x000fe400048070ff */
[----:B------:R-:W-:Y:S02]  /*1a880*/  PRMT R29, R38, 0x5410, R29 ;  /* 0x00005410261d7816 */ /* 0x000fe4000000001d */
[----:B------:R-:W-:Y:S02]  /*1a890*/  SHF.R.U32.HI R24, RZ, 0x8, R24 ;  /* 0x00000008ff187819 */ /* 0x000fe40000011618 */
[----:B------:R-:W-:-:S02]  /*1a8a0*/  PRMT R38, R59, 0x3340, R0 ;  /* 0x000033403b267816 */ /* 0x000fc40000000000 */
[----:B------:R-:W-:Y:S02]  /*1a8b0*/  PRMT R67, R124, 0x3340, R57 ;  /* 0x000033407c437816 */ /* 0x000fe40000000039 */
[----:B------:R-:W-:Y:S02]  /*1a8c0*/  LOP3.LUT R61, R8, 0xffff, RZ, 0xc0, !PT ;  /* 0x0000ffff083d7812 */ /* 0x000fe400078ec0ff */
[----:B------:R-:W-:Y:S02]  /*1a8d0*/  PRMT R8, R63, 0x3340, R4 ;  /* 0x000033403f087816 */ /* 0x000fe40000000004 */
[----:B------:R-:W-:Y:S02]  /*1a8e0*/  SHF.R.U32.HI R16, RZ, 0x8, R16 ;  /* 0x00000008ff107819 */ /* 0x000fe40000011610 */
[----:B------:R-:W-:Y:S02]  /*1a8f0*/  SHF.R.U32.HI R9, RZ, 0x8, R9 ;  /* 0x00000008ff097819 */ /* 0x000fe40000011609 */
[----:B------:R-:W-:-:S02]  /*1a900*/  PRMT R30, R65, 0x5410, R30 ;  /* 0x00005410411e7816 */ /* 0x000fc4000000001e */
[----:B------:R-:W-:Y:S02]  /*1a910*/  LOP3.LUT R63, R12, 0xffff, RZ, 0xc0, !PT ;  /* 0x0000ffff0c3f7812 */ /* 0x000fe400078ec0ff */
[----:B------:R-:W-:Y:S02]  /*1a920*/  LOP3.LUT R4, R5, 0xffff, RZ, 0xc0, !PT ;  /* 0x0000ffff05047812 */ /* 0x000fe400078ec0ff */
[----:B------:R-:W-:Y:S02]  /*1a930*/  LOP3.LUT R65, R24, 0xffff, RZ, 0xc0, !PT ;  /* 0x0000ffff18417812 */ /* 0x000fe400078ec0ff */
[----:B------:R-:W-:Y:S02]  /*1a940*/  PRMT R3, R67, 0x5410, R38 ;  /* 0x0000541043037816 */ /* 0x000fe40000000026 */
[----:B------:R-:W-:Y:S02]  /*1a950*/  SHF.R.U32.HI R40, RZ, 0x8, R40 ;  /* 0x00000008ff287819 */ /* 0x000fe40000011628 */
[----:B------:R-:W-:-:S02]  /*1a960*/  LOP3.LUT R5, R16, 0xffff, RZ, 0xc0, !PT ;  /* 0x0000ffff10057812 */ /* 0x000fc400078ec0ff */
[----:B------:R-:W-:Y:S02]  /*1a970*/  LOP3.LUT R67, R9, 0xffff, RZ, 0xc0, !PT ;  /* 0x0000ffff09437812 */ /* 0x000fe400078ec0ff */
[----:B------:R-:W-:Y:S02]  /*1a980*/  PRMT R9, R63, 0x3340, R4 ;  /* 0x000033403f097816 */ /* 0x000fe40000000004 */
[----:B------:R-:W-:Y:S02]  /*1a990*/  SHF.R.U32.HI R14, RZ, 0x8, R14 ;  /* 0x00000008ff0e7819 */ /* 0x000fe4000001160e */
[----:B------:R-:W-:Y:S02]  /*1a9a0*/  SHF.R.U32.HI R22, RZ, 0x8, R22 ;  /* 0x00000008ff167819 */ /* 0x000fe40000011616 */
[----:B------:R-:W-:Y:S02]  /*1a9b0*/  PRMT R63, R65, 0x3340, R0 ;  /* 0x00003340413f7816 */ /* 0x000fe40000000000 */
[----:B------:R-:W-:-:S02]  /*1a9c0*/  SHF.R.U32.HI R15, RZ, 0x8, R15 ;  /* 0x00000008ff0f7819 */ /* 0x000fc4000001160f */
[----:B------:R-:W-:Y:S02]  /*1a9d0*/  SHF.R.U32.HI R32, RZ, 0x8, R32 ;  /* 0x00000008ff207819 */ /* 0x000fe40000011620 */
[----:B------:R-:W-:Y:S02]  /*1a9e0*/  LOP3.LUT R65, R40, 0xffff, RZ, 0xc0, !PT ;  /* 0x0000ffff28417812 */ /* 0x000fe400078ec0ff */
[----:B------:R-:W-:Y:S02]  /*1a9f0*/  PRMT R12, R5, 0x3340, R0 ;  /* 0x00003340050c7816 */ /* 0x000fe40000000000 */
[----:B------:R-:W-:Y:S02]  /*1aa00*/  SHF.R.U32.HI R52, RZ, 0x8, R52 ;  /* 0x00000008ff347819 */ /* 0x000fe40000011634 */
[----:B------:R-:W-:Y:S02]  /*1aa10*/  SHF.R.U32.HI R37, RZ, 0x8, R37 ;  /* 0x00000008ff257819 */ /* 0x000fe40000011625 */
[----:B------:R-:W-:-:S02]  /*1aa20*/  LOP3.LUT R5, R14, 0xffff, RZ, 0xc0, !PT ;  /* 0x0000ffff0e057812 */ /* 0x000fc400078ec0ff */
[----:B------:R-:W-:Y:S02]  /*1aa30*/  SHF.R.U32.HI R56, RZ, 0x8, R56 ;  /* 0x00000008ff387819 */ /* 0x000fe40000011638 */
[----:B------:R-:W-:Y:S02]  /*1aa40*/  LOP3.LUT R16, R22, 0xffff, RZ, 0xc0, !PT ;  /* 0x0000ffff16107812 */ /* 0x000fe400078ec0ff */
[----:B------:R-:W-:Y:S02]  /*1aa50*/  LOP3.LUT R14, R15, 0xffff, RZ, 0xc0, !PT ;  /* 0x0000ffff0f0e7812 */ /* 0x000fe400078ec0ff */
[----:B------:R-:W-:Y:S02]  /*1aa60*/  LOP3.LUT R15, R32, 0xffff, RZ, 0xc0, !PT ;  /* 0x0000ffff200f7812 */ /* 0x000fe400078ec0ff */
[----:B------:R-:W-:Y:S02]  /*1aa70*/  PRMT R22, R65, 0x3340, R0 ;  /* 0x0000334041167816 */ /* 0x000fe40000000000 */
[----:B------:R-:W-:-:S02]  /*1aa80*/  LOP3.LUT R65, R52, 0xffff, RZ, 0xc0, !PT ;  /* 0x0000ffff34417812 */ /* 0x000fc400078ec0ff */
[----:B------:R-:W-:Y:S02]  /*1aa90*/  LOP3.LUT R32, R37, 0xffff, RZ, 0xc0, !PT ;  /* 0x0000ffff25207812 */ /* 0x000fe400078ec0ff */
[----:B------:R-:W-:Y:S02]  /*1aaa0*/  LOP3.LUT R37, R56, 0xffff, RZ, 0xc0, !PT ;  /* 0x0000ffff38257812 */ /* 0x000fe400078ec0ff */
[----:B------:R-:W-:Y:S02]  /*1aab0*/  PRMT R32, R65, 0x3340, R32 ;  /* 0x0000334041207816 */ /* 0x000fe40000000020 */
[----:B------:R-:W-:Y:S02]  /*1aac0*/  PRMT R37, R37, 0x3340, R0 ;  /* 0x0000334025257816 */ /* 0x000fe40000000000 */
[----:B------:R-:W-:Y:S02]  /*1aad0*/  SHF.R.U32.HI R36, RZ, 0x8, R36 ;  /* 0x00000008ff247819 */ /* 0x000fe40000011624 */
[----:B------:R-:W-:-:S02]  /*1aae0*/  PRMT R37, R32, 0x5410, R37 ;  /* 0x0000541020257816 */ /* 0x000fc40000000025 */
[----:B------:R-:W3:Y:S01]  /*1aaf0*/  LDL.LU R32, [R1+0x4b0] ;  /* 0x0004b00001207983 */ /* 0x000ee20000300800 */
[----:B------:R-:W-:Y:S02]  /*1ab00*/  SHF.R.U32.HI R17, RZ, 0x8, R17 ;  /* 0x00000008ff117819 */ /* 0x000fe40000011611 */
[----:B------:R-:W-:Y:S02]  /*1ab10*/  SHF.R.U32.HI R44, RZ, 0x8, R44 ;  /* 0x00000008ff2c7819 */ /* 0x000fe4000001162c */
[----:B------:R-:W-:Y:S02]  /*1ab20*/  SHF.R.U32.HI R33, RZ, 0x8, R33 ;  /* 0x00000008ff217819 */ /* 0x000fe40000011621 */
[----:B------:R-:W-:Y:S02]  /*1ab30*/  PRMT R14, R5, 0x3340, R14 ;  /* 0x00003340050e7816 */ /* 0x000fe4000000000e */
[----:B------:R-:W-:Y:S02]  /*1ab40*/  LOP3.LUT R36, R36, 0xffff, RZ, 0xc0, !PT ;  /* 0x0000ffff24247812 */ /* 0x000fe400078ec0ff */
[----:B------:R-:W-:-:S02]  /*1ab50*/  LOP3.LUT R17, R17, 0xffff, RZ, 0xc0, !PT ;  /* 0x0000ffff11117812 */ /* 0x000fc400078ec0ff */
[----:B------:R-:W-:Y:S02]  /*1ab60*/  LOP3.LUT R5, R44, 0xffff, RZ, 0xc0, !PT ;  /* 0x0000ffff2c057812 */ /* 0x000fe400078ec0ff */
[----:B------:R-:W-:Y:S02]  /*1ab70*/  LOP3.LUT R24, R33, 0xffff, RZ, 0xc0, !PT ;  /* 0x0000ffff21187812 */ /* 0x000fe400078ec0ff */
[----:B------:R-:W-:Y:S02]  /*1ab80*/  SHF.R.U32.HI R60, RZ, 0x8, R60 ;  /* 0x00000008ff3c7819 */ /* 0x000fe4000001163c */
[----:B------:R-:W-:Y:S02]  /*1ab90*/  SHF.R.U32.HI R39, RZ, 0x8, R39 ;  /* 0x00000008ff277819 */ /* 0x000fe40000011627 */
[----:B------:R-:W-:Y:S02]  /*1aba0*/  PRMT R17, R36, 0x3340, R17 ;  /* 0x0000334024117816 */ /* 0x000fe40000000011 */
[----:B------:R-:W-:-:S02]  /*1abb0*/  PRMT R24, R5, 0x3340, R24 ;  /* 0x0000334005187816 */ /* 0x000fc40000000018 */
[----:B------:R-:W-:Y:S02]  /*1abc0*/  LOP3.LUT R5, R60, 0xffff, RZ, 0xc0, !PT ;  /* 0x0000ffff3c057812 */ /* 0x000fe400078ec0ff */
[----:B------:R-:W-:Y:S02]  /*1abd0*/  LOP3.LUT R36, R39, 0xffff, RZ, 0xc0, !PT ;  /* 0x0000ffff27247812 */ /* 0x000fe400078ec0ff */
[----:B------:R-:W-:Y:S02]  /*1abe0*/  SHF.R.U32.HI R76, RZ, 0x8, R76 ;  /* 0x00000008ff4c7819 */ /* 0x000fe4000001164c */
[----:B------:R-:W-:Y:S02]  /*1abf0*/  SHF.R.U32.HI R43, RZ, 0x8, R43 ;  /* 0x00000008ff2b7819 */ /* 0x000fe4000001162b */
[----:B------:R-:W-:Y:S02]  /*1ac00*/  PRMT R36, R5, 0x3340, R36 ;  /* 0x0000334005247816 */ /* 0x000fe40000000024 */
[----:B------:R-:W-:-:S02]  /*1ac10*/  LOP3.LUT R5, R76, 0xffff, RZ, 0xc0, !PT ;  /* 0x0000ffff4c057812 */ /* 0x000fc400078ec0ff */
[----:B------:R-:W-:Y:S02]  /*1ac20*/  LOP3.LUT R40, R43, 0xffff, RZ, 0xc0, !PT ;  /* 0x0000ffff2b287812 */ /* 0x000fe400078ec0ff */
[----:B------:R-:W-:Y:S02]  /*1ac30*/  SHF.R.U32.HI R96, RZ, 0x8, R96 ;  /* 0x00000008ff607819 */ /* 0x000fe40000011660 */
[----:B------:R-:W-:Y:S02]  /*1ac40*/  SHF.R.U32.HI R92, RZ, 0x8, R92 ;  /* 0x00000008ff5c7819 */ /* 0x000fe4000001165c */
[----:B------:R-:W-:Y:S02]  /*1ac50*/  SHF.R.U32.HI R47, RZ, 0x8, R47 ;  /* 0x00000008ff2f7819 */ /* 0x000fe4000001162f */
[----:B------:R-:W-:Y:S02]  /*1ac60*/  PRMT R40, R5, 0x3340, R40 ;  /* 0x0000334005287816 */ /* 0x000fe40000000028 */
[----:B0-----:R-:W-:-:S02]  /*1ac70*/  ISETP.GE.AND P0, PT, R132, UR14, PT ;  /* 0x0000000e84007c0c */ /* 0x001fc4000bf06270 */
[----:B------:R-:W-:Y:S02]  /*1ac80*/  SHF.R.U32.HI R49, RZ, 0x8, R49 ;  /* 0x00000008ff317819 */ /* 0x000fe40000011631 */
[----:B------:R-:W-:Y:S02]  /*1ac90*/  LOP3.LUT R5, R96, 0xffff, RZ, 0xc0, !PT ;  /* 0x0000ffff60057812 */ /* 0x000fe400078ec0ff */
[----:B------:R-:W-:Y:S02]  /*1aca0*/  SHF.R.U32.HI R108, RZ, 0x8, R108 ;  /* 0x00000008ff6c7819 */ /* 0x000fe4000001166c */
[----:B------:R-:W-:Y:S02]  /*1acb0*/  SHF.R.U32.HI R51, RZ, 0x8, R51 ;  /* 0x00000008ff337819 */ /* 0x000fe40000011633 */
[----:B------:R-:W-:Y:S02]  /*1acc0*/  SHF.R.U32.HI R100, RZ, 0x8, R100 ;  /* 0x00000008ff647819 */ /* 0x000fe40000011664 */
[----:B------:R-:W-:-:S02]  /*1acd0*/  LOP3.LUT R92, R92, 0xffff, RZ, 0xc0, !PT ;  /* 0x0000ffff5c5c7812 */ /* 0x000fc400078ec0ff */
[----:B------:R-:W-:Y:S02]  /*1ace0*/  LOP3.LUT R47, R47, 0xffff, RZ, 0xc0, !PT ;  /* 0x0000ffff2f2f7812 */ /* 0x000fe400078ec0ff */
[----:B------:R-:W-:Y:S02]  /*1acf0*/  SHF.R.U32.HI R112, RZ, 0x8, R112 ;  /* 0x00000008ff707819 */ /* 0x000fe40000011670 */
[----:B--2---:R-:W-:Y:S01]  /*1ad00*/  ISETP.LT.AND P1, PT, R133, UR4, !P0 ;  /* 0x0000000485007c0c */ /* 0x004fe2000c721270 */
[----:B------:R-:W0:Y:S01]  /*1ad10*/  LDCU UR4, c[0x0][0x3b4] ;  /* 0x00007680ff0477ac */ /* 0x000e220008000800 */
[----:B------:R-:W-:Y:S01]  /*1ad20*/  PRMT R16, R67, 0x3340, R16 ;  /* 0x0000334043107816 */ /* 0x000fe20000000010 */
[----:B------:R-:W1:Y:S01]  /*1ad30*/  S2R R133, SR_TID.X ;  /* 0x0000000000857919 */ /* 0x000e620000002100 */
[----:B------:R-:W-:Y:S02]  /*1ad40*/  SHF.R.U32.HI R48, RZ, 0x8, R48 ;  /* 0x00000008ff307819 */ /* 0x000fe40000011630 */
[----:B------:R-:W-:-:S02]  /*1ad50*/  LOP3.LUT R4, R49, 0xffff, RZ, 0xc0, !PT ;  /* 0x0000ffff31047812 */ /* 0x000fc400078ec0ff */
[----:B------:R-:W-:Y:S02]  /*1ad60*/  PRMT R46, R5, 0x3340, R0 ;  /* 0x00003340052e7816 */ /* 0x000fe40000000000 */
[----:B------:R-:W-:Y:S02]  /*1ad70*/  LOP3.LUT R108, R108, 0xffff, RZ, 0xc0, !PT ;  /* 0x0000ffff6c6c7812 */ /* 0x000fe400078ec0ff */
[----:B------:R-:W-:Y:S02]  /*1ad80*/  LOP3.LUT R51, R51, 0xffff, RZ, 0xc0, !PT ;  /* 0x0000ffff33337812 */ /* 0x000fe400078ec0ff */
[----:B------:R-:W-:Y:S02]  /*1ad90*/  LOP3.LUT R67, R100, 0xffff, RZ, 0xc0, !PT ;  /* 0x0000ffff64437812 */ /* 0x000fe400078ec0ff */
[----:B------:R-:W-:Y:S02]  /*1ada0*/  PRMT R49, R92, 0x3340, R47 ;  /* 0x000033405c317816 */ /* 0x000fe4000000002f */
[----:B------:R-:W-:-:S02]  /*1adb0*/  LOP3.LUT R5, R112, 0xffff, RZ, 0xc0, !PT ;  /* 0x0000ffff70057812 */ /* 0x000fc400078ec0ff */
[----:B------:R-:W-:Y:S02]  /*1adc0*/  LOP3.LUT R10, R10, 0xffff, RZ, 0xc0, !PT ;  /* 0x0000ffff0a0a7812 */ /* 0x000fe400078ec0ff */
[----:B------:R-:W-:Y:S02]  /*1add0*/  LOP3.LUT R47, R18, 0xffff, RZ, 0xc0, !PT ;  /* 0x0000ffff122f7812 */ /* 0x000fe400078ec0ff */
[----:B------:R-:W-:Y:S02]  /*1ade0*/  LOP3.LUT R26, R26, 0xffff, RZ, 0xc0, !PT ;  /* 0x0000ffff1a1a7812 */ /* 0x000fe400078ec0ff */
[----:B------:R-:W-:Y:S02]  /*1adf0*/  LOP3.LUT R34, R34, 0xffff, RZ, 0xc0, !PT ;  /* 0x0000ffff22227812 */ /* 0x000fe400078ec0ff */
[----:B------:R-:W-:Y:S02]  /*1ae00*/  LOP3.LUT R33, R48, 0xffff, RZ, 0xc0, !PT ;  /* 0x0000ffff30217812 */ /* 0x000fe400078ec0ff */
[----:B------:R-:W-:-:S02]  /*1ae10*/  PRMT R108, R108, 0x3340, R51 ;  /* 0x000033406c6c7816 */ /* 0x000fc40000000033 */
[--C-:B------:R-:W-:Y:S02]  /*1ae20*/  PRMT R61, R61, 0x3340, R0.reuse ;  /* 0x000033403d3d7816 */ /* 0x100fe40000000000 */
[----:B------:R-:W-:Y:S02]  /*1ae30*/  PRMT R15, R15, 0x3340, R0 ;  /* 0x000033400f0f7816 */ /* 0x000fe40000000000 */
[----:B------:R-:W-:Y:S02]  /*1ae40*/  PRMT R48, R67, 0x3340, R4 ;  /* 0x0000334043307816 */ /* 0x000fe40000000004 */
[----:B------:R-:W-:Y:S02]  /*1ae50*/  PRMT R51, R5, 0x3340, R0 ;  /* 0x0000334005337816 */ /* 0x000fe40000000000 */
[----:B------:R-:W-:Y:S02]  /*1ae60*/  PRMT R4, R7, 0x4210, R10 ;  /* 0x0000421007047816 */ /* 0x000fe4000000000a */
[----:B------:R-:W-:-:S02]  /*1ae70*/  PRMT R5, R6, 0x4210, R47 ;  /* 0x0000421006057816 */ /* 0x000fc4000000002f */
[----:B------:R-:W-:Y:S02]  /*1ae80*/  PRMT R6, R31, 0x4210, R26 ;  /* 0x000042101f067816 */ /* 0x000fe4000000001a */
[----:B------:R-:W-:Y:S02]  /*1ae90*/  PRMT R7, R19, 0x4210, R34 ;  /* 0x0000421013077816 */ /* 0x000fe40000000022 */
[----:B------:R-:W-:Y:S02]  /*1aea0*/  PRMT R61, R8, 0x5410, R61 ;  /* 0x00005410083d7816 */ /* 0x000fe4000000003d */
[----:B------:R-:W-:Y:S01]  /*1aeb0*/  PRMT R12, R9, 0x5410, R12 ;  /* 0x00005410090c7816 */ /* 0x000fe2000000000c */
[----:B------:R2:W-:Y:S01]  /*1aec0*/  STS.128 [R2], R4 ;  /* 0x0000000402007388 */ /* 0x0005e20000000c00 */
[----:B------:R-:W-:Y:S02]  /*1aed0*/  PRMT R63, R16, 0x5410, R63 ;  /* 0x00005410103f7816 */ /* 0x000fe4000000003f */
[----:B------:R-:W-:-:S02]  /*1aee0*/  PRMT R15, R14, 0x5410, R15 ;  /* 0x000054100e0f7816 */ /* 0x000fc4000000000f */
[----:B------:R-:W-:Y:S02]  /*1aef0*/  SHF.R.U32.HI R41, RZ, 0x8, R41 ;  /* 0x00000008ff297819 */ /* 0x000fe40000011629 */
[----:B------:R-:W-:Y:S02]  /*1af00*/  SHF.R.U32.HI R68, RZ, 0x8, R68 ;  /* 0x00000008ff447819 */ /* 0x000fe40000011644 */
[----:B------:R-:W-:Y:S02]  /*1af10*/  SHF.R.U32.HI R72, RZ, 0x8, R72 ;  /* 0x00000008ff487819 */ /* 0x000fe40000011648 */
[----:B------:R-:W-:Y:S02]  /*1af20*/  LOP3.LUT R38, R41, 0xffff, RZ, 0xc0, !PT ;  /* 0x0000ffff29267812 */ /* 0x000fe400078ec0ff */
[----:B------:R-:W-:Y:S02]  /*1af30*/  LOP3.LUT R65, R68, 0xffff, RZ, 0xc0, !PT ;  /* 0x0000ffff44417812 */ /* 0x000fe400078ec0ff */
[----:B------:R-:W-:-:S02]  /*1af40*/  LOP3.LUT R41, R72, 0xffff, RZ, 0xc0, !PT ;  /* 0x0000ffff48297812 */ /* 0x000fc400078ec0ff */
[----:B--2---:R-:W-:Y:S02]  /*1af50*/  PRMT R4, R61, 0x5210, R10 ;  /* 0x000052103d047816 */ /* 0x004fe4000000000a */
[----:B------:R-:W-:Y:S02]  /*1af60*/  PRMT R5, R12, 0x5210, R47 ;  /* 0x000052100c057816 */ /* 0x000fe4000000002f */
[----:B------:R-:W-:Y:S02]  /*1af70*/  PRMT R6, R63, 0x5210, R26 ;  /* 0x000052103f067816 */ /* 0x000fe4000000001a */
[----:B------:R-:W-:Y:S02]  /*1af80*/  PRMT R7, R15, 0x5210, R34 ;  /* 0x000052100f077816 */ /* 0x000fe40000000022 */
[----:B------:R-:W-:Y:S02]  /*1af90*/  PRMT R33, R33, 0x3340, R0 ;  /* 0x0000334021217816 */ /* 0x000fe40000000000 */
[----:B------:R-:W-:Y:S01]  /*1afa0*/  PRMT R38, R65, 0x3340, R38 ;  /* 0x0000334041267816 */ /* 0x000fe20000000026 */
[----:B------:R2:W-:Y:S01]  /*1afb0*/  STS.128 [R2+0x800], R4 ;  /* 0x0008000402007388 */ /* 0x0005e20000000c00 */
[----:B------:R-:W-:-:S02]  /*1afc0*/  PRMT R41, R41, 0x3340, R0 ;  /* 0x0000334029297816 */ /* 0x000fc40000000000 */
[----:B------:R-:W-:Y:S02]  /*1afd0*/  PRMT R33, R24, 0x5410, R33 ;  /* 0x0000541018217816 */ /* 0x000fe40000000021 */
[----:B------:R-:W-:Y:S01]  /*1afe0*/  PRMT R24, R38, 0x5410, R41 ;  /* 0x0000541026187816 */ /* 0x000fe20000000029 */
[----:B-1----:R-:W-:Y:S01]  /*1aff0*/  IMAD.SHL.U32 R38, R133, 0x10, RZ ;  /* 0x0000001085267824 */ /* 0x002fe200078e00ff */
[----:B------:R-:W-:Y:S01]  /*1b000*/  PRMT R17, R17, 0x5410, R22 ;  /* 0x0000541011117816 */ /* 0x000fe20000000016 */
[----:B------:R-:W4:Y:S01]  /*1b010*/  LDL.LU R41, [R1+0x4a8] ;  /* 0x0004a80001297983 */ /* 0x000f220000300800 */
[----:B------:R-:W-:Y:S02]  /*1b020*/  LOP3.LUT R42, R42, 0xffff, RZ, 0xc0, !PT ;  /* 0x0000ffff2a2a7812 */ /* 0x000fe400078ec0ff */
[----:B------:R-:W-:Y:S01]  /*1b030*/  LOP3.LUT R50, R50, 0xffff, RZ, 0xc0, !PT ;  /* 0x0000ffff32327812 */ /* 0x000fe200078ec0ff */
[----:B------:R-:W5:Y:S01]  /*1b040*/  LDL.LU R47, [R1+0x3fc] ;  /* 0x0003fc00012f7983 */ /* 0x000f620000300800 */
[----:B------:R-:W-:-:S02]  /*1b050*/  LOP3.LUT R38, R38, 0xff0, RZ, 0xc0, !PT ;  /* 0x00000ff026267812 */ /* 0x000fc400078ec0ff */
[----:B------:R-:W-:Y:S01]  /*1b060*/  PRMT R12, R17, 0x5210, R42 ;  /* 0x00005210110c7816 */ /* 0x000fe2000000002a */
[----:B------:R-:W-:Y:S01]  /*1b070*/  BAR.SYNC.DEFER_BLOCKING 0x0 ;  /* 0x0000000000007b1d */ /* 0x000fe20000010000 */
[----:B--2---:R-:W-:Y:S02]  /*1b080*/  PRMT R5, R11, 0x4210, R50 ;  /* 0x000042100b057816 */ /* 0x004fe40000000032 */
[----:B------:R-:W-:Y:S02]  /*1b090*/  SHF.R.U32.HI R64, RZ, 0x8, R64 ;  /* 0x00000008ff407819 */ /* 0x000fe40000011640 */
[----:B------:R-:W-:Y:S02]  /*1b0a0*/  LOP3.LUT R58, R58, 0xffff, RZ, 0xc0, !PT ;  /* 0x0000ffff3a3a7812 */ /* 0x000fe400078ec0ff */
[----:B------:R-:W-:Y:S02]  /*1b0b0*/  LOP3.LUT R39, R64, 0xffff, RZ, 0xc0, !PT ;  /* 0x0000ffff40277812 */ /* 0x000fe400078ec0ff */
[----:B------:R-:W-:-:S02]  /*1b0c0*/  LOP3.LUT R66, R66, 0xffff, RZ, 0xc0, !PT ;  /* 0x0000ffff42427812 */ /* 0x000fc400078ec0ff */
[----:B------:R-:W-:Y:S02]  /*1b0d0*/  PRMT R39, R39, 0x3340, R0 ;  /* 0x0000334027277816 */ /* 0x000fe40000000000 */
[----:B------:R-:W-:Y:S02]  /*1b0e0*/  PRMT R4, R13, 0x4210, R42 ;  /* 0x000042100d047816 */ /* 0x000fe4000000002a */
[----:B------:R-:W-:Y:S02]  /*1b0f0*/  PRMT R39, R36, 0x5410, R39 ;  /* 0x0000541024277816 */ /* 0x000fe40000000027 */
[----:B------:R-:W-:Y:S02]  /*1b100*/  PRMT R13, R33, 0x5210, R50 ;  /* 0x00005210210d7816 */ /* 0x000fe40000000032 */
[----:B------:R-:W-:Y:S02]  /*1b110*/  SHF.R.U32.HI R45, RZ, 0x8, R45 ;  /* 0x00000008ff2d7819 */ /* 0x000fe4000001162d */
[----:B------:R-:W-:-:S02]  /*1b120*/  SHF.R.U32.HI R80, RZ, 0x8, R80 ;  /* 0x00000008ff507819 */ /* 0x000fc40000011650 */
[----:B------:R-:W-:Y:S01]  /*1b130*/  SHF.R.U32.HI R84, RZ, 0x8, R84 ;  /* 0x00000008ff547819 */ /* 0x000fe20000011654 */
[----:B------:R-:W1:Y:S01]  /*1b140*/  LDS.128 R16, [R38+UR10] ;  /* 0x0000000a26107984 */ /* 0x000e620008000c00 */
[----:B------:R-:W-:Y:S02]  /*1b150*/  SHF.R.U32.HI R88, RZ, 0x8, R88 ;  /* 0x00000008ff587819 */ /* 0x000fe40000011658 */
[----:B------:R-:W-:Y:S01]  /*1b160*/  F2FP.SATFINITE.E4M3.F32.PACK_AB_MERGE_C R74, R75, R74, RZ ;  /* 0x0000004a4b4a723e */ /* 0x000fe200048070ff */
[----:B------:R-:W-:Y:S01]  /*1b170*/  LDS.128 R8, [R38+UR10+0x1000] ;  /* 0x0010000a26087984 */ /* 0x000fe20008000c00 */
[--C-:B------:R-:W-:Y:S02]  /*1b180*/  PRMT R6, R35, 0x4210, R58.reuse ;  /* 0x0000421023067816 */ /* 0x100fe4000000003a */
[----:B------:R-:W-:Y:S02]  /*1b190*/  PRMT R14, R37, 0x5210, R58 ;  /* 0x00005210250e7816 */ /* 0x000fe4000000003a */
[--C-:B------:R-:W-:Y:S01]  /*1b1a0*/  PRMT R7, R25, 0x4210, R66.reuse ;  /* 0x0000421019077816 */ /* 0x100fe20000000042 */
[----:B------:R-:W-:Y:S01]  /*1b1b0*/  BAR.SYNC.DEFER_BLOCKING 0x0 ;  /* 0x0000000000007b1d */ /* 0x000fe20000010000 */
[----:B------:R-:W-:-:S02]  /*1b1c0*/  PRMT R15, R39, 0x5210, R66 ;  /* 0x00005210270f7816 */ /* 0x000fc40000000042 */
[----:B------:R-:W-:Y:S02]  /*1b1d0*/  LOP3.LUT R44, R45, 0xffff, RZ, 0xc0, !PT ;  /* 0x0000ffff2d2c7812 */ /* 0x000fe400078ec0ff */
[----:B------:R-:W-:-:S03]  /*1b1e0*/  LOP3.LUT R43, R80, 0xffff, RZ, 0xc0, !PT ;  /* 0x0000ffff502b7812 */ /* 0x000fc600078ec0ff */
[----:B------:R-:W2:Y:S01]  /*1b1f0*/  LDC R39, c[0x0][0x3b8] ;  /* 0x0000ee00ff277b82 */ /* 0x000ea20000000800 */
[----:B------:R-:W-:Y:S02]  /*1b200*/  LOP3.LUT R65, R84, 0xffff, RZ, 0xc0, !PT ;  /* 0x0000ffff54417812 */ /* 0x000fe400078ec0ff */
[----:B------:R-:W-:Y:S02]  /*1b210*/  LOP3.LUT R45, R88, 0xffff, RZ, 0xc0, !PT ;  /* 0x0000ffff582d7812 */ /* 0x000fe400078ec0ff */
[----:B------:R-:W-:Y:S02]  /*1b220*/  F2FP.SATFINITE.E4M3.F32.PACK_AB_MERGE_C R90, R91, R90, RZ ;  /* 0x0000005a5b5a723e */ /* 0x000fe400048070ff */
[----:B------:R-:W-:Y:S02]  /*1b230*/  F2FP.SATFINITE.E4M3.F32.PACK_AB_MERGE_C R82, R83, R82, RZ ;  /* 0x000000525352723e */ /* 0x000fe400048070ff */
[----:B------:R-:W-:Y:S02]  /*1b240*/  F2FP.SATFINITE.E4M3.F32.PACK_AB_MERGE_C R98, R99, R98, RZ ;  /* 0x000000626362723e */ /* 0x000fe400048070ff */
[----:B------:R-:W-:-:S02]  /*1b250*/  PRMT R43, R43, 0x3340, R0 ;  /* 0x000033402b2b7816 */ /* 0x000fc40000000000 */
[----:B------:R-:W-:Y:S02]  /*1b260*/  PRMT R44, R65, 0x3340, R44 ;  /* 0x00003340412c7816 */ /* 0x000fe4000000002c */
[----:B------:R-:W-:Y:S02]  /*1b270*/  PRMT R45, R45, 0x3340, R0 ;  /* 0x000033402d2d7816 */ /* 0x000fe40000000000 */
[----:B------:R-:W-:Y:S01]  /*1b280*/  PRMT R49, R49, 0x5410, R46 ;  /* 0x0000541031317816 */ /* 0x000fe2000000002e */
[----:B------:R-:W-:Y:S01]  /*1b290*/  STS.128 [R2], R4 ;  /* 0x0000000402007388 */ /* 0x000fe20000000c00 */
[----:B------:R-:W-:Y:S02]  /*1b2a0*/  SHF.R.U32.HI R116, RZ, 0x8, R116 ;  /* 0x00000008ff747819 */ /* 0x000fe40000011674 */
[----:B------:R-:W-:Y:S01]  /*1b2b0*/  SHF.R.U32.HI R53, RZ, 0x8, R53 ;  /* 0x00000008ff357819 */ /* 0x000fe20000011635 */
[----:B------:R-:W-:Y:S01]  /*1b2c0*/  STS.128 [R2+0x800], R12 ;  /* 0x0008000c02007388 */ /* 0x000fe20000000c00 */
[----:B------:R-:W-:-:S02]  /*1b2d0*/  LOP3.LUT R25, R74, 0xffff, RZ, 0xc0, !PT ;  /* 0x0000ffff4a197812 */ /* 0x000fc400078ec0ff */
[----:B------:R-:W-:Y:S01]  /*1b2e0*/  LOP3.LUT R90, R90, 0xffff, RZ, 0xc0, !PT ;  /* 0x0000ffff5a5a7812 */ /* 0x000fe200078ec0ff */
[----:B------:R-:W-:Y:S01]  /*1b2f0*/  BAR.SYNC.DEFER_BLOCKING 0x0 ;  /* 0x0000000000007b1d */ /* 0x000fe20000010000 */
[----:B------:R-:W-:Y:S02]  /*1b300*/  PRMT R43, R40, 0x5410, R43 ;  /* 0x00005410282b7816 */ /* 0x000fe4000000002b */
[----:B------:R-:W-:Y:S02]  /*1b310*/  PRMT R45, R44, 0x5410, R45 ;  /* 0x000054102c2d7816 */ /* 0x000fe4000000002d */
[----:B------:R-:W-:Y:S02]  /*1b320*/  LOP3.LUT R82, R82, 0xffff, RZ, 0xc0, !PT ;  /* 0x0000ffff52527812 */ /* 0x000fe400078ec0ff */
[----:B------:R-:W-:Y:S01]  /*1b330*/  LOP3.LUT R98, R98, 0xffff, RZ, 0xc0, !PT ;  /* 0x0000ffff62627812 */ /* 0x000fe200078ec0ff */
[----:B------:R-:W5:Y:S01]  /*1b340*/  LDL.LU R46, [R1+0x52c] ;  /* 0x00052c00012e7983 */ /* 0x000f620000300800 */
[----:B------:R-:W-:-:S02]  /*1b350*/  SHF.R.U32.HI R55, RZ, 0x8, R55 ;  /* 0x00000008ff377819 */ /* 0x000fc40000011637 */
[----:B------:R-:W-:Y:S01]  /*1b360*/  F2FP.SATFINITE.E4M3.F32.PACK_AB_MERGE_C R106, R107, R106, RZ ;  /* 0x0000006a6b6a723e */ /* 0x000fe200048070ff */
[----:B------:R-:W5:Y:S01]  /*1b370*/  LDL.LU R42, [R1+0x528] ;  /* 0x00052800012a7983 */ /* 0x000f620000300800 */
[----:B------:R-:W-:Y:S02]  /*1b380*/  LOP3.LUT R116, R116, 0xffff, RZ, 0xc0, !PT ;  /* 0x0000ffff74747812 */ /* 0x000fe400078ec0ff */
[----:B------:R-:W-:Y:S02]  /*1b390*/  LOP3.LUT R53, R53, 0xffff, RZ, 0xc0, !PT ;  /* 0x0000ffff35357812 */ /* 0x000fe400078ec0ff */
[----:B------:R-:W-:Y:S02]  /*1b3a0*/  F2FP.SATFINITE.E4M3.F32.PACK_AB_MERGE_C R114, R115, R114, RZ ;  /* 0x000000727372723e */ /* 0x000fe400048070ff */
[----:B------:R-:W-:Y:S02]  /*1b3b0*/  F2FP.SATFINITE.E4M3.F32.PACK_AB_MERGE_C R122, R123, R122, RZ ;  /* 0x0000007a7b7a723e */ /* 0x000fe400048070ff */
[----:B------:R-:W-:-:S02]  /*1b3c0*/  F2FP.SATFINITE.E4M3.F32.PACK_AB_MERGE_C R130, R131, R130, RZ ;  /* 0x000000828382723e */ /* 0x000fc400048070ff */
[----:B------:R-:W-:Y:S01]  /*1b3d0*/  PRMT R108, R108, 0x5410, R51 ;  /* 0x000054106c6c7816 */ /* 0x000fe20000000033 */
[----:B------:R-:W0:Y:S01]  /*1b3e0*/  LDS.128 R12, [R38+UR10] ;  /* 0x0000000a260c7984 */ /* 0x000e220008000c00 */
[----:B------:R-:W-:Y:S02]  /*1b3f0*/  SHF.R.U32.HI R104, RZ, 0x8, R104 ;  /* 0x00000008ff687819 */ /* 0x000fe40000011668 */
[----:B------:R-:W-:Y:S01]  /*1b400*/  SHF.R.U32.HI R124, RZ, 0x8, R124 ;  /* 0x00000008ff7c7819 */ /* 0x000fe2000001167c */
[----:B------:R-:W-:Y:S01]  /*1b410*/  LDS.128 R4, [R38+UR10+0x1000] ;  /* 0x0010000a26047984 */ /* 0x000fe20008000c00 */
[--C-:B------:R-:W-:Y:S02]  /*1b420*/  PRMT R20, R20, 0x4210, R25.reuse ;  /* 0x0000421014147816 */ /* 0x100fe40000000019 */
[----:B------:R-:W-:Y:S02]  /*1b430*/  PRMT R24, R24, 0x5210, R25 ;  /* 0x0000521018187816 */ /* 0x000fe40000000019 */
[----:B------:R-:W-:-:S02]  /*1b440*/  PRMT R22, R27, 0x4210, R90 ;  /* 0x000042101b167816 */ /* 0x000fc4000000005a */
[--C-:B------:R-:W-:Y:S02]  /*1b450*/  PRMT R21, R21, 0x4210, R82.reuse ;  /* 0x0000421015157816 */ /* 0x100fe40000000052 */
[----:B------:R-:W-:Y:S02]  /*1b460*/  PRMT R25, R43, 0x5210, R82 ;  /* 0x000052102b197816 */ /* 0x000fe40000000052 */
[----:B------:R-:W-:Y:S02]  /*1b470*/  PRMT R26, R45, 0x5210, R90 ;  /* 0x000052102d1a7816 */ /* 0x000fe4000000005a */
[--C-:B------:R-:W-:Y:S01]  /*1b480*/  PRMT R23, R23, 0x4210, R98.reuse ;  /* 0x0000421017177816 */ /* 0x100fe20000000062 */
[----:B------:R-:W-:Y:S01]  /*1b490*/  BAR.SYNC.DEFER_BLOCKING 0x0 ;  /* 0x0000000000007b1d */ /* 0x000fe20000010000 */
[----:B------:R-:W-:Y:S02]  /*1b4a0*/  PRMT R27, R49, 0x5210, R98 ;  /* 0x00005210311b7816 */ /* 0x000fe40000000062 */
[----:B------:R-:W-:-:S02]  /*1b4b0*/  LOP3.LUT R55, R55, 0xffff, RZ, 0xc0, !PT ;  /* 0x0000ffff37377812 */ /* 0x000fc400078ec0ff */
[----:B------:R-:W-:Y:S02]  /*1b4c0*/  LOP3.LUT R106, R106, 0xffff, RZ, 0xc0, !PT ;  /* 0x0000ffff6a6a7812 */ /* 0x000fe400078ec0ff */
[----:B------:R-:W-:Y:S02]  /*1b4d0*/  PRMT R116, R116, 0x3340, R53 ;  /* 0x0000334074747816 */ /* 0x000fe40000000035 */
[----:B------:R-:W-:Y:S02]  /*1b4e0*/  PRMT R55, R55, 0x3340, R0 ;  /* 0x0000334037377816 */ /* 0x000fe40000000000 */
[----:B------:R-:W-:Y:S02]  /*1b4f0*/  LOP3.LUT R31, R114, 0xffff, RZ, 0xc0, !PT ;  /* 0x0000ffff721f7812 */ /* 0x000fe400078ec0ff */
[----:B------:R-:W-:Y:S02]  /*1b500*/  LOP3.LUT R130, R130, 0xffff, RZ, 0xc0, !PT ;  /* 0x0000ffff82827812 */ /* 0x000fe400078ec0ff */
[----:B------:R-:W-:-:S02]  /*1b510*/  PRMT R116, R116, 0x5410, R55 ;  /* 0x0000541074747816 */ /* 0x000fc40000000037 */
[----:B------:R-:W-:Y:S02]  /*1b520*/  SHF.R.U32.HI R57, RZ, 0x8, R57 ;  /* 0x00000008ff397819 */ /* 0x000fe40000011639 */
[----:B------:R-:W-:Y:S02]  /*1b530*/  SHF.R.U32.HI R59, RZ, 0x8, R59 ;  /* 0x00000008ff3b7819 */ /* 0x000fe4000001163b */
[----:B------:R-:W-:Y:S02]  /*1b540*/  LOP3.LUT R65, R104, 0xffff, RZ, 0xc0, !PT ;  /* 0x0000ffff68417812 */ /* 0x000fe400078ec0ff */
[----:B------:R-:W-:Y:S01]  /*1b550*/  LOP3.LUT R124, R124, 0xffff, RZ, 0xc0, !PT ;  /* 0x0000ffff7c7c7812 */ /* 0x000fe200078ec0ff */
[----:B------:R-:W-:Y:S01]  /*1b560*/  STS.128 [R2], R20 ;  /* 0x0000001402007388 */ /* 0x000fe20000000c00 */
[----:B------:R-:W-:Y:S02]  /*1b570*/  LOP3.LUT R57, R57, 0xffff, RZ, 0xc0, !PT ;  /* 0x0000ffff39397812 */ /* 0x000fe400078ec0ff */
[----:B------:R-:W-:Y:S01]  /*1b580*/  LOP3.LUT R59, R59, 0xffff, RZ, 0xc0, !PT ;  /* 0x0000ffff3b3b7812 */ /* 0x000fe200078ec0ff */
[----:B------:R0:W-:Y:S01]  /*1b590*/  STS.128 [R2+0x800], R24 ;  /* 0x0008001802007388 */ /* 0x0001e20000000c00 */
[----:B------:R-:W-:-:S02]  /*1b5a0*/  PRMT R65, R65, 0x3340, R0 ;  /* 0x0000334041417816 */ /* 0x000fc40000000000 */
[----:B------:R-:W-:Y:S02]  /*1b5b0*/  PRMT R124, R124, 0x3340, R57 ;  /* 0x000033407c7c7816 */ /* 0x000fe40000000039 */
[----:B---3--:R-:W-:Y:S02]  /*1b5c0*/  ISETP.LT.AND P3, PT, R32, UR15, !P0 ;  /* 0x0000000f20007c0c */ /* 0x008fe4000c761270 */
[----:B------:R-:W-:Y:S02]  /*1b5d0*/  PRMT R59, R59, 0x3340, R0 ;  /* 0x000033403b3b7816 */ /* 0x000fe40000000000 */
[----:B------:R-:W-:Y:S02]  /*1b5e0*/  PRMT R65, R48, 0x5410, R65 ;  /* 0x0000541030417816 */ /* 0x000fe40000000041 */
[----:B------:R-:W-:Y:S02]  /*1b5f0*/  PRMT R59, R124, 0x5410, R59 ;  /* 0x000054107c3b7816 */ /* 0x000fe4000000003b */
[----:B0-----:R-:W-:-:S02]  /*1b600*/  PRMT R24, R29, 0x4210, R106 ;  /* 0x000042101d187816 */ /* 0x001fc4000000006a */
[----:B------:R-:W-:Y:S02]  /*1b610*/  LOP3.LUT R29, R122, 0xffff, RZ, 0xc0, !PT ;  /* 0x0000ffff7a1d7812 */ /* 0x000fe400078ec0ff */
[----:B------:R-:W-:Y:S01]  /*1b620*/  PRMT R27, R3, 0x4210, R130 ;  /* 0x00004210031b7816 */ /* 0x000fe20000000082 */
[----:B--2---:R-:W-:Y:S01]  /*1b630*/  IMAD R3, R32, R39, RZ ;  /* 0x0000002720037224 */ /* 0x004fe200078e02ff */
[----:B------:R-:W-:Y:S01]  /*1b640*/  BAR.SYNC.DEFER_BLOCKING 0x0 ;  /* 0x0000000000007b1d */ /* 0x000fe20000010000 */
[--C-:B------:R-:W-:Y:S02]  /*1b650*/  PRMT R25, R28, 0x4210, R31.reuse ;  /* 0x000042101c197816 */ /* 0x100fe4000000001f */
[----:B------:R-:W-:Y:S02]  /*1b660*/  PRMT R21, R108, 0x5210, R31 ;  /* 0x000052106c157816 */ /* 0x000fe4000000001f */
[--C-:B------:R-:W-:Y:S02]  /*1b670*/  PRMT R26, R30, 0x4210, R29.reuse ;  /* 0x000042101e1a7816 */ /* 0x100fe4000000001d */
[----:B------:R-:W-:-:S02]  /*1b680*/  PRMT R22, R116, 0x5210, R29 ;  /* 0x0000521074167816 */ /* 0x000fc4000000001d */
[----:B------:R-:W0:Y:S04]  /*1b690*/  LDS.128 R28, [R38+UR10] ;  /* 0x0000000a261c7984 */ /* 0x000e280008000c00 */
[----:B------:R-:W-:Y:S01]  /*1b6a0*/  LDS.128 R32, [R38+UR10+0x1000] ;  /* 0x0010000a26207984 */ /* 0x000fe20008000c00 */
[----:B------:R-:W-:Y:S06]  /*1b6b0*/  BAR.SYNC.DEFER_BLOCKING 0x0 ;  /* 0x0000000000007b1d */ /* 0x000fec0000010000 */
[----:B------:R2:W-:Y:S04]  /*1b6c0*/  STS.128 [R2], R24 ;  /* 0x0000001802007388 */ /* 0x0005e80000000c00 */
[----:B--2---:R-:W2:Y:S01]  /*1b6d0*/  LDL.LU R24, [R1+0x4a4] ;  /* 0x0004a40001187983 */ /* 0x004ea20000300800 */
[----:B------:R-:W-:-:S02]  /*1b6e0*/  PRMT R20, R65, 0x5210, R106 ;  /* 0x0000521041147816 */ /* 0x000fc4000000006a */
[----:B------:R-:W-:Y:S01]  /*1b6f0*/  PRMT R23, R59, 0x5210, R130 ;  /* 0x000052103b177816 */ /* 0x000fe20000000082 */
[----:B------:R-:W3:Y:S04]  /*1b700*/  LDL.LU R44, [R1+0x3f4] ;  /* 0x0003f400012c7983 */ /* 0x000ee80000300800 */
[----:B------:R0:W-:Y:S04]  /*1b710*/  STS.128 [R2+0x800], R20 ;  /* 0x0008001402007388 */ /* 0x0001e80000000c00 */
[----:B0-----:R-:W3:Y:S01]  /*1b720*/  LDL.LU R22, [R1+0x524] ;  /* 0x0005240001167983 */ /* 0x001ee20000300800 */
[----:B------:R-:W-:Y:S01]  /*1b730*/  IMAD R40, R132, UR4, RZ ;  /* 0x0000000484287c24 */ /* 0x000fe2000f8e02ff */
[C---:B------:R-:W-:Y:S01]  /*1b740*/  ISETP.LT.AND P4, PT, R0.reuse, UR15, !P0 ;  /* 0x0000000f00007c0c */ /* 0x040fe2000c781270 */
[----:B------:R-:W-:Y:S01]  /*1b750*/  IMAD R37, R0, R39, RZ ;  /* 0x0000002700257224 */ /* 0x000fe200078e02ff */
[----:B-1----:R-:W-:Y:S01]  /*1b760*/  PRMT R45, R16, 0x7770, RZ ;  /* 0x00007770102d7816 */ /* 0x002fe200000000ff */
[----:B------:R-:W3:Y:S01]  /*1b770*/  LDL.LU R26, [R1+0x520] ;  /* 0x00052000011a7983 */ /* 0x000ee20000300800 */
[----:B------:R-:W-:Y:S01]  /*1b780*/  BAR.SYNC.DEFER_BLOCKING 0x0 ;  /* 0x0000000000007b1d */ /* 0x000fe20000010000 */
[----:B------:R-:W-:-:S04]  /*1b790*/  IADD3 R0, P2, PT, R40, UR12, RZ ;  /* 0x0000000c28007c10 */ /* 0x000fc8000ff5e0ff */
[----:B------:R-:W-:Y:S01]  /*1b7a0*/  LEA.HI.X.SX32 R40, R40, UR13, 0x1, P2 ;  /* 0x0000000d28287c11 */ /* 0x000fe200090f0eff */
[----:B------:R-:W0:Y:S01]  /*1b7b0*/  LDCU UR4, c[0x0][0x39c] ;  /* 0x00007380ff0477ac */ /* 0x000e220008000800 */
[-C--:B------:R-:W-:Y:S02]  /*1b7c0*/  IADD3 R36, P2, PT, R37, R0.reuse, RZ ;  /* 0x0000000025247210 */ /* 0x080fe40007f5e0ff */
[----:B------:R-:W-:Y:S02]  /*1b7d0*/  IADD3 R2, P5, PT, R3, R0, RZ ;  /* 0x0000000003027210 */ /* 0x000fe40007fbe0ff */
[-C--:B------:R-:W-:Y:S02]  /*1b7e0*/  LEA.HI.X.SX32 R37, R37, R40.reuse, 0x1, P2 ;  /* 0x0000002825257211 */ /* 0x080fe400010f0eff */
[----:B------:R-:W-:Y:S02]  /*1b7f0*/  LEA.HI.X.SX32 R3, R3, R40, 0x1, P5 ;  /* 0x0000002803037211 */ /* 0x000fe400028f0eff */
[----:B------:R-:W-:Y:S01]  /*1b800*/  PRMT R43, R16, 0x7771, RZ ;  /* 0x00007771102b7816 */ /* 0x000fe200000000ff */
[----:B------:R-:W-:Y:S01]  /*1b810*/  @P4 STG.E.U8 desc[UR22][R36.64], R45 ;  /* 0x0000002d24004986 */ /* 0x000fe2000c101116 */
[C---:B----4-:R-:W-:Y:S01]  /*1b820*/  ISETP.LT.AND P2, PT, R41.reuse, UR15, !P0 ;  /* 0x0000000f29007c0c */ /* 0x050fe2000c741270 */
[----:B------:R-:W-:-:S02]  /*1b830*/  IMAD R41, R41, R39, RZ ;  /* 0x0000002729297224 */ /* 0x000fc400078e02ff */
[----:B------:R1:W-:Y:S01]  /*1b840*/  @P3 STG.E.U8 desc[UR22][R2.64], R43 ;  /* 0x0000002b02003986 */ /* 0x0003e2000c101116 */
[----:B-----5:R-:W-:Y:S02]  /*1b850*/  IMAD R23, R47, R39, RZ ;  /* 0x000000272f177224 */ /* 0x020fe400078e02ff */
[----:B------:R-:W-:Y:S02]  /*1b860*/  IADD3 R20, P4, PT, R41, R0, RZ ;  /* 0x0000000029147210 */ /* 0x000fe40007f9e0ff */
[----:B------:R-:W-:Y:S02]  /*1b870*/  ISETP.LT.AND P3, PT, R47, UR15, !P0 ;  /* 0x0000000f2f007c0c */ /* 0x000fe4000c761270 */
[----:B------:R-:W-:Y:S02]  /*1b880*/  LEA.HI.X.SX32 R21, R41, R40, 0x1, P4 ;  /* 0x0000002829157211 */ /* 0x000fe400020f0eff */
[----:B------:R-:W-:Y:S02]  /*1b890*/  PRMT R41, R16, 0x7772, RZ ;  /* 0x0000777210297816 */ /* 0x000fe400000000ff */
[----:B-1----:R-:W-:-:S02]  /*1b8a0*/  IADD3 R2, P5, PT, R23, R0, RZ ;  /* 0x0000000017027210 */ /* 0x002fc40007fbe0ff */
[----:B------:R-:W-:Y:S01]  /*1b8b0*/  PRMT R37, R16, 0x7773, RZ ;  /* 0x0000777310257816 */ /* 0x000fe200000000ff */
[----:B------:R1:W-:Y:S01]  /*1b8c0*/  @P2 STG.E.U8 desc[UR22][R20.64], R41 ;  /* 0x0000002914002986 */ /* 0x0003e2000c101116 */
[----:B------:R-:W-:-:S05]  /*1b8d0*/  LEA.HI.X.SX32 R3, R23, R40, 0x1, P5 ;  /* 0x0000002817037211 */ /* 0x000fca00028f0eff */
[----:B------:R4:W-:Y:S01]  /*1b8e0*/  @P3 STG.E.U8 desc[UR22][R2.64], R37 ;  /* 0x0000002502003986 */ /* 0x0009e2000c101116 */
[C---:B------:R-:W-:Y:S02]  /*1b8f0*/  PRMT R27, R17.reuse, 0x7770, RZ ;  /* 0x00007770111b7816 */ /* 0x040fe400000000ff */
[----:B-1----:R-:W-:Y:S01]  /*1b900*/  PRMT R41, R17, 0x7771, RZ ;  /* 0x0000777111297816 */ /* 0x002fe200000000ff */
[----:B------:R-:W-:-:S05]  /*1b910*/  IMAD R25, R46, R39, RZ ;  /* 0x000000272e197224 */ /* 0x000fca00078e02ff */
[C---:B------:R-:W-:Y:S01]  /*1b920*/  IADD3 R20, P6, PT, R25.reuse, R0, RZ ;  /* 0x0000000019147210 */ /* 0x040fe20007fde0ff */
[C---:B------:R-:W-:Y:S01]  /*1b930*/  IMAD R23, R42.reuse, R39, RZ ;  /* 0x000000272a177224 */ /* 0x040fe200078e02ff */
[----:B------:R-:W-:Y:S02]  /*1b940*/  ISETP.LT.AND P2, PT, R42, UR15, !P0 ;  /* 0x0000000f2a007c0c */ /* 0x000fe4000c741270 */
[----:B------:R-:W-:Y:S01]  /*1b950*/  LEA.HI.X.SX32 R21, R25, R40, 0x1, P6 ;  /* 0x0000002819157211 */ /* 0x000fe200030f0eff */
[----:B------:R-:W5:Y:S01]  /*1b960*/  LDL.LU R42, [R1+0x4a0] ;  /* 0x0004a000012a7983 */ /* 0x000f620000300800 */
[----:B------:R-:W-:Y:S02]  /*1b970*/  ISETP.LT.AND P4, PT, R46, UR15, !P0 ;  /* 0x0000000f2e007c0c */ /* 0x000fe4000c781270 */
[----:B----4-:R-:W-:-:S04]  /*1b980*/  IADD3 R2, P5, PT, R23, R0, RZ ;  /* 0x0000000017027210 */ /* 0x010fc80007fbe0ff */
[----:B------:R-:W-:-:S07]  /*1b990*/  LEA.HI.X.SX32 R3, R23, R40, 0x1, P5 ;  /* 0x0000002817037211 */ /* 0x000fce00028f0eff */
[----:B------:R1:W-:Y:S04]  /*1b9a0*/  @P4 STG.E.U8 desc[UR22][R20.64], R27 ;  /* 0x0000001b14004986 */ /* 0x0003e8000c101116 */
[----:B------:R4:W-:Y:S01]  /*1b9b0*/  @P2 STG.E.U8 desc[UR22][R2.64], R41 ;  /* 0x0000002902002986 */ /* 0x0009e2000c101116 */
[C---:B--2---:R-:W-:Y:S01]  /*1b9c0*/  ISETP.LT.AND P3, PT, R24.reuse, UR15, !P0 ;  /* 0x0000000f18007c0c */ /* 0x044fe2000c761270 */
[----:B------:R-:W-:Y:S02]  /*1b9d0*/  IMAD R25, R24, R39, RZ ;  /* 0x0000002718197224 */ /* 0x000fe400078e02ff */
[----:B------:R-:W2:Y:S03]  /*1b9e0*/  LDL.LU R24, [R1+0x3f0] ;  /* 0x0003f00001187983 */ /* 0x000ea60000300800 */
[C---:B-1----:R-:W-:Y:S01]  /*1b9f0*/  IADD3 R20, P5, PT, R25.reuse, R0, RZ ;  /* 0x0000000019147210 */ /* 0x042fe20007fbe0ff */
[----:B------:R-:W2:Y:S03]  /*1ba00*/  LDL.LU R43, [R1+0x51c] ;  /* 0x00051c00012b7983 */ /* 0x000ea60000300800 */
[----:B------:R-:W-:-:S02]  /*1ba10*/  LEA.HI.X.SX32 R21, R25, R40, 0x1, P5 ;  /* 0x0000002819157211 */ /* 0x000fc400028f0eff */
[C---:B---3--:R-:W-:Y:S01]  /*1ba20*/  ISETP.LT.AND P2, PT, R22.reuse, UR15, !P0 ;  /* 0x0000000f16007c0c */ /* 0x048fe2000c741270 */
[-C--:B------:R-:W-:Y:S02]  /*1ba30*/  IMAD R25, R22, R39.reuse, RZ ;  /* 0x0000002716197224 */ /* 0x080fe400078e02ff */
[----:B------:R-:W3:Y:S01]  /*1ba40*/  LDL.LU R22, [R1+0x518] ;  /* 0x0005180001167983 */ /* 0x000ee20000300800 */
[C---:B------:R-:W-:Y:S01]  /*1ba50*/  IMAD R23, R44.reuse, R39, RZ ;  /* 0x000000272c177224 */ /* 0x040fe200078e02ff */
[----:B------:R-:W-:Y:S02]  /*1ba60*/  PRMT R37, R17, 0x7772, RZ ;  /* 0x0000777211257816 */ /* 0x000fe400000000ff */
[----:B------:R-:W-:Y:S01]  /*1ba70*/  ISETP.LT.AND P4, PT, R44, UR15, !P0 ;  /* 0x0000000f2c007c0c */ /* 0x000fe2000c781270 */
[----:B------:R-:W0:Y:S01]  /*1ba80*/  LDL.LU R36, [R1+0x55c] ;  /* 0x00055c0001247983 */ /* 0x000e220000300800 */
[----:B----4-:R-:W-:-:S03]  /*1ba90*/  IADD3 R2, P6, PT, R23, R0, RZ ;  /* 0x0000000017027210 */ /* 0x010fc60007fde0ff */
[----:B------:R-:W-:Y:S01]  /*1baa0*/  @P3 STG.E.U8 desc[UR22][R20.64], R37 ;  /* 0x0000002514003986 */ /* 0x000fe2000c101116 */
[----:B------:R-:W-:Y:S01]  /*1bab0*/  LEA.HI.X.SX32 R3, R23, R40, 0x1, P6 ;  /* 0x0000002817037211 */ /* 0x000fe200030f0eff */
[C---:B------:R-:W-:Y:S01]  /*1bac0*/  IMAD R23, R26.reuse, R39, RZ ;  /* 0x000000271a177224 */ /* 0x040fe200078e02ff */
[----:B------:R-:W-:Y:S02]  /*1bad0*/  ISETP.LT.AND P3, PT, R26, UR15, !P0 ;  /* 0x0000000f1a007c0c */ /* 0x000fe4000c761270 */
[----:B------:R-:W4:Y:S01]  /*1bae0*/  LDL.LU R26, [R1+0x49c] ;  /* 0x00049c00011a7983 */ /* 0x000f220000300800 */
[----:B------:R-:W-:Y:S02]  /*1baf0*/  PRMT R27, R17, 0x7773, RZ ;  /* 0x00007773111b7816 */ /* 0x000fe400000000ff */
[----:B------:R-:W-:-:S03]  /*1bb00*/  IADD3 R16, P5, PT, R25, R0, RZ ;  /* 0x0000000019107210 */ /* 0x000fc60007fbe0ff */
[----:B------:R1:W-:Y:S01]  /*1bb10*/  @P4 STG.E.U8 desc[UR22][R2.64], R27 ;  /* 0x0000001b02004986 */ /* 0x0003e2000c101116 */
[----:B------:R-:W-:Y:S02]  /*1bb20*/  LEA.HI.X.SX32 R17, R25, R40, 0x1, P5 ;  /* 0x0000002819117211 */ /* 0x000fe400028f0eff */
[----:B------:R-:W-:-:S05]  /*1bb30*/  PRMT R41, R18, 0x7770, RZ ;  /* 0x0000777012297816 */ /* 0x000fca00000000ff */
[----:B------:R5:W-:Y:S01]  /*1bb40*/  @P2 STG.E.U8 desc[UR22][R16.64], R41 ;  /* 0x0000002910002986 */ /* 0x000be2000c101116 */
[----:B-1----:R-:W-:-:S04]  /*1bb50*/  IADD3 R2, P2, PT, R23, R0, RZ ;  /* 0x0000000017027210 */ /* 0x002fc80007f5e0ff */
[----:B------:R-:W-:Y:S02]  /*1bb60*/  LEA.HI.X.SX32 R3, R23, R40, 0x1, P2 ;  /* 0x0000002817037211 */ /* 0x000fe400010f0eff */
[C---:B-----5:R-:W-:Y:S01]  /*1bb70*/  ISETP.LT.AND P4, PT, R42.reuse, UR15, !P0 ;  /* 0x0000000f2a007c0c */ /* 0x060fe2000c781270 */
[----:B------:R-:W-:Y:S02]  /*1bb80*/  IMAD R25, R42, R39, RZ ;  /* 0x000000272a197224 */ /* 0x000fe400078e02ff */
[----:B------:R-:W5:Y:S03]  /*1bb90*/  LDL.LU R42, [R1+0x3e8] ;  /* 0x0003e800012a7983 */ /* 0x000f660000300800 */
[----:B------:R-:W-:-:S04]  /*1bba0*/  IADD3 R16, P5, PT, R25, R0, RZ ;  /* 0x0000000019107210 */ /* 0x000fc80007fbe0ff */
[----:B------:R-:W-:Y:S02]  /*1bbb0*/  LEA.HI.X.SX32 R17, R25, R40, 0x1, P5 ;  /* 0x0000002819117211 */ /* 0x000fe400028f0eff */
[C---:B--2---:R-:W-:Y:S01]  /*1bbc0*/  ISETP.LT.AND P6, PT, R24.reuse, UR15, !P0 ;  /* 0x0000000f18007c0c */ /* 0x044fe2000c7c1270 */
[-C--:B------:R-:W-:Y:S02]  /*1bbd0*/  IMAD R21, R24, R39.reuse, RZ ;  /* 0x0000002718157224 */ /* 0x080fe400078e02ff */
[----:B------:R-:W2:Y:S01]  /*1bbe0*/  LDL.LU R24, [R1+0x514] ;  /* 0x0005140001187983 */ /* 0x000ea20000300800 */
[C---:B---3--:R-:W-:Y:S01]  /*1bbf0*/  ISETP.LT.AND P2, PT, R22.reuse, UR15, !P0 ;  /* 0x0000000f16007c0c */ /* 0x048fe2000c741270 */
[-C--:B------:R-:W-:Y:S02]  /*1bc00*/  IMAD R25, R22, R39.reuse, RZ ;  /* 0x0000002716197224 */ /* 0x080fe400078e02ff */
[----:B------:R-:W3:Y:S01]  /*1bc10*/  LDL.LU R22, [R1+0x510] ;  /* 0x0005100001167983 */ /* 0x000ee20000300800 */
[C---:B------:R-:W-:Y:S01]  /*1bc20*/  PRMT R37, R18.reuse, 0x7771, RZ ;  /* 0x0000777112257816 */ /* 0x040fe200000000ff */
[----:B------:R-:W-:Y:S01]  /*1bc30*/  IMAD R23, R43, R39, RZ ;  /* 0x000000272b177224 */ /* 0x000fe200078e02ff */
[----:B------:R-:W-:-:S03]  /*1bc40*/  PRMT R27, R18, 0x7772, RZ ;  /* 0x00007772121b7816 */ /* 0x000fc600000000ff */
[----:B------:R1:W-:Y:S01]  /*1bc50*/  @P3 STG.E.U8 desc[UR22][R2.64], R37 ;  /* 0x0000002502003986 */ /* 0x0003e2000c101116 */
[----:B------:R-:W-:-:S03]  /*1bc60*/  IADD3 R20, P5, PT, R23, R0, RZ ;  /* 0x0000000017147210 */ /* 0x000fc60007fbe0ff */
[----:B------:R0:W-:Y:S01]  /*1bc70*/  @P4 STG.E.U8 desc[UR22][R16.64], R27 ;  /* 0x0000001b10004986 */ /* 0x0001e2000c101116 */
[----:B------:R-:W-:Y:S02]  /*1bc80*/  ISETP.LT.AND P4, PT, R43, UR15, !P0 ;  /* 0x0000000f2b007c0c */ /* 0x000fe4000c781270 */
[----:B------:R-:W-:Y:S02]  /*1bc90*/  PRMT R43, R18, 0x7773, RZ ;  /* 0x00007773122b7816 */ /* 0x000fe400000000ff */
[----:B-1----:R-:W-:-:S04]  /*1bca0*/  IADD3 R2, P3, PT, R21, R0, RZ ;  /* 0x0000000015027210 */ /* 0x002fc80007f7e0ff */
[-C--:B------:R-:W-:Y:S02]  /*1bcb0*/  LEA.HI.X.SX32 R3, R21, R40.reuse, 0x1, P3 ;  /* 0x0000002815037211 */ /* 0x080fe400018f0eff */
[----:B0-----:R-:W-:Y:S01]  /*1bcc0*/  ISETP.LT.AND P3, PT, R36, UR4, !P0 ;  /* 0x0000000424007c0c */ /* 0x001fe2000c761270 */
[----:B------:R-:W0:Y:S01]  /*1bcd0*/  LDCU UR4, c[0x0][0x39c] ;  /* 0x00007380ff0477ac */ /* 0x000e220008000800 */
[----:B------:R-:W-:Y:S01]  /*1bce0*/  LEA.HI.X.SX32 R21, R23, R40, 0x1, P5 ;  /* 0x0000002817157211 */ /* 0x000fe200028f0eff */
[C---:B----4-:R-:W-:Y:S01]  /*1bcf0*/  IMAD R23, R26.reuse, R39, RZ ;  /* 0x000000271a177224 */ /* 0x050fe200078e02ff */
[----:B------:R-:W-:Y:S01]  /*1bd00*/  ISETP.LT.AND P5, PT, R26, UR15, !P0 ;  /* 0x0000000f1a007c0c */ /* 0x000fe2000c7a1270 */
[----:B------:R-:W4:Y:S04]  /*1bd10*/  LDL.LU R36, [R1+0x498] ;  /* 0x0004980001247983 */ /* 0x000f280000300800 */
[----:B------:R-:W4:Y:S04]  /*1bd20*/  LDL.LU R26, [R1+0x3e0] ;  /* 0x0003e000011a7983 */ /* 0x000f280000300800 */
[----:B------:R1:W-:Y:S01]  /*1bd30*/  @P6 STG.E.U8 desc[UR22][R2.64], R43 ;  /* 0x0000002b02006986 */ /* 0x0003e2000c101116 */
[----:B------:R-:W-:-:S02]  /*1bd40*/  IADD3 R16, P6, PT, R25, R0, RZ ;  /* 0x0000000019107210 */ /* 0x000fc40007fde0ff */
[----:B------:R-:W-:Y:S02]  /*1bd50*/  PRMT R41, R19, 0x7770, RZ ;  /* 0x0000777013297816 */ /* 0x000fe400000000ff */
[----:B------:R-:W-:Y:S02]  /*1bd60*/  LEA.HI.X.SX32 R17, R25, R40, 0x1, P6 ;  /* 0x0000002819117211 */ /* 0x000fe400030f0eff */
[----:B------:R-:W-:Y:S01]  /*1bd70*/  PRMT R37, R19, 0x7771, RZ ;  /* 0x0000777113257816 */ /* 0x000fe200000000ff */
[----:B------:R-:W-:Y:S01]  /*1bd80*/  @P4 STG.E.U8 desc[UR22][R20.64], R41 ;  /* 0x0000002914004986 */ /* 0x000fe2000c101116 */
[----:B-1----:R-:W-:-:S03]  /*1bd90*/  IADD3 R2, P6, PT, R23, R0, RZ ;  /* 0x0000000017027210 */ /* 0x002fc60007fde0ff */
[----:B------:R1:W-:Y:S01]  /*1bda0*/  @P2 STG.E.U8 desc[UR22][R16.64], R37 ;  /* 0x0000002510002986 */ /* 0x0003e2000c101116 */
[----:B------:R-:W-:Y:S02]  /*1bdb0*/  LEA.HI.X.SX32 R3, R23, R40, 0x1, P6 ;  /* 0x0000002817037211 */ /* 0x000fe400030f0eff */
[C---:B------:R-:W-:Y:S02]  /*1bdc0*/  PRMT R27, R19.reuse, 0x7773, RZ ;  /* 0x00007773131b7816 */ /* 0x040fe400000000ff */
[----:B------:R-:W-:Y:S01]  /*1bdd0*/  PRMT R25, R19, 0x7772, RZ ;  /* 0x0000777213197816 */ /* 0x000fe200000000ff */
[----:B-----5:R-:W-:-:S05]  /*1bde0*/  IMAD R19, R42, R39, RZ ;  /* 0x000000272a137224 */ /* 0x020fca00078e02ff */
[----:B------:R-:W-:-:S04]  /*1bdf0*/  IADD3 R18, P6, PT, R19, R0, RZ ;  /* 0x0000000013127210 */ /* 0x000fc80007fde0ff */
[----:B------:R-:W-:Y:S02]  /*1be00*/  LEA.HI.X.SX32 R19, R19, R40, 0x1, P6 ;  /* 0x0000002813137211 */ /* 0x000fe400030f0eff */
[C---:B--2---:R-:W-:Y:S01]  /*1be10*/  ISETP.LT.AND P2, PT, R24.reuse, UR15, !P0 ;  /* 0x0000000f18007c0c */ /* 0x044fe2000c741270 */
[-C--:B------:R-:W-:Y:S02]  /*1be20*/  IMAD R23, R24, R39.reuse, RZ ;  /* 0x0000002718177224 */ /* 0x080fe400078e02ff */
[----:B------:R-:W2:Y:S01]  /*1be30*/  LDL.LU R24, [R1+0x50c] ;  /* 0x00050c0001187983 */ /* 0x000ea20000300800 */
[C---:B---3--:R-:W-:Y:S01]  /*1be40*/  ISETP.LT.AND P6, PT, R22.reuse, UR15, !P0 ;  /* 0x0000000f16007c0c */ /* 0x048fe2000c7c1270 */
[----:B-1----:R-:W-:Y:S02]  /*1be50*/  IMAD R17, R22, R39, RZ ;  /* 0x0000002716117224 */ /* 0x002fe400078e02ff */
[----:B------:R-:W3:Y:S01]  /*1be60*/  LDL.LU R22, [R1+0x508] ;  /* 0x0005080001167983 */ /* 0x000ee20000300800 */
[----:B------:R-:W-:-:S03]  /*1be70*/  ISETP.LT.AND P4, PT, R42, UR15, !P0 ;  /* 0x0000000f2a007c0c */ /* 0x000fc6000c781270 */
[----:B------:R1:W-:Y:S04]  /*1be80*/  @P5 STG.E.U8 desc[UR22][R2.64], R25 ;  /* 0x0000001902005986 */ /* 0x0003e8000c101116 */
[----:B------:R-:W5:Y:S06]  /*1be90*/  LDL.LU R42, [R1+0x494] ;  /* 0x00049400012a7983 */ /* 0x000f6c0000300800 */
[----:B------:R0:W-:Y:S01]  /*1bea0*/  @P4 STG.E.U8 desc[UR22][R18.64], R27 ;  /* 0x0000001b12004986 */ /* 0x0001e2000c101116 */
[----:B-1----:R-:W-:-:S02]  /*1beb0*/  IADD3 R2, P4, PT, R17, R0, RZ ;  /* 0x0000000011027210 */ /* 0x002fc40007f9e0ff */
[----:B------:R-:W-:Y:S02]  /*1bec0*/  IADD3 R20, P5, PT, R23, R0, RZ ;  /* 0x0000000017147210 */ /* 0x000fe40007fbe0ff */
[-C--:B------:R-:W-:Y:S02]  /*1bed0*/  LEA.HI.X.SX32 R3, R17, R40.reuse, 0x1, P4 ;  /* 0x0000002811037211 */ /* 0x080fe400020f0eff */
[----:B------:R-:W-:Y:S02]  /*1bee0*/  LEA.HI.X.SX32 R21, R23, R40, 0x1, P5 ;  /* 0x0000002817157211 */ /* 0x000fe400028f0eff */
[C---:B----4-:R-:W-:Y:S01]  /*1bef0*/  ISETP.LT.AND P4, PT, R26.reuse, UR5, !P0 ;  /* 0x000000051a007c0c */ /* 0x050fe2000c781270 */
[-C--:B------:R-:W-:Y:S01]  /*1bf00*/  IMAD R25, R26, R39.reuse, RZ ;  /* 0x000000271a197224 */ /* 0x080fe200078e02ff */
[----:B------:R-:W-:Y:S01]  /*1bf10*/  PRMT R37, R12, 0x7770, RZ ;  /* 0x000077700c257816 */ /* 0x000fe200000000ff */
[----:B------:R-:W4:Y:S01]  /*1bf20*/  LDL.LU R26, [R1+0x3dc] ;  /* 0x0003dc00011a7983 */ /* 0x000f220000300800 */
[----:B------:R-:W-:Y:S01]  /*1bf30*/  IMAD R23, R36, R39, RZ ;  /* 0x0000002724177224 */ /* 0x000fe200078e02ff */
[----:B------:R-:W-:Y:S01]  /*1bf40*/  PRMT R41, R12, 0x7771, RZ ;  /* 0x000077710c297816 */ /* 0x000fe200000000ff */
[----:B------:R-:W1:Y:S03]  /*1bf50*/  LDCU UR5, c[0x0][0x39c] ;  /* 0x00007380ff0577ac */ /* 0x000e660008000800 */
[C---:B------:R-:W-:Y:S01]  /*1bf60*/  IADD3 R16, P5, PT, R23.reuse, R0, RZ ;  /* 0x0000000017107210 */ /* 0x040fe20007fbe0ff */
[----:B------:R1:W-:Y:S01]  /*1bf70*/  @P2 STG.E.U8 desc[UR22][R20.64], R37 ;  /* 0x0000002514002986 */ /* 0x0003e2000c101116 */
[----:B0-----:R-:W-:Y:S01]  /*1bf80*/  ISETP.LT.AND P2, PT, R36, UR4, !P0 ;  /* 0x0000000424007c0c */ /* 0x001fe2000c741270 */
[----:B------:R-:W4:Y:S01]  /*1bf90*/  LDCU UR4, c[0x0][0x39c] ;  /* 0x00007380ff0477ac */ /* 0x000f220008000800 */
[----:B------:R-:W-:Y:S01]  /*1bfa0*/  LEA.HI.X.SX32 R17, R23, R40, 0x1, P5 ;  /* 0x0000002817117211 */ /* 0x000fe200028f0eff */
[----:B------:R-:W4:Y:S04]  /*1bfb0*/  LDL.LU R36, [R1+0x504] ;  /* 0x0005040001247983 */ /* 0x000f280000300800 */
[----:B------:R0:W-:Y:S01]  /*1bfc0*/  @P6 STG.E.U8 desc[UR22][R2.64], R41 ;  /* 0x0000002902006986 */ /* 0x0001e2000c101116 */
[----:B------:R-:W-:-:S02]  /*1bfd0*/  IADD3 R18, P6, PT, R25, R0, RZ ;  /* 0x0000000019127210 */ /* 0x000fc40007fde0ff */
[C---:B-1----:R-:W-:Y:S02]  /*1bfe0*/  PRMT R37, R12.reuse, 0x7772, RZ ;  /* 0x000077720c257816 */ /* 0x042fe400000000ff */
[----:B------:R-:W-:Y:S02]  /*1bff0*/  LEA.HI.X.SX32 R19, R25, R40, 0x1, P6 ;  /* 0x0000002819137211 */ /* 0x000fe400030f0eff */
[----:B------:R-:W-:Y:S01]  /*1c000*/  PRMT R25, R12, 0x7773, RZ ;  /* 0x000077730c197816 */ /* 0x000fe200000000ff */
[----:B------:R1:W-:Y:S04]  /*1c010*/  @P2 STG.E.U8 desc[UR22][R16.64], R37 ;  /* 0x0000002510002986 */ /* 0x0003e8000c101116 */
[----:B------:R0:W-:Y:S01]  /*1c020*/  @P4 STG.E.U8 desc[UR22][R18.64], R25 ;  /* 0x0000001912004986 */ /* 0x0001e2000c101116 */
[C---:B--2---:R-:W-:Y:S01]  /*1c030*/  ISETP.LT.AND P5, PT, R24.reuse, UR6, !P0 ;  /* 0x0000000618007c0c */ /* 0x044fe2000c7a1270 */
[-C--:B------:R-:W-:Y:S01]  /*1c040*/  IMAD R21, R24, R39.reuse, RZ ;  /* 0x0000002718157224 */ /* 0x080fe200078e02ff */
[----:B------:R-:W-:Y:S01]  /*1c050*/  PRMT R27, R13, 0x7770, RZ ;  /* 0x000077700d1b7816 */ /* 0x000fe200000000ff */
[----:B------:R-:W2:Y:S01]  /*1c060*/  LDL.LU R24, [R1+0x500] ;  /* 0x0005000001187983 */ /* 0x000ea20000300800 */
[----:B------:R-:W2:Y:S01]  /*1c070*/  LDCU UR6, c[0x0][0x39c] ;  /* 0x00007380ff0677ac */ /* 0x000ea20008000800 */
[C---:B---3--:R-:W-:Y:S01]  /*1c080*/  ISETP.LT.AND P4, PT, R22.reuse, UR8, !P0 ;  /* 0x0000000816007c0c */ /* 0x048fe2000c781270 */
[-C--:B0-----:R-:W-:Y:S01]  /*1c090*/  IMAD R3, R22, R39.reuse, RZ ;  /* 0x0000002716037224 */ /* 0x081fe200078e02ff */
[----:B------:R-:W-:Y:S01]  /*1c0a0*/  IADD3 R20, P2, PT, R21, R0, RZ ;  /* 0x0000000015147210 */ /* 0x000fe20007f5e0ff */
[----:B------:R-:W3:Y:S01]  /*1c0b0*/  LDL.LU R22, [R1+0x490] ;  /* 0x0004900001167983 */ /* 0x000ee20000300800 */
[----:B-----5:R-:W-:-:S02]  /*1c0c0*/  IMAD R23, R42, R39, RZ ;  /* 0x000000272a177224 */ /* 0x020fc400078e02ff */
[----:B------:R-:W-:Y:S01]  /*1c0d0*/  LEA.HI.X.SX32 R21, R21, R40, 0x1, P2 ;  /* 0x0000002815157211 */ /* 0x000fe200010f0eff */
[----:B------:R-:W3:Y:S01]  /*1c0e0*/  LDCU UR8, c[0x0][0x39c] ;  /* 0x00007380ff0877ac */ /* 0x000ee20008000800 */
[----:B------:R-:W-:Y:S02]  /*1c0f0*/  ISETP.LT.AND P2, PT, R42, UR9, !P0 ;  /* 0x000000092a007c0c */ /* 0x000fe4000c741270 */
[-C--:B------:R-:W-:Y:S01]  /*1c100*/  IADD3 R2, P6, PT, R3, R0.reuse, RZ ;  /* 0x0000000003027210 */ /* 0x080fe20007fde0ff */
[----:B------:R0:W-:Y:S01]  /*1c110*/  @P5 STG.E.U8 desc[UR22][R20.64], R27 ;  /* 0x0000001b14005986 */ /* 0x0001e2000c101116 */
[----:B-1----:R-:W-:Y:S01]  /*1c120*/  IADD3 R16, P5, PT, R23, R0, RZ ;  /* 0x0000000017107210 */ /* 0x002fe20007fbe0ff */
[----:B------:R-:W1:Y:S01]  /*1c130*/  LDCU UR9, c[0x0][0x39c] ;  /* 0x00007380ff0977ac */ /* 0x000e620008000800 */
[----:B------:R-:W-:Y:S02]  /*1c140*/  LEA.HI.X.SX32 R3, R3, R40, 0x1, P6 ;  /* 0x0000002803037211 */ /* 0x000fe400030f0eff */
[----:B------:R-:W-:-:S02]  /*1c150*/  PRMT R37, R13, 0x7771, RZ ;  /* 0x000077710d257816 */ /* 0x000fc400000000ff */
[----:B------:R-:W-:Y:S02]  /*1c160*/  LEA.HI.X.SX32 R17, R23, R40, 0x1, P5 ;  /* 0x0000002817117211 */ /* 0x000fe400028f0eff */
[C---:B------:R-:W-:Y:S01]  /*1c170*/  PRMT R25, R13.reuse, 0x7772, RZ ;  /* 0x000077720d197816 */ /* 0x040fe200000000ff */
[----:B------:R-:W-:Y:S01]  /*1c180*/  @P4 STG.E.U8 desc[UR22][R2.64], R37 ;  /* 0x0000002502004986 */ /* 0x000fe2000c101116 */
[C---:B----4-:R-:W-:Y:S01]  /*1c190*/  ISETP.LT.AND P6, PT, R26.reuse, UR4, !P0 ;  /* 0x000000041a007c0c */ /* 0x050fe2000c7c1270 */
[----:B------:R-:W-:Y:S02]  /*1c1a0*/  IMAD R19, R26, R39, RZ ;  /* 0x000000271a137224 */ /* 0x000fe400078e02ff */
[----:B------:R-:W-:Y:S01]  /*1c1b0*/  @P2 STG.E.U8 desc[UR22][R16.64], R25 ;  /* 0x0000001910002986 */ /* 0x000fe2000c101116 */
[----:B0-----:R-:W-:Y:S01]  /*1c1c0*/  PRMT R27, R13, 0x7773, RZ ;  /* 0x000077730d1b7816 */ /* 0x001fe200000000ff */
[----:B------:R-:W0:Y:S02]  /*1c1d0*/  LDCU UR4, c[0x0][0x39c] ;  /* 0x00007380ff0477ac */ /* 0x000e240008000800 */
[----:B------:R-:W4:Y:S04]  /*1c1e0*/  LDL.LU R26, [R1+0x3d4] ;  /* 0x0003d400011a7983 */ /* 0x000f280000300800 */
[----:B------:R-:W5:Y:S01]  /*1c1f0*/  LDL.LU R20, [R1+0x4fc] ;  /* 0x0004fc0001147983 */ /* 0x000f620000300800 */
[----:B------:R-:W-:-:S04]  /*1c200*/  IADD3 R18, P2, PT, R19, R0, RZ ;  /* 0x0000000013127210 */ /* 0x000fc80007f5e0ff */
[----:B------:R-:W-:-:S05]  /*1c210*/  LEA.HI.X.SX32 R19, R19, R40, 0x1, P2 ;  /* 0x0000002813137211 */ /* 0x000fca00010f0eff */
[----:B------:R0:W-:Y:S01]  /*1c220*/  @P6 STG.E.U8 desc[UR22][R18.64], R27 ;  /* 0x0000001b12006986 */ /* 0x0001e2000c101116 */
[----:B------:R-:W-:-:S05]  /*1c230*/  IMAD R21, R36, R39, RZ ;  /* 0x0000002724157224 */ /* 0x000fca00078e02ff */
[----:B------:R-:W-:-:S04]  /*1c240*/  IADD3 R12, P5, PT, R21, R0, RZ ;  /* 0x00000000150c7210 */ /* 0x000fc80007fbe0ff */
[----:B------:R-:W-:Y:S02]  /*1c250*/  LEA.HI.X.SX32 R13, R21, R40, 0x1, P5 ;  /* 0x00000028150d7211 */ /* 0x000fe400028f0eff */
[C---:B--2---:R-:W-:Y:S01]  /*1c260*/  ISETP.LT.AND P2, PT, R24.reuse, UR6, !P0 ;  /* 0x0000000618007c0c */ /* 0x044fe2000c741270 */
[-C--:B------:R-:W-:Y:S01]  /*1c270*/  IMAD R23, R24, R39.reuse, RZ ;  /* 0x0000002718177224 */ /* 0x080fe200078e02ff */
[----:B------:R-:W-:Y:S01]  /*1c280*/  ISETP.LT.AND P4, PT, R36, UR5, !P0 ;  /* 0x0000000524007c0c */ /* 0x000fe2000c781270 */
[----:B------:R-:W2:Y:S01]  /*1c290*/  LDL.LU R24, [R1+0x4f8] ;  /* 0x0004f80001187983 */ /* 0x000ea20000300800 */
[----:B------:R-:W5:Y:S03]  /*1c2a0*/  LDCU UR5, c[0x0][0x39c] ;  /* 0x00007380ff0577ac */ /* 0x000f660008000800 */
[----:B0-----:R-:W2:Y:S01]  /*1c2b0*/  LDL.LU R18, [R1+0x48c] ;  /* 0x00048c0001127983 */ /* 0x001ea20000300800 */
[C---:B---3--:R-:W-:Y:S01]  /*1c2c0*/  ISETP.LT.AND P5, PT, R22.reuse, UR8, !P0 ;  /* 0x0000000816007c0c */ /* 0x048fe2000c7a1270 */
[----:B------:R-:W-:Y:S01]  /*1c2d0*/  IMAD R17, R22, R39, RZ ;  /* 0x0000002716117224 */ /* 0x000fe200078e02ff */
[C---:B------:R-:W-:Y:S01]  /*1c2e0*/  PRMT R25, R14.reuse, 0x7770, RZ ;  /* 0x000077700e197816 */ /* 0x040fe200000000ff */
[----:B------:R-:W3:Y:S01]  /*1c2f0*/  LDL.LU R22, [R1+0x3d0] ;  /* 0x0003d00001167983 */ /* 0x000ee20000300800 */
[C---:B------:R-:W-:Y:S01]  /*1c300*/  IADD3 R2, P6, PT, R23.reuse, R0, RZ ;  /* 0x0000000017027210 */ /* 0x040fe20007fde0ff */
[----:B------:R-:W2:Y:S02]  /*1c310*/  LDCU UR6, c[0x0][0x39c] ;  /* 0x00007380ff0677ac */ /* 0x000ea40008000800 */
[----:B------:R0:W-:Y:S01]  /*1c320*/  @P4 STG.E.U8 desc[UR22][R12.64], R25 ;  /* 0x000000190c004986 */ /* 0x0001e2000c101116 */
[----:B------:R-:W-:Y:S01]  /*1c330*/  LEA.HI.X.SX32 R3, R23, R40, 0x1, P6 ;  /* 0x0000002817037211 */ /* 0x000fe200030f0eff */
[----:B------:R-:W0:Y:S01]  /*1c340*/  LDCU UR8, c[0x0][0x39c] ;  /* 0x00007380ff0877ac */ /* 0x000e220008000800 */
[----:B------:R-:W-:-:S02]  /*1c350*/  PRMT R23, R14, 0x7771, RZ ;  /* 0x000077710e177816 */ /* 0x000fc400000000ff */
[C---:B------:R-:W-:Y:S02]  /*1c360*/  IADD3 R16, P4, PT, R17.reuse, R0, RZ ;  /* 0x0000000011107210 */ /* 0x040fe40007f9e0ff */
[----:B------:R-:W-:Y:S01]  /*1c370*/  PRMT R43, R14, 0x7772, RZ ;  /* 0x000077720e2b7816 */ /* 0x000fe200000000ff */
[----:B------:R0:W-:Y:S01]  /*1c380*/  @P2 STG.E.U8 desc[UR22][R2.64], R23 ;  /* 0x0000001702002986 */ /* 0x0001e2000c101116 */
[----:B------:R-:W-:-:S05]  /*1c390*/  LEA.HI.X.SX32 R17, R17, R40, 0x1, P4 ;  /* 0x0000002811117211 */ /* 0x000fca00020f0eff */
[----:B------:R0:W-:Y:S01]  /*1c3a0*/  @P5 STG.E.U8 desc[UR22][R16.64], R43 ;  /* 0x0000002b10005986 */ /* 0x0001e2000c101116 */
[----:B------:R-:W-:Y:S02]  /*1c3b0*/  PRMT R41, R14, 0x7773, RZ ;  /* 0x000077730e297816 */ /* 0x000fe400000000ff */
[----:B------:R-:W-:Y:S01]  /*1c3c0*/  PRMT R37, R15, 0x7770, RZ ;  /* 0x000077700f257816 */ /* 0x000fe200000000ff */
[CC--:B----4-:R-:W-:Y:S01]  /*1c3d0*/  IMAD R19, R26.reuse, R39.reuse, RZ ;  /* 0x000000271a137224 */ /* 0x0d0fe200078e02ff */
[----:B------:R-:W-:Y:S01]  /*1c3e0*/  ISETP.LT.AND P2, PT, R26, UR4, !P0 ;  /* 0x000000041a007c0c */ /* 0x000fe2000c741270 */
[----:B------:R-:W3:Y:S01]  /*1c3f0*/  LDCU UR4, c[0x0][0x39c] ;  /* 0x00007380ff0477ac */ /* 0x000ee20008000800 */
[C---:B-----5:R-:W-:Y:S01]  /*1c400*/  ISETP.LT.AND P4, PT, R20.reuse, UR5, !P0 ;  /* 0x0000000514007c0c */ /* 0x060fe2000c781270 */
[----:B------:R-:W-:Y:S01]  /*1c410*/  IMAD R21, R20, R39, RZ ;  /* 0x0000002714157224 */ /* 0x000fe200078e02ff */
[-C--:B0-----:R-:W-:Y:S01]  /*1c420*/  IADD3 R12, P5, PT, R19, R0.reuse, RZ ;  /* 0x00000000130c7210 */ /* 0x081fe20007fbe0ff */
[----:B------:R-:W4:Y:S01]  /*1c430*/  LDL.LU R20, [R1+0x4f4] ;  /* 0x0004f40001147983 */ /* 0x000f220000300800 */
[----:B------:R-:W-:Y:S01]  /*1c440*/  PRMT R23, R15, 0x7773, RZ ;  /* 0x000077730f177816 */ /* 0x000fe200000000ff */
[----:B------:R-:W4:Y:S01]  /*1c450*/  LDCU UR5, c[0x0][0x39c] ;  /* 0x00007380ff0577ac */ /* 0x000f220008000800 */
[----:B------:R-:W-:Y:S01]  /*1c460*/  IADD3 R2, P6, PT, R21, R0, RZ ;  /* 0x0000000015027210 */ /* 0x000fe20007fde0ff */
[----:B------:R-:W5:Y:S01]  /*1c470*/  LDL.LU R26, [R1+0x4f0] ;  /* 0x0004f000011a7983 */ /* 0x000f620000300800 */
[----:B------:R-:W-:-:S02]  /*1c480*/  LEA.HI.X.SX32 R13, R19, R40, 0x1, P5 ;  /* 0x00000028130d7211 */ /* 0x000fc400028f0eff */
[----:B------:R-:W-:Y:S02]  /*1c490*/  LEA.HI.X.SX32 R3, R21, R40, 0x1, P6 ;  /* 0x0000002815037211 */ /* 0x000fe400030f0eff */
[C---:B------:R-:W-:Y:S01]  /*1c4a0*/  PRMT R25, R15.reuse, 0x7772, RZ ;  /* 0x000077720f197816 */ /* 0x040fe200000000ff */
[----:B------:R-:W-:Y:S01]  /*1c4b0*/  @P2 STG.E.U8 desc[UR22][R12.64], R41 ;  /* 0x000000290c002986 */ /* 0x000fe2000c101116 */
[----:B------:R-:W-:-:S03]  /*1c4c0*/  PRMT R27, R15, 0x7771, RZ ;  /* 0x000077710f1b7816 */ /* 0x000fc600000000ff */
[----:B------:R0:W-:Y:S01]  /*1c4d0*/  @P4 STG.E.U8 desc[UR22][R2.64], R37 ;  /* 0x0000002502004986 */ /* 0x0001e2000c101116 */
[C---:B--2---:R-:W-:Y:S01]  /*1c4e0*/  ISETP.LT.AND P6, PT, R24.reuse, UR6, !P0 ;  /* 0x0000000618007c0c */ /* 0x044fe2000c7c1270 */
[-C--:B------:R-:W-:Y:S01]  /*1c4f0*/  IMAD R15, R24, R39.reuse, RZ ;  /* 0x00000027180f7224 */ /* 0x080fe200078e02ff */
[----:B------:R-:W2:Y:S01]  /*1c500*/  LDCU UR6, c[0x0][0x39c] ;  /* 0x00007380ff0677ac */ /* 0x000ea20008000800 */
[----:B------:R-:W2:Y:S01]  /*1c510*/  LDL.LU R24, [R1+0x488] ;  /* 0x0004880001187983 */ /* 0x000ea20000300800 */
[C---:B------:R-:W-:Y:S01]  /*1c520*/  ISETP.LT.AND P4, PT, R18.reuse, UR8, !P0 ;  /* 0x0000000812007c0c */ /* 0x040fe2000c781270 */
[----:B------:R-:W-:Y:S01]  /*1c530*/  IMAD R17, R18, R39, RZ ;  /* 0x0000002712117224 */ /* 0x000fe200078e02ff */
[C---:B------:R-:W-:Y:S01]  /*1c540*/  IADD3 R14, P2, PT, R15.reuse, R0, RZ ;  /* 0x000000000f0e7210 */ /* 0x040fe20007f5e0ff */
[----:B------:R-:W2:Y:S01]  /*1c550*/  LDL.LU R18, [R1+0x3cc] ;  /* 0x0003cc0001127983 */ /* 0x000ea20000300800 */
[----:B------:R-:W0:Y:S02]  /*1c560*/  LDCU UR8, c[0x0][0x39c] ;  /* 0x00007380ff0877ac */ /* 0x000e240008000800 */
[----:B------:R-:W-:-:S02]  /*1c570*/  LEA.HI.X.SX32 R15, R15, R40, 0x1, P2 ;  /* 0x000000280f0f7211 */ /* 0x000fc400010f0eff */
[C---:B---3--:R-:W-:Y:S01]  /*1c580*/  ISETP.LT.AND P2, PT, R22.reuse, UR4, !P0 ;  /* 0x0000000416007c0c */ /* 0x048fe2000c741270 */
[----:B------:R-:W-:Y:S01]  /*1c590*/  IMAD R19, R22, R39, RZ ;  /* 0x0000002716137224 */ /* 0x000fe200078e02ff */
[C---:B------:R-:W-:Y:S01]  /*1c5a0*/  IADD3 R16, P5, PT, R17.reuse, R0, RZ ;  /* 0x0000000011107210 */ /* 0x040fe20007fbe0ff */
[----:B------:R-:W3:Y:S01]  /*1c5b0*/  LDL.LU R22, [R1+0x4ec] ;  /* 0x0004ec0001167983 */ /* 0x000ee20000300800 */
[----:B------:R-:W1:Y:S02]  /*1c5c0*/  LDCU UR4, c[0x0][0x39c] ;  /* 0x00007380ff0477ac */ /* 0x000e640008000800 */
[----:B------:R-:W-:Y:S01]  /*1c5d0*/  LEA.HI.X.SX32 R17, R17, R40, 0x1, P5 ;  /* 0x0000002811117211 */ /* 0x000fe200028f0eff */
[----:B------:R5:W-:Y:S01]  /*1c5e0*/  @P6 STG.E.U8 desc[UR22][R14.64], R27 ;  /* 0x0000001b0e006986 */ /* 0x000be2000c101116 */
[----:B0-----:R-:W-:-:S03]  /*1c5f0*/  IADD3 R2, P6, PT, R19, R0, RZ ;  /* 0x0000000013027210 */ /* 0x001fc60007fde0ff */
[----:B------:R0:W-:Y:S01]  /*1c600*/  @P4 STG.E.U8 desc[UR22][R16.64], R25 ;  /* 0x0000001910004986 */ /* 0x0001e2000c101116 */
[----:B------:R-:W-:Y:S02]  /*1c610*/  LEA.HI.X.SX32 R3, R19, R40, 0x1, P6 ;  /* 0x0000002813037211 */ /* 0x000fe400030f0eff */
[C---:B----4-:R-:W-:Y:S01]  /*1c620*/  ISETP.LT.AND P5, PT, R20.reuse, UR5, !P0 ;  /* 0x0000000514007c0c */ /* 0x050fe2000c7a1270 */
[-C--:B------:R-:W-:Y:S02]  /*1c630*/  IMAD R13, R20, R39.reuse, RZ ;  /* 0x00000027140d7224 */ /* 0x080fe400078e02ff */
[----:B-----5:R-:W-:Y:S01]  /*1c640*/  IMAD R15, R26, R39, RZ ;  /* 0x000000271a0f7224 */ /* 0x020fe200078e02ff */
[----:B------:R-:W4:Y:S01]  /*1c650*/  LDL.LU R20, [R1+0x4e8] ;  /* 0x0004e80001147983 */ /* 0x000f220000300800 */
[----:B------:R-:W3:Y:S03]  /*1c660*/  LDCU UR5, c[0x0][0x39c] ;  /* 0x00007380ff0577ac */ /* 0x000ee60008000800 */
[----:B0-----:R-:W5:Y:S01]  /*1c670*/  LDL.LU R16, [R1+0x484] ;  /* 0x0004840001107983 */ /* 0x001f620000300800 */
[----:B------:R-:W-:-:S04]  /*1c680*/  IADD3 R14, P6, PT, R15, R0, RZ ;  /* 0x000000000f0e7210 */ /* 0x000fc80007fde0ff */
[----:B------:R-:W-:Y:S01]  /*1c690*/  LEA.HI.X.SX32 R15, R15, R40, 0x1, P6 ;  /* 0x000000280f0f7211 */ /* 0x000fe200030f0eff */
[----:B------:R0:W-:Y:S01]  /*1c6a0*/  @P2 STG.E.U8 desc[UR22][R2.64], R23 ;  /* 0x0000001702002986 */ /* 0x0001e2000c101116 */
[----:B------:R-:W-:-:S04]  /*1c6b0*/  IADD3 R12, P2, PT, R13, R0, RZ ;  /* 0x000000000d0c7210 */ /* 0x000fc80007f5e0ff */
[----:B------:R-:W-:Y:S02]  /*1c6c0*/  LEA.HI.X.SX32 R13, R13, R40, 0x1, P2 ;  /* 0x000000280d0d7211 */ /* 0x000fe400010f0eff */
[----:B------:R-:W-:Y:S02]  /*1c6d0*/  PRMT R21, R28, 0x7770, RZ ;  /* 0x000077701c157816 */ /* 0x000fe400000000ff */
[----:B--2---:R-:W-:Y:S01]  /*1c6e0*/  ISETP.LT.AND P4, PT, R26, UR6, !P0 ;  /* 0x000000061a007c0c */ /* 0x004fe2000c781270 */
[----:B------:R-:W2:Y:S02]  /*1c6f0*/  LDCU UR6, c[0x0][0x39c] ;  /* 0x00007380ff0677ac */ /* 0x000ea40008000800 */
[----:B------:R1:W-:Y:S01]  /*1c700*/  @P5 STG.E.U8 desc[UR22][R12.64], R21 ;  /* 0x000000150c005986 */ /* 0x0003e2000c101116 */
[C---:B------:R-:W-:Y:S02]  /*1c710*/  PRMT R25, R28.reuse, 0x7771, RZ ;  /* 0x000077711c197816 */ /* 0x040fe400000000ff */
[----:B0-----:R-:W-:-:S07]  /*1c720*/  PRMT R23, R28, 0x7772, RZ ;  /* 0x000077721c177816 */ /* 0x001fce00000000ff */
[----:B------:R0:W-:Y:S01]  /*1c730*/  @P4 STG.E.U8 desc[UR22][R14.64], R25 ;  /* 0x000000190e004986 */ /* 0x0001e2000c101116 */
[C---:B------:R-:W-:Y:S01]  /*1c740*/  ISETP.LT.AND P6, PT, R18.reuse, UR8, !P0 ;  /* 0x0000000812007c0c */ /* 0x040fe2000c7c1270 */
[-C--:B------:R-:W-:Y:S01]  /*1c750*/  IMAD R17, R18, R39.reuse, RZ ;  /* 0x0000002712117224 */ /* 0x080fe200078e02ff */
[C---:B-1----:R-:W-:Y:S01]  /*1c760*/  ISETP.LT.AND P2, PT, R24.reuse, UR4, !P0 ;  /* 0x0000000418007c0c */ /* 0x042fe2000c741270 */
[----:B------:R-:W2:Y:S01]  /*1c770*/  LDL.LU R18, [R1+0x3c8] ;  /* 0x0003c80001127983 */ /* 0x000ea20000300800 */
[----:B------:R-:W-:Y:S01]  /*1c780*/  IMAD R19, R24, R39, RZ ;  /* 0x0000002718137224 */ /* 0x000fe200078e02ff */
[----:B------:R-:W1:Y:S02]  /*1c790*/  LDCU UR4, c[0x0][0x39c] ;  /* 0x00007380ff0477ac */ /* 0x000e640008000800 */
[----:B------:R-:W2:Y:S02]  /*1c7a0*/  LDL.LU R24, [R1+0x4e4] ;  /* 0x0004e40001187983 */ /* 0x000ea40000300800 */
[C---:B------:R-:W-:Y:S01]  /*1c7b0*/  IADD3 R2, P5, PT, R19.reuse, R0, RZ ;  /* 0x0000000013027210 */ /* 0x040fe20007fbe0ff */
[----:B------:R-:W0:Y:S03]  /*1c7c0*/  LDCU UR8, c[0x0][0x39c] ;  /* 0x00007380ff0877ac */ /* 0x000e260008000800 */
[----:B------:R-:W-:-:S05]  /*1c7d0*/  LEA.HI.X.SX32 R3, R19, R40, 0x1, P5 ;  /* 0x0000002813037211 */ /* 0x000fca00028f0eff */
[----:B------:R1:W-:Y:S01]  /*1c7e0*/  @P2 STG.E.U8 desc[UR22][R2.64], R23 ;  /* 0x0000001702002986 */ /* 0x0003e2000c101116 */
[C---:B---3--:R-:W-:Y:S01]  /*1c7f0*/  ISETP.LT.AND P2, PT, R22.reuse, UR5, !P0 ;  /* 0x0000000516007c0c */ /* 0x048fe2000c741270 */
[----:B------:R-:W-:Y:S01]  /*1c800*/  IMAD R19, R22, R39, RZ ;  /* 0x0000002716137224 */ /* 0x000fe200078e02ff */
[C---:B------:R-:W-:Y:S01]  /*1c810*/  IADD3 R12, P4, PT, R17.reuse, R0, RZ ;  /* 0x00000000110c7210 */ /* 0x040fe20007f9e0ff */
[----:B------:R-:W3:Y:S01]  /*1c820*/  LDL.LU R22, [R1+0x4e0] ;  /* 0x0004e00001167983 */ /* 0x000ee20000300800 */
[----:B------:R-:W-:Y:S01]  /*1c830*/  PRMT R21, R28, 0x7773, RZ ;  /* 0x000077731c157816 */ /* 0x000fe200000000ff */
[----:B------:R-:W3:Y:S01]  /*1c840*/  LDCU UR5, c[0x0][0x39c] ;  /* 0x00007380ff0577ac */ /* 0x000ee20008000800 */
[----:B------:R-:W-:Y:S02]  /*1c850*/  LEA.HI.X.SX32 R13, R17, R40, 0x1, P4 ;  /* 0x00000028110d7211 */ /* 0x000fe400020f0eff */
[----:B0-----:R-:W-:-:S03]  /*1c860*/  IADD3 R14, P5, PT, R19, R0, RZ ;  /* 0x00000000130e7210 */ /* 0x001fc60007fbe0ff */
[----:B------:R0:W-:Y:S01]  /*1c870*/  @P6 STG.E.U8 desc[UR22][R12.64], R21 ;  /* 0x000000150c006986 */ /* 0x0001e2000c101116 */
[----:B------:R-:W-:Y:S02]  /*1c880*/  LEA.HI.X.SX32 R15, R19, R40, 0x1, P5 ;  /* 0x00000028130f7211 */ /* 0x000fe400028f0eff */
[C---:B------:R-:W-:Y:S02]  /*1c890*/  PRMT R25, R29.reuse, 0x7770, RZ ;  /* 0x000077701d197816 */ /* 0x040fe400000000ff */
[----:B-1----:R-:W-:-:S03]  /*1c8a0*/  PRMT R23, R29, 0x7771, RZ ;  /* 0x000077711d177816 */ /* 0x002fc600000000ff */
[----:B------:R1:W-:Y:S01]  /*1c8b0*/  @P2 STG.E.U8 desc[UR22][R14.64], R25 ;  /* 0x000000190e002986 */ /* 0x0003e2000c101116 */
[CC--:B----4-:R-:W-:Y:S01]  /*1c8c0*/  IMAD R17, R20.reuse, R39.reuse, RZ ;  /* 0x0000002714117224 */ /* 0x0d0fe200078e02ff */
[----:B------:R-:W-:Y:S01]  /*1c8d0*/  ISETP.LT.AND P4, PT, R20, UR9, !P0 ;  /* 0x0000000914007c0c */ /* 0x000fe2000c781270 */
[----:B------:R-:W4:Y:S01]  /*1c8e0*/  LDCU UR9, c[0x0][0x39c] ;  /* 0x00007380ff0977ac */ /* 0x000f220008000800 */
[----:B------:R-:W4:Y:S02]  /*1c8f0*/  LDL.LU R20, [R1+0x480] ;  /* 0x0004800001147983 */ /* 0x000f240000300800 */
[C---:B------:R-:W-:Y:S01]  /*1c900*/  IADD3 R2, P6, PT, R17.reuse, R0, RZ ;  /* 0x0000000011027210 */ /* 0x040fe20007fde0ff */
[C---:B-----5:R-:W-:Y:S01]  /*1c910*/  IMAD R19, R16.reuse, R39, RZ ;  /* 0x0000002710137224 */ /* 0x060fe200078e02ff */
[----:B------:R-:W-:Y:S01]  /*1c920*/  ISETP.LT.AND P5, PT, R16, UR4, !P0 ;  /* 0x0000000410007c0c */ /* 0x000fe2000c7a1270 */
[----:B------:R-:W5:Y:S01]  /*1c930*/  LDCU UR4, c[0x0][0x39c] ;  /* 0x00007380ff0477ac */ /* 0x000f620008000800 */
[----:B------:R-:W-:Y:S01]  /*1c940*/  LEA.HI.X.SX32 R3, R17, R40, 0x1, P6 ;  /* 0x0000002811037211 */ /* 0x000fe200030f0eff */
[----:B------:R-:W5:Y:S04]  /*1c950*/  LDL.LU R16, [R1+0x3c4] ;  /* 0x0003c40001107983 */ /* 0x000f680000300800 */
[----:B------:R1:W-:Y:S01]  /*1c960*/  @P4 STG.E.U8 desc[UR22][R2.64], R23 ;  /* 0x0000001702004986 */ /* 0x0003e2000c101116 */
[----:B0-----:R-:W-:-:S04]  /*1c970*/  IADD3 R12, P2, PT, R19, R0, RZ ;  /* 0x00000000130c7210 */ /* 0x001fc80007f5e0ff */
[----:B------:R-:W-:Y:S02]  /*1c980*/  LEA.HI.X.SX32 R13, R19, R40, 0x1, P2 ;  /* 0x00000028130d7211 */ /* 0x000fe400010f0eff */
[C---:B--2---:R-:W-:Y:S01]  /*1c990*/  ISETP.LT.AND P4, PT, R18.reuse, UR6, !P0 ;  /* 0x0000000612007c0c */ /* 0x044fe2000c781270 */
[-C--:B------:R-:W-:Y:S01]  /*1c9a0*/  IMAD R17, R18, R39.reuse, RZ ;  /* 0x0000002712117224 */ /* 0x080fe200078e02ff */
[----:B------:R-:W-:Y:S01]  /*1c9b0*/  PRMT R21, R29, 0x7772, RZ ;  /* 0x000077721d157816 */ /* 0x000fe200000000ff */
[----:B------:R-:W2:Y:S01]  /*1c9c0*/  LDL.LU R18, [R1+0x4dc] ;  /* 0x0004dc0001127983 */ /* 0x000ea20000300800 */
[C---:B------:R-:W-:Y:S01]  /*1c9d0*/  ISETP.LT.AND P2, PT, R24.reuse, UR8, !P0 ;  /* 0x0000000818007c0c */ /* 0x040fe2000c741270 */
[----:B------:R-:W-:Y:S01]  /*1c9e0*/  IMAD R19, R24, R39, RZ ;  /* 0x0000002718137224 */ /* 0x000fe200078e02ff */
[----:B-1----:R-:W-:Y:S01]  /*1c9f0*/  IADD3 R14, P6, PT, R17, R0, RZ ;  /* 0x00000000110e7210 */ /* 0x002fe20007fde0ff */
[----:B------:R-:W2:Y:S01]  /*1ca00*/  LDL.LU R28, [R1+0x4d8] ;  /* 0x0004d800011c7983 */ /* 0x000ea20000300800 */
[----:B------:R-:W2:Y:S03]  /*1ca10*/  LDCU UR6, c[0x0][0x39c] ;  /* 0x00007380ff0677ac */ /* 0x000ea60008000800 */
[----:B------:R-:W2:Y:S01]  /*1ca20*/  LDL.LU R26, [R1+0x47c] ;  /* 0x00047c00011a7983 */ /* 0x000ea20000300800 */
[----:B------:R-:W-:Y:S01]  /*1ca30*/  PRMT R29, R29, 0x7773, RZ ;  /* 0x000077731d1d7816 */ /* 0x000fe200000000ff */
[----:B------:R-:W0:Y:S02]  /*1ca40*/  LDCU UR8, c[0x0][0x39c] ;  /* 0x00007380ff0877ac */ /* 0x000e240008000800 */
[----:B------:R-:W2:Y:S01]  /*1ca50*/  LDL.LU R24, [R1+0x3c0] ;  /* 0x0003c00001187983 */ /* 0x000ea20000300800 */
[----:B------:R-:W-:-:S02]  /*1ca60*/  LEA.HI.X.SX32 R15, R17, R40, 0x1, P6 ;  /* 0x00000028110f7211 */ /* 0x000fc400030f0eff */
[C---:B---3--:R-:W-:Y:S01]  /*1ca70*/  ISETP.LT.AND P6, PT, R22.reuse, UR5, !P0 ;  /* 0x0000000516007c0c */ /* 0x048fe2000c7c1270 */
[----:B------:R-:W-:Y:S01]  /*1ca80*/  IMAD R17, R22, R39, RZ ;  /* 0x0000002716117224 */ /* 0x000fe200078e02ff */
[----:B------:R1:W-:Y:S01]  /*1ca90*/  @P5 STG.E.U8 desc[UR22][R12.64], R21 ;  /* 0x000000150c005986 */ /* 0x0003e2000c101116 */
[----:B------:R-:W-:Y:S01]  /*1caa0*/  PRMT R25, R30, 0x7770, RZ ;  /* 0x000077701e197816 */ /* 0x000fe200000000ff */
[----:B------:R-:W3:Y:S02]  /*1cab0*/  LDCU UR5, c[0x0][0x39c] ;  /* 0x00007380ff0577ac */ /* 0x000ee40008000800 */
[----:B------:R-:W2:Y:S01]  /*1cac0*/  LDL.LU R22, [R1+0x4d4] ;  /* 0x0004d40001167983 */ /* 0x000ea20000300800 */
[----:B------:R-:W-:-:S04]  /*1cad0*/  IADD3 R2, P5, PT, R19, R0, RZ ;  /* 0x0000000013027210 */ /* 0x000fc80007fbe0ff */
[----:B------:R-:W-:Y:S01]  /*1cae0*/  LEA.HI.X.SX32 R3, R19, R40, 0x1, P5 ;  /* 0x0000002813037211 */ /* 0x000fe200028f0eff */
[----:B------:R-:W-:Y:S04]  /*1caf0*/  @P4 STG.E.U8 desc[UR22][R14.64], R29 ;  /* 0x0000001d0e004986 */ /* 0x000fe8000c101116 */
[----:B------:R0:W-:Y:S01]  /*1cb00*/  @P2 STG.E.U8 desc[UR22][R2.64], R25 ;  /* 0x0000001902002986 */ /* 0x0001e2000c101116 */
[C---:B-1----:R-:W-:Y:S02]  /*1cb10*/  IADD3 R12, P2, PT, R17.reuse, R0, RZ ;  /* 0x00000000110c7210 */ /* 0x042fe40007f5e0ff */
[----:B------:R-:W-:Y:S02]  /*1cb20*/  PRMT R23, R30, 0x7771, RZ ;  /* 0x000077711e177816 */ /* 0x000fe400000000ff */
[----:B------:R-:W-:-:S05]  /*1cb30*/  LEA.HI.X.SX32 R13, R17, R40, 0x1, P2 ;  /* 0x00000028110d7211 */ /* 0x000fca00010f0eff */
[----:B------:R1:W-:Y:S01]  /*1cb40*/  @P6 STG.E.U8 desc[UR22][R12.64], R23 ;  /* 0x000000170c006986 */ /* 0x0003e2000c101116 */
[C---:B------:R-:W-:Y:S02]  /*1cb50*/  PRMT R27, R30.reuse, 0x7772, RZ ;  /* 0x000077721e1b7816 */ /* 0x040fe400000000ff */
[----:B0-----:R-:W-:Y:S01]  /*1cb60*/  PRMT R25, R30, 0x7773, RZ ;  /* 0x000077731e197816 */ /* 0x001fe200000000ff */
[----:B------:R-:W0:Y:S01]  /*1cb70*/  LDS.128 R12, [R38+UR10] ;  /* 0x0000000a260c7984 */ /* 0x000e220008000c00 */
[CC--:B----4-:R-:W-:Y:S01]  /*1cb80*/  IMAD R19, R20.reuse, R39.reuse, RZ ;  /* 0x0000002714137224 */ /* 0x0d0fe200078e02ff */
[----:B-----5:R-:W-:Y:S01]  /*1cb90*/  ISETP.LT.AND P4, PT, R20, UR4, !P0 ;  /* 0x0000000414007c0c */ /* 0x020fe2000c781270 */
[----:B------:R-:W4:Y:S01]  /*1cba0*/  LDCU UR4, c[0x0][0x39c] ;  /* 0x00007380ff0477ac */ /* 0x000f220008000800 */
[----:B------:R-:W5:Y:S01]  /*1cbb0*/  LDL.LU R20, [R1+0x4d0] ;  /* 0x0004d00001147983 */ /* 0x000f620000300800 */
[C---:B------:R-:W-:Y:S01]  /*1cbc0*/  ISETP.LT.AND P2, PT, R16.reuse, UR9, !P0 ;  /* 0x0000000910007c0c */ /* 0x040fe2000c741270 */
[----:B------:R-:W-:Y:S01]  /*1cbd0*/  IMAD R21, R16, R39, RZ ;  /* 0x0000002710157224 */ /* 0x000fe200078e02ff */
[-C--:B------:R-:W-:Y:S01]  /*1cbe0*/  IADD3 R16, P5, PT, R19, R0.reuse, RZ ;  /* 0x0000000013107210 */ /* 0x080fe20007fbe0ff */
[----:B------:R-:W0:Y:S03]  /*1cbf0*/  LDCU UR9, c[0x0][0x39c] ;  /* 0x00007380ff0977ac */ /* 0x000e260008000800 */
[----:B------:R-:W-:-:S02]  /*1cc00*/  IADD3 R2, P6, PT, R21, R0, RZ ;  /* 0x0000000015027210 */ /* 0x000fc40007fde0ff */
[-C--:B------:R-:W-:Y:S02]  /*1cc10*/  LEA.HI.X.SX32 R17, R19, R40.reuse, 0x1, P5 ;  /* 0x0000002813117211 */ /* 0x080fe400028f0eff */
[----:B------:R-:W-:-:S03]  /*1cc20*/  LEA.HI.X.SX32 R3, R21, R40, 0x1, P6 ;  /* 0x0000002815037211 */ /* 0x000fc600030f0eff */
[----:B------:R0:W-:Y:S04]  /*1cc30*/  @P4 STG.E.U8 desc[UR22][R16.64], R27 ;  /* 0x0000001b10004986 */ /* 0x0001e8000c101116 */
[----:B------:R3:W-:Y:S01]  /*1cc40*/  @P2 STG.E.U8 desc[UR22][R2.64], R25 ;  /* 0x0000001902002986 */ /* 0x0007e2000c101116 */
[C---:B-1----:R-:W-:Y:S02]  /*1cc50*/  PRMT R23, R31.reuse, 0x7770, RZ ;  /* 0x000077701f177816 */ /* 0x042fe400000000ff */
[C---:B0-----:R-:W-:Y:S02]  /*1cc60*/  PRMT R27, R31.reuse, 0x7772, RZ ;  /* 0x000077721f1b7816 */ /* 0x041fe400000000ff */
[C---:B---3--:R-:W-:Y:S02]  /*1cc70*/  PRMT R25, R31.reuse, 0x7773, RZ ;  /* 0x000077731f197816 */ /* 0x048fe400000000ff */
[----:B------:R-:W-:-:S02]  /*1cc80*/  PRMT R31, R31, 0x7771, RZ ;  /* 0x000077711f1f7816 */ /* 0x000fc400000000ff */
[C---:B--2---:R-:W-:Y:S01]  /*1cc90*/  ISETP.LT.AND P5, PT, R18.reuse, UR6, !P0 ;  /* 0x0000000612007c0c */ /* 0x044fe2000c7a1270 */
[----:B------:R-:W0:Y:S01]  /*1cca0*/  LDCU UR6, c[0x0][0x39c] ;  /* 0x00007380ff0677ac */ /* 0x000e220008000800 */
[-C--:B------:R-:W-:Y:S01]  /*1ccb0*/  IMAD R19, R18, R39.reuse, RZ ;  /* 0x0000002712137224 */ /* 0x080fe200078e02ff */
[C---:B------:R-:W-:Y:S01]  /*1ccc0*/  ISETP.LT.AND P2, PT, R28.reuse, UR5, !P0 ;  /* 0x000000051c007c0c */ /* 0x040fe2000c741270 */
[-C--:B------:R-:W-:Y:S01]  /*1ccd0*/  IMAD R21, R28, R39.reuse, RZ ;  /* 0x000000271c157224 */ /* 0x080fe200078e02ff */
[----:B------:R-:W1:Y:S02]  /*1cce0*/  LDCU UR5, c[0x0][0x39c] ;  /* 0x00007380ff0577ac */ /* 0x000e640008000800 */
[C---:B------:R-:W-:Y:S01]  /*1ccf0*/  IADD3 R18, P4, PT, R19.reuse, R0, RZ ;  /* 0x0000000013127210 */ /* 0x040fe20007f9e0ff */
[----:B------:R-:W-:Y:S01]  /*1cd00*/  IMAD R17, R26, R39, RZ ;  /* 0x000000271a117224 */ /* 0x000fe200078e02ff */
[----:B------:R-:W2:Y:S02]  /*1cd10*/  LDL.LU R28, [R1+0x478] ;  /* 0x00047800011c7983 */ /* 0x000ea40000300800 */
[----:B------:R-:W-:-:S02]  /*1cd20*/  LEA.HI.X.SX32 R19, R19, R40, 0x1, P4 ;  /* 0x0000002813137211 */ /* 0x000fc400020f0eff */
[C---:B------:R-:W-:Y:S02]  /*1cd30*/  IADD3 R16, P6, PT, R17.reuse, R0, RZ ;  /* 0x0000000011107210 */ /* 0x040fe40007fde0ff */
[----:B----4-:R-:W-:Y:S01]  /*1cd40*/  ISETP.LT.AND P4, PT, R26, UR4, !P0 ;  /* 0x000000041a007c0c */ /* 0x010fe2000c781270 */
[----:B------:R3:W-:Y:S01]  /*1cd50*/  @P5 STG.E.U8 desc[UR22][R18.64], R23 ;  /* 0x0000001712005986 */ /* 0x0007e2000c101116 */
[----:B------:R-:W-:Y:S01]  /*1cd60*/  LEA.HI.X.SX32 R17, R17, R40, 0x1, P6 ;  /* 0x0000002811117211 */ /* 0x000fe200030f0eff */
[----:B------:R-:W4:Y:S01]  /*1cd70*/  LDCU UR4, c[0x0][0x39c] ;  /* 0x00007380ff0477ac */ /* 0x000f220008000800 */
[C---:B0-----:R-:W-:Y:S01]  /*1cd80*/  ISETP.LT.AND P6, PT, R24.reuse, UR6, !P0 ;  /* 0x0000000618007c0c */ /* 0x041fe2000c7c1270 */
[----:B------:R-:W2:Y:S01]  /*1cd90*/  LDL.LU R26, [R1+0x3bc] ;  /* 0x0003bc00011a7983 */ /* 0x000ea20000300800 */
[-C--:B---3--:R-:W-:Y:S01]  /*1cda0*/  IMAD R19, R24, R39.reuse, RZ ;  /* 0x0000002718137224 */ /* 0x088fe200078e02ff */
[C---:B------:R-:W-:Y:S02]  /*1cdb0*/  IADD3 R2, P5, PT, R21.reuse, R0, RZ ;  /* 0x0000000015027210 */ /* 0x040fe40007fbe0ff */
[----:B------:R-:W3:Y:S01]  /*1cdc0*/  LDL.LU R24, [R1+0x4cc] ;  /* 0x0004cc0001187983 */ /* 0x000ee20000300800 */
[----:B------:R-:W0:Y:S01]  /*1cdd0*/  LDCU UR6, c[0x0][0x39c] ;  /* 0x00007380ff0677ac */ /* 0x000e220008000800 */
[----:B------:R-:W-:Y:S01]  /*1cde0*/  LEA.HI.X.SX32 R3, R21, R40, 0x1, P5 ;  /* 0x0000002815037211 */ /* 0x000fe200028f0eff */
[----:B------:R-:W-:-:S04]  /*1cdf0*/  IMAD R21, R22, R39, RZ ;  /* 0x0000002716157224 */ /* 0x000fc800078e02ff */
[----:B------:R0:W-:Y:S04]  /*1ce00*/  @P2 STG.E.U8 desc[UR22][R2.64], R31 ;  /* 0x0000001f02002986 */ /* 0x0001e8000c101116 */
[----:B------:R1:W-:Y:S01]  /*1ce10*/  @P4 STG.E.U8 desc[UR22][R16.64], R27 ;  /* 0x0000001b10004986 */ /* 0x0003e2000c101116 */
[----:B------:R-:W-:Y:S01]  /*1ce20*/  ISETP.LT.AND P4, PT, R22, UR8, !P0 ;  /* 0x0000000816007c0c */ /* 0x000fe2000c781270 */
[----:B------:R-:W3:Y:S02]  /*1ce30*/  LDCU UR8, c[0x0][0x39c] ;  /* 0x00007380ff0877ac */ /* 0x000ee40008000800 */
[----:B------:R-:W3:Y:S01]  /*1ce40*/  LDL.LU R22, [R1+0x4c8] ;  /* 0x0004c80001167983 */ /* 0x000ee20000300800 */
[C---:B------:R-:W-:Y:S02]  /*1ce50*/  IADD3 R18, P2, PT, R19.reuse, R0, RZ ;  /* 0x0000000013127210 */ /* 0x040fe40007f5e0ff */
[----:B0-----:R-:W-:Y:S01]  /*1ce60*/  PRMT R31, R12, 0x7770, RZ ;  /* 0x000077700c1f7816 */ /* 0x001fe200000000ff */
[----:B------:R-:W3:Y:S01]  /*1ce70*/  LDL.LU R30, [R1+0x474] ;  /* 0x00047400011e7983 */ /* 0x000ee20000300800 */
[----:B------:R-:W-:-:S05]  /*1ce80*/  LEA.HI.X.SX32 R19, R19, R40, 0x1, P2 ;  /* 0x0000002813137211 */ /* 0x000fca00010f0eff */
[----:B------:R0:W-:Y:S01]  /*1ce90*/  @P6 STG.E.U8 desc[UR22][R18.64], R25 ;  /* 0x0000001912006986 */ /* 0x0001e2000c101116 */
[C---:B-----5:R-:W-:Y:S01]  /*1cea0*/  IMAD R23, R20.reuse, R39, RZ ;  /* 0x0000002714177224 */ /* 0x060fe200078e02ff */
[----:B----4-:R-:W-:Y:S01]  /*1ceb0*/  ISETP.LT.AND P2, PT, R20, UR4, !P0 ;  /* 0x0000000414007c0c */ /* 0x010fe2000c741270 */
[----:B------:R-:W4:Y:S01]  /*1cec0*/  LDCU UR4, c[0x0][0x39c] ;  /* 0x00007380ff0477ac */ /* 0x000f220008000800 */
[-C--:B------:R-:W-:Y:S02]  /*1ced0*/  IADD3 R20, P5, PT, R21, R0.reuse, RZ ;  /* 0x0000000015147210 */ /* 0x080fe40007fbe0ff */
[----:B------:R-:W-:Y:S02]  /*1cee0*/  IADD3 R2, P6, PT, R23, R0, RZ ;  /* 0x0000000017027210 */ /* 0x000fe40007fde0ff */
[-C--:B------:R-:W-:Y:S02]  /*1cef0*/  LEA.HI.X.SX32 R21, R21, R40.reuse, 0x1, P5 ;  /* 0x0000002815157211 */ /* 0x080fe400028f0eff */
[----:B------:R-:W-:-:S02]  /*1cf00*/  LEA.HI.X.SX32 R3, R23, R40, 0x1, P6 ;  /* 0x0000002817037211 */ /* 0x000fc400030f0eff */
[----:B-1----:R-:W-:Y:S01]  /*1cf10*/  PRMT R27, R12, 0x7771, RZ ;  /* 0x000077710c1b7816 */ /* 0x002fe200000000ff */
[----:B------:R1:W-:Y:S04]  /*1cf20*/  @P4 STG.E.U8 desc[UR22][R20.64], R31 ;  /* 0x0000001f14004986 */ /* 0x0003e8000c101116 */
[----:B------:R5:W-:Y:S01]  /*1cf30*/  @P2 STG.E.U8 desc[UR22][R2.64], R27 ;  /* 0x0000001b02002986 */ /* 0x000be2000c101116 */
[C---:B--2---:R-:W-:Y:S01]  /*1cf40*/  IMAD R17, R28.reuse, R39, RZ ;  /* 0x000000271c117224 */ /* 0x044fe200078e02ff */
[----:B------:R-:W-:Y:S01]  /*1cf50*/  ISETP.LT.AND P5, PT, R28, UR5, !P0 ;  /* 0x000000051c007c0c */ /* 0x000fe2000c7a1270 */
[----:B------:R-:W2:Y:S01]  /*1cf60*/  LDCU UR5, c[0x0][0x39c] ;  /* 0x00007380ff0577ac */ /* 0x000ea20008000800 */
[----:B------:R-:W2:Y:S02]  /*1cf70*/  LDL.LU R28, [R1+0x3b8] ;  /* 0x0003b800011c7983 */ /* 0x000ea40000300800 */
[----:B------:R-:W-:-:S04]  /*1cf80*/  IADD3 R16, P2, PT, R17, R0, RZ ;  /* 0x0000000011107210 */ /* 0x000fc80007f5e0ff */
[----:B------:R-:W-:Y:S02]  /*1cf90*/  LEA.HI.X.SX32 R17, R17, R40, 0x1, P2 ;  /* 0x0000002811117211 */ /* 0x000fe400010f0eff */
[C---:B------:R-:W-:Y:S01]  /*1cfa0*/  ISETP.LT.AND P4, PT, R26.reuse, UR6, !P0 ;  /* 0x000000061a007c0c */ /* 0x040fe2000c781270 */
[-C--:B0-----:R-:W-:Y:S01]  /*1cfb0*/  IMAD R19, R26, R39.reuse, RZ ;  /* 0x000000271a137224 */ /* 0x081fe200078e02ff */
[----:B------:R-:W-:Y:S01]  /*1cfc0*/  PRMT R29, R12, 0x7772, RZ ;  /* 0x000077720c1d7816 */ /* 0x000fe200000000ff */
[----:B------:R-:W0:Y:S01]  /*1cfd0*/  LDCU UR6, c[0x0][0x39c] ;  /* 0x00007380ff0677ac */ /* 0x000e220008000800 */
[C---:B---3--:R-:W-:Y:S01]  /*1cfe0*/  ISETP.LT.AND P2, PT, R24.reuse, UR8, !P0 ;  /* 0x0000000818007c0c */ /* 0x048fe2000c741270 */
[-C--:B------:R-:W-:Y:S01]  /*1cff0*/  IMAD R23, R24, R39.reuse, RZ ;  /* 0x0000002718177224 */ /* 0x080fe200078e02ff */
[----:B------:R-:W-:Y:S01]  /*1d000*/  IADD3 R18, P6, PT, R19, R0, RZ ;  /* 0x0000000013127210 */ /* 0x000fe20007fde0ff */
[----:B------:R-:W0:Y:S01]  /*1d010*/  LDL.LU R24, [R1+0x4c4] ;  /* 0x0004c40001187983 */ /* 0x000e220000300800 */
[----:B-1----:R-:W-:-:S03]  /*1d020*/  IMAD R21, R22, R39, RZ ;  /* 0x0000002716157224 */ /* 0x002fc600078e02ff */
[----:B------:R-:W3:Y:S01]  /*1d030*/  LDL.LU R26, [R1+0x4c0] ;  /* 0x0004c000011a7983 */ /* 0x000ee20000300800 */
[----:B------:R-:W-:Y:S01]  /*1d040*/  LEA.HI.X.SX32 R19, R19, R40, 0x1, P6 ;  /* 0x0000002813137211 */ /* 0x000fe200030f0eff */
[----:B------:R-:W1:Y:S01]  /*1d050*/  LDCU UR8, c[0x0][0x39c] ;  /* 0x00007380ff0877ac */ /* 0x000e620008000800 */
[----:B----4-:R-:W-:Y:S02]  /*1d060*/  ISETP.LT.AND P6, PT, R22, UR4, !P0 ;  /* 0x0000000416007c0c */ /* 0x010fe4000c7c1270 */
[----:B------:R-:W4:Y:S01]  /*1d070*/  LDL.LU R22, [R1+0x470] ;  /* 0x0004700001167983 */ /* 0x000f220000300800 */
[----:B-----5:R-:W-:Y:S01]  /*1d080*/  PRMT R27, R12, 0x7773, RZ ;  /* 0x000077730c1b7816 */ /* 0x020fe200000000ff */
[----:B------:R-:W3:Y:S02]  /*1d090*/  LDCU UR4, c[0x0][0x39c] ;  /* 0x00007380ff0477ac */ /* 0x000ee40008000800 */
[----:B------:R-:W5:Y:S04]  /*1d0a0*/  LDL.LU R20, [R1+0x3b4] ;  /* 0x0003b40001147983 */ /* 0x000f680000300800 */
[----:B------:R1:W-:Y:S01]  /*1d0b0*/  @P5 STG.E.U8 desc[UR22][R16.64], R29 ;  /* 0x0000001d10005986 */ /* 0x0003e2000c101116 */
[----:B------:R-:W-:-:S02]  /*1d0c0*/  IADD3 R2, P5, PT, R23, R0, RZ ;  /* 0x0000000017027210 */ /* 0x000fc40007fbe0ff */
[----:B------:R-:W-:Y:S02]  /*1d0d0*/  PRMT R25, R13, 0x7770, RZ ;  /* 0x000077700d197816 */ /* 0x000fe400000000ff */
[----:B------:R-:W-:Y:S01]  /*1d0e0*/  LEA.HI.X.SX32 R3, R23, R40, 0x1, P5 ;  /* 0x0000002817037211 */ /* 0x000fe200028f0eff */
[C---:B------:R-:W-:Y:S01]  /*1d0f0*/  IMAD R23, R30.reuse, R39, RZ ;  /* 0x000000271e177224 */ /* 0x040fe200078e02ff */
[----:B------:R2:W-:Y:S02]  /*1d100*/  @P4 STG.E.U8 desc[UR22][R18.64], R27 ;  /* 0x0000001b12004986 */ /* 0x0005e4000c101116 */
[----:B--2---:R-:W-:Y:S01]  /*1d110*/  ISETP.LT.AND P4, PT, R30, UR5, !P0 ;  /* 0x000000051e007c0c */ /* 0x004fe2000c781270 */
[----:B------:R-:W2:Y:S01]  /*1d120*/  LDCU UR5, c[0x0][0x39c] ;  /* 0x00007380ff0577ac */ /* 0x000ea20008000800 */
[----:B------:R1:W-:Y:S02]  /*1d130*/  @P2 STG.E.U8 desc[UR22][R2.64], R25 ;  /* 0x0000001902002986 */ /* 0x0003e4000c101116 */
[----:B-1----:R-:W-:-:S04]  /*1d140*/  IADD3 R16, P2, PT, R21, R0, RZ ;  /* 0x0000000015107210 */ /* 0x002fc80007f5e0ff */
[----:B------:R-:W-:Y:S02]  /*1d150*/  LEA.HI.X.SX32 R17, R21, R40, 0x1, P2 ;  /* 0x0000002815117211 */ /* 0x000fe400010f0eff */
[----:B------:R-:W-:Y:S02]  /*1d160*/  IADD3 R18, P5, PT, R23, R0, RZ ;  /* 0x0000000017127210 */ /* 0x000fe40007fbe0ff */
[----:B------:R-:W-:Y:S02]  /*1d170*/  PRMT R29, R13, 0x7771, RZ ;  /* 0x000077710d1d7816 */ /* 0x000fe400000000ff */
[----:B------:R-:W-:Y:S02]  /*1d180*/  LEA.HI.X.SX32 R19, R23, R40, 0x1, P5 ;  /* 0x0000002817137211 */ /* 0x000fe400028f0eff */
[C---:B------:R-:W-:Y:S01]  /*1d190*/  PRMT R27, R13.reuse, 0x7772, RZ ;  /* 0x000077720d1b7816 */ /* 0x040fe200000000ff */
[----:B------:R1:W-:Y:S01]  /*1d1a0*/  @P6 STG.E.U8 desc[UR22][R16.64], R29 ;  /* 0x0000001d10006986 */ /* 0x0003e2000c101116 */
[----:B------:R-:W-:-:S03]  /*1d1b0*/  PRMT R25, R13, 0x7773, RZ ;  /* 0x000077730d197816 */ /* 0x000fc600000000ff */
[----:B------:R5:W-:Y:S01]  /*1d1c0*/  @P4 STG.E.U8 desc[UR22][R18.64], R27 ;  /* 0x0000001b12004986 */ /* 0x000be2000c101116 */
[C---:B------:R-:W-:Y:S01]  /*1d1d0*/  ISETP.LT.AND P2, PT, R28.reuse, UR9, !P0 ;  /* 0x000000091c007c0c */ /* 0x040fe2000c741270 */
[----:B------:R-:W-:Y:S01]  /*1d1e0*/  IMAD R21, R28, R39, RZ ;  /* 0x000000271c157224 */ /* 0x000fe200078e02ff */
[----:B------:R-:W0:Y:S01]  /*1d1f0*/  LDCU UR9, c[0x0][0x39c] ;  /* 0x00007380ff0977ac */ /* 0x000e220008000800 */
[----:B------:R-:W2:Y:S03]  /*1d200*/  LDL.LU R28, [R1+0x4bc] ;  /* 0x0004bc00011c7983 */ /* 0x000ea60000300800 */
[----:B------:R-:W-:-:S04]  /*1d210*/  IADD3 R2, P6, PT, R21, R0, RZ ;  /* 0x0000000015027210 */ /* 0x000fc80007fde0ff */
[----:B------:R-:W-:Y:S02]  /*1d220*/  LEA.HI.X.SX32 R3, R21, R40, 0x1, P6 ;  /* 0x0000002815037211 */ /* 0x000fe400030f0eff */
[C---:B0-----:R-:W-:Y:S01]  /*1d230*/  ISETP.LT.AND P5, PT, R24.reuse, UR6, !P0 ;  /* 0x0000000618007c0c */ /* 0x041fe2000c7a1270 */
[----:B------:R-:W-:Y:S02]  /*1d240*/  IMAD R23, R24, R39, RZ ;  /* 0x0000002718177224 */ /* 0x000fe400078e02ff */
[----:B------:R0:W-:Y:S01]  /*1d250*/  @P2 STG.E.U8 desc[UR22][R2.64], R25 ;  /* 0x0000001902002986 */ /* 0x0001e2000c101116 */
[----:B------:R-:W0:Y:S03]  /*1d260*/  LDCU UR6, c[0x0][0x39c] ;  /* 0x00007380ff0677ac */ /* 0x000e260008000800 */
[----:B------:R-:W2:Y:S01]  /*1d270*/  LDL.LU R24, [R1+0x4b8] ;  /* 0x0004b80001187983 */ /* 0x000ea20000300800 */
[----:B------:R-:W-:-:S02]  /*1d280*/  IADD3 R12, P2, PT, R23, R0, RZ ;  /* 0x00000000170c7210 */ /* 0x000fc40007f5e0ff */
[C---:B---3--:R-:W-:Y:S01]  /*1d290*/  ISETP.LT.AND P4, PT, R26.reuse, UR4, !P0 ;  /* 0x000000041a007c0c */ /* 0x048fe2000c781270 */
[-C--:B-1----:R-:W-:Y:S01]  /*1d2a0*/  IMAD R17, R26, R39.reuse, RZ ;  /* 0x000000271a117224 */ /* 0x082fe200078e02ff */
[----:B------:R-:W-:Y:S01]  /*1d2b0*/  LEA.HI.X.SX32 R13, R23, R40, 0x1, P2 ;  /* 0x00000028170d7211 */ /* 0x000fe200010f0eff */
[----:B------:R-:W3:Y:S01]  /*1d2c0*/  LDL.LU R26, [R1+0x42c] ;  /* 0x00042c00011a7983 */ /* 0x000ee20000300800 */
[CC--:B----4-:R-:W-:Y:S02]  /*1d2d0*/  IMAD R21, R22.reuse, R39.reuse, RZ ;  /* 0x0000002716157224 */ /* 0x0d0fe400078e02ff */
[C---:B------:R-:W-:Y:S01]  /*1d2e0*/  IADD3 R16, P6, PT, R17.reuse, R0, RZ ;  /* 0x0000000011107210 */ /* 0x040fe20007fde0ff */
[----:B------:R-:W1:Y:S01]  /*1d2f0*/  LDCU UR4, c[0x0][0x39c] ;  /* 0x00007380ff0477ac */ /* 0x000e620008000800 */
[----:B------:R-:W-:Y:S02]  /*1d300*/  ISETP.LT.AND P2, PT, R22, UR8, !P0 ;  /* 0x0000000816007c0c */ /* 0x000fe4000c741270 */
[----:B------:R-:W4:Y:S01]  /*1d310*/  LDL.LU R22, [R1+0x3b0] ;  /* 0x0003b00001167983 */ /* 0x000f220000300800 */
[----:B------:R-:W-:Y:S01]  /*1d320*/  LEA.HI.X.SX32 R17, R17, R40, 0x1, P6 ;  /* 0x0000002811117211 */ /* 0x000fe200030f0eff */
[C---:B-----5:R-:W-:Y:S01]  /*1d330*/  IMAD R19, R20.reuse, R39, RZ ;  /* 0x0000002714137224 */ /* 0x060fe200078e02ff */
[----:B--2---:R-:W-:Y:S01]  /*1d340*/  ISETP.LT.AND P6, PT, R20, UR5, !P0 ;  /* 0x0000000514007c0c */ /* 0x004fe2000c7c1270 */
[----:B------:R-:W2:Y:S01]  /*1d350*/  LDL.LU R18, [R1+0x4b4] ;  /* 0x0004b40001127983 */ /* 0x000ea20000300800 */
[C---:B------:R-:W-:Y:S01]  /*1d360*/  PRMT R23, R14.reuse, 0x7770, RZ ;  /* 0x000077700e177816 */ /* 0x040fe200000000ff */
[----:B------:R-:W5:Y:S02]  /*1d370*/  LDCU UR5, c[0x0][0x39c] ;  /* 0x00007380ff0577ac */ /* 0x000f640008000800 */
[----:B------:R-:W2:Y:S01]  /*1d380*/  LDL.LU R20, [R1+0x46c] ;  /* 0x00046c0001147983 */ /* 0x000ea20000300800 */
[----:B------:R-:W-:Y:S01]  /*1d390*/  PRMT R27, R14, 0x7771, RZ ;  /* 0x000077710e1b7816 */ /* 0x000fe200000000ff */
[----:B------:R-:W1:Y:S02]  /*1d3a0*/  LDCU UR8, c[0x0][0x39c] ;  /* 0x00007380ff0877ac */ /* 0x000e640008000800 */
[----:B------:R5:W-:Y:S01]  /*1d3b0*/  @P5 STG.E.U8 desc[UR22][R12.64], R23 ;  /* 0x000000170c005986 */ /* 0x000be2000c101116 */
[----:B0-----:R-:W-:-:S02]  /*1d3c0*/  IADD3 R2, P5, PT, R21, R0, RZ ;  /* 0x0000000015027210 */ /* 0x001fc40007fbe0ff */
[C---:B------:R-:W-:Y:S02]  /*1d3d0*/  PRMT R25, R14.reuse, 0x7772, RZ ;  /* 0x000077720e197816 */ /* 0x040fe400000000ff */
[----:B------:R-:W-:Y:S01]  /*1d3e0*/  LEA.HI.X.SX32 R3, R21, R40, 0x1, P5 ;  /* 0x0000002815037211 */ /* 0x000fe200028f0eff */
[----:B------:R0:W-:Y:S04]  /*1d3f0*/  @P4 STG.E.U8 desc[UR22][R16.64], R27 ;  /* 0x0000001b10004986 */ /* 0x0001e8000c101116 */
[----:B------:R0:W-:Y:S01]  /*1d400*/  @P2 STG.E.U8 desc[UR22][R2.64], R25 ;  /* 0x0000001902002986 */ /* 0x0001e2000c101116 */
[----:B-----5:R-:W-:Y:S02]  /*1d410*/  IADD3 R12, P2, PT, R19, R0, RZ ;  /* 0x00000000130c7210 */ /* 0x020fe40007f5e0ff */
[----:B------:R-:W-:-:S02]  /*1d420*/  PRMT R23, R14, 0x7773, RZ ;  /* 0x000077730e177816 */ /* 0x000fc400000000ff */
[----:B------:R-:W-:-:S05]  /*1d430*/  LEA.HI.X.SX32 R13, R19, R40, 0x1, P2 ;  /* 0x00000028130d7211 */ /* 0x000fca00010f0eff */
[----:B------:R5:W-:Y:S01]  /*1d440*/  @P6 STG.E.U8 desc[UR22][R12.64], R23 ;  /* 0x000000170c006986 */ /* 0x000be2000c101116 */
[C---:B------:R-:W-:Y:S02]  /*1d450*/  PRMT R29, R15.reuse, 0x7770, RZ ;  /* 0x000077700f1d7816 */ /* 0x040fe400000000ff */
[C---:B0-----:R-:W-:Y:S02]  /*1d460*/  PRMT R27, R15.reuse, 0x7771, RZ ;  /* 0x000077710f1b7816 */ /* 0x041fe400000000ff */
[----:B------:R-:W-:Y:S01]  /*1d470*/  PRMT R25, R15, 0x7772, RZ ;  /* 0x000077720f197816 */ /* 0x000fe200000000ff */
[C---:B------:R-:W-:Y:S01]  /*1d480*/  IMAD R21, R28.reuse, R39, RZ ;  /* 0x000000271c157224 */ /* 0x040fe200078e02ff */
[----:B------:R-:W-:Y:S01]  /*1d490*/  ISETP.LT.AND P4, PT, R28, UR6, !P0 ;  /* 0x000000061c007c0c */ /* 0x000fe2000c781270 */
[----:B------:R-:W0:Y:S03]  /*1d4a0*/  LDCU UR6, c[0x0][0x39c] ;  /* 0x00007380ff0677ac */ /* 0x000e260008000800 */
[----:B------:R-:W-:-:S04]  /*1d4b0*/  IADD3 R16, P5, PT, R21, R0, RZ ;  /* 0x0000000015107210 */ /* 0x000fc80007fbe0ff */
[----:B------:R-:W-:Y:S01]  /*1d4c0*/  LEA.HI.X.SX32 R17, R21, R40, 0x1, P5 ;  /* 0x0000002815117211 */ /* 0x000fe200028f0eff */
[CC--:B------:R-:W-:Y:S01]  /*1d4d0*/  IMAD R19, R24.reuse, R39.reuse, RZ ;  /* 0x0000002718137224 */ /* 0x0c0fe200078e02ff */
[----:B------:R-:W-:Y:S02]  /*1d4e0*/  ISETP.LT.AND P2, PT, R24, UR9, !P0 ;  /* 0x0000000918007c0c */ /* 0x000fe4000c741270 */
[----:B------:R-:W2:Y:S02]  /*1d4f0*/  LDL.LU R24, [R1+0x428] ;  /* 0x0004280001187983 */ /* 0x000ea40000300800 */
[C---:B------:R-:W-:Y:S02]  /*1d500*/  IADD3 R2, P6, PT, R19.reuse, R0, RZ ;  /* 0x0000000013027210 */ /* 0x040fe40007fde0ff */
[----:B------:R0:W-:Y:S02]  /*1d510*/  @P4 STG.E.U8 desc[UR22][R16.64], R29 ;  /* 0x0000001d10004986 */ /* 0x0001e4000c101116 */
[----:B------:R-:W-:Y:S01]  /*1d520*/  LEA.HI.X.SX32 R3, R19, R40, 0x1, P6 ;  /* 0x0000002813037211 */ /* 0x000fe200030f0eff */
[CC--:B---3--:R-:W-:Y:S01]  /*1d530*/  IMAD R19, R26.reuse, R39.reuse, RZ ;  /* 0x000000271a137224 */ /* 0x0c8fe200078e02ff */
[----:B-1----:R-:W-:Y:S01]  /*1d540*/  ISETP.LT.AND P5, PT, R26, UR4, !P0 ;  /* 0x000000041a007c0c */ /* 0x002fe2000c7a1270 */
[----:B------:R-:W3:Y:S01]  /*1d550*/  LDL.LU R14, [R1+0x5ac] ;  /* 0x0005ac00010e7983 */ /* 0x000ee20000300800 */
[----:B------:R-:W1:Y:S03]  /*1d560*/  LDCU UR4, c[0x0][0x39c] ;  /* 0x00007380ff0477ac */ /* 0x000e660008000800 */
[----:B------:R-:W-:Y:S01]  /*1d570*/  @P2 STG.E.U8 desc[UR22][R2.64], R27 ;  /* 0x0000001b02002986 */ /* 0x000fe2000c101116 */
[----:B-----5:R-:W-:Y:S01]  /*1d580*/  IADD3 R12, P2, PT, R19, R0, RZ ;  /* 0x00000000130c7210 */ /* 0x020fe20007f5e0ff */
[----:B----4-:R-:W-:-:S03]  /*1d590*/  IMAD R21, R22, R39, RZ ;  /* 0x0000002716157224 */ /* 0x010fc600078e02ff */
[----:B------:R-:W-:Y:S02]  /*1d5a0*/  LEA.HI.X.SX32 R13, R19, R40, 0x1, P2 ;  /* 0x00000028130d7211 */ /* 0x000fe400010f0eff */
[----:B------:R-:W-:Y:S01]  /*1d5b0*/  ISETP.LT.AND P4, PT, R22, UR5, !P0 ;  /* 0x0000000516007c0c */ /* 0x000fe2000c781270 */
[C---:B--2---:R-:W-:Y:S01]  /*1d5c0*/  IMAD R23, R18.reuse, R39, RZ ;  /* 0x0000002712177224 */ /* 0x044fe200078e02ff */
[----:B------:R-:W2:Y:S01]  /*1d5d0*/  LDL.LU R22, [R1+0x5a8] ;  /* 0x0005a80001167983 */ /* 0x000ea20000300800 */
[----:B------:R-:W-:Y:S01]  /*1d5e0*/  ISETP.LT.AND P2, PT, R18, UR8, !P0 ;  /* 0x0000000812007c0c */ /* 0x000fe2000c741270 */
[----:B------:R-:W3:Y:S02]  /*1d5f0*/  LDCU UR5, c[0x0][0x39c] ;  /* 0x00007380ff0577ac */ /* 0x000ee40008000800 */
[----:B------:R-:W-:Y:S01]  /*1d600*/  @P5 STG.E.U8 desc[UR22][R12.64], R25 ;  /* 0x000000190c005986 */ /* 0x000fe2000c101116 */
[----:B0-----:R-:W-:Y:S01]  /*1d610*/  ISETP.LT.AND P5, PT, R20, UR6, !P0 ;  /* 0x0000000614007c0c */ /* 0x001fe2000c7a1270 */
[----:B------:R-:W2:Y:S02]  /*1d620*/  LDCU UR6, c[0x0][0x39c] ;  /* 0x00007380ff0677ac */ /* 0x000ea40008000800 */
[----:B------:R-:W4:Y:S01]  /*1d630*/  LDL.LU R20, [R1+0x468] ;  /* 0x0004680001147983 */ /* 0x000f220000300800 */
[----:B------:R-:W-:-:S03]  /*1d640*/  IADD3 R18, P6, PT, R21, R0, RZ ;  /* 0x0000000015127210 */ /* 0x000fc60007fde0ff */
[----:B------:R-:W5:Y:S01]  /*1d650*/  LDL.LU R16, [R1+0x424] ;  /* 0x0004240001107983 */ /* 0x000f620000300800 */
[----:B------:R-:W-:Y:S02]  /*1d660*/  LEA.HI.X.SX32 R19, R21, R40, 0x1, P6 ;  /* 0x0000002815137211 */ /* 0x000fe400030f0eff */
[----:B------:R-:W-:-:S05]  /*1d670*/  PRMT R17, R15, 0x7773, RZ ;  /* 0x000077730f117816 */ /* 0x000fca00000000ff */
[----:B------:R0:W-:Y:S04]  /*1d680*/  @P4 STG.E.U8 desc[UR22][R18.64], R17 ;  /* 0x0000001112004986 */ /* 0x0001e8000c101116 */
[----:B0-----:R-:W5:Y:S01]  /*1d690*/  LDL.LU R18, [R1+0x5a4] ;  /* 0x0005a40001127983 */ /* 0x001f620000300800 */
[----:B------:R-:W-:Y:S01]  /*1d6a0*/  IADD3 R2, P6, PT, R23, R0, RZ ;  /* 0x0000000017027210 */ /* 0x000fe20007fde0ff */
[----:B------:R-:W-:-:S03]  /*1d6b0*/  IMAD R15, R39, 0x2, R23 ;  /* 0x00000002270f7824 */ /* 0x000fc600078e0217 */
[----:B------:R-:W-:Y:S02]  /*1d6c0*/  LEA.HI.X.SX32 R3, R23, R40, 0x1, P6 ;  /* 0x0000002817037211 */ /* 0x000fe400030f0eff */
[C---:B------:R-:W-:Y:S02]  /*1d6d0*/  IADD3 R12, P6, PT, R15.reuse, R0, RZ ;  /* 0x000000000f0c7210 */ /* 0x040fe40007fde0ff */
[C---:B------:R-:W-:Y:S02]  /*1d6e0*/  PRMT R23, R8.reuse, 0x7770, RZ ;  /* 0x0000777008177816 */ /* 0x040fe400000000ff */
[----:B------:R-:W-:Y:S01]  /*1d6f0*/  LEA.HI.X.SX32 R13, R15, R40, 0x1, P6 ;  /* 0x000000280f0d7211 */ /* 0x000fe200030f0eff */
[C---:B------:R-:W-:Y:S02]  /*1d700*/  IMAD R15, R39.reuse, 0x2, R15 ;  /* 0x00000002270f7824 */ /* 0x040fe400078e020f */
[----:B------:R0:W-:Y:S01]  /*1d710*/  @P2 STG.E.U8 desc[UR22][R2.64], R23 ;  /* 0x0000001702002986 */ /* 0x0001e2000c101116 */
[C---:B------:R-:W-:Y:S01]  /*1d720*/  PRMT R21, R8.reuse, 0x7771, RZ ;  /* 0x0000777108157816 */ /* 0x040fe200000000ff */
[----:B------:R-:W-:Y:S01]  /*1d730*/  IMAD R17, R39, 0x2, R15 ;  /* 0x0000000227117824 */ /* 0x000fe200078e020f */
[----:B------:R-:W-:-:S03]  /*1d740*/  PRMT R25, R8, 0x7772, RZ ;  /* 0x0000777208197816 */ /* 0x000fc600000000ff */
[----:B------:R-:W-:Y:S01]  /*1d750*/  IMAD R19, R39, 0x2, R17 ;  /* 0x0000000227137824 */ /* 0x000fe200078e0211 */
[----:B------:R1:W-:Y:S01]  /*1d760*/  @P3 STG.E.U8 desc[UR22][R12.64], R21 ;  /* 0x000000150c003986 */ /* 0x0003e2000c101116 */
[----:B0-----:R-:W-:Y:S02]  /*1d770*/  PRMT R23, R8, 0x7773, RZ ;  /* 0x0000777308177816 */ /* 0x001fe400000000ff */
[----:B-1----:R-:W-:Y:S02]  /*1d780*/  PRMT R21, R9, 0x7770, RZ ;  /* 0x0000777009157816 */ /* 0x002fe400000000ff */
[----:B------:R-:W-:Y:S01]  /*1d790*/  ISETP.LT.AND P4, PT, R24, UR4, !P0 ;  /* 0x0000000418007c0c */ /* 0x000fe2000c781270 */
[----:B------:R-:W4:Y:S01]  /*1d7a0*/  LDCU UR4, c[0x0][0x39c] ;  /* 0x00007380ff0477ac */ /* 0x000f220008000800 */
[----:B---3--:R-:W-:Y:S01]  /*1d7b0*/  ISETP.LT.AND P2, PT, R14, UR5, !P0 ;  /* 0x000000050e007c0c */ /* 0x008fe2000c741270 */
[----:B------:R-:W5:Y:S01]  /*1d7c0*/  LDCU UR5, c[0x0][0x39c] ;  /* 0x00007380ff0577ac */ /* 0x000f620008000800 */
[----:B------:R-:W-:-:S04]  /*1d7d0*/  IADD3 R14, P6, PT, R15, R0, RZ ;  /* 0x000000000f0e7210 */ /* 0x000fc80007fde0ff */
[----:B------:R-:W-:Y:S02]  /*1d7e0*/  LEA.HI.X.SX32 R15, R15, R40, 0x1, P6 ;  /* 0x000000280f0f7211 */ /* 0x000fe400030f0eff */
[----:B------:R-:W-:-:S03]  /*1d7f0*/  IADD3 R2, P6, PT, R17, R0, RZ ;  /* 0x0000000011027210 */ /* 0x000fc60007fde0ff */
[----:B------:R0:W-:Y:S01]  /*1d800*/  @P5 STG.E.U8 desc[UR22][R14.64], R25 ;  /* 0x000000190e005986 */ /* 0x0001e2000c101116 */
[----:B--2---:R-:W-:Y:S01]  /*1d810*/  ISETP.LT.AND P3, PT, R22, UR6, !P0 ;  /* 0x0000000616007c0c */ /* 0x004fe2000c761270 */
[----:B------:R-:W1:Y:S02]  /*1d820*/  LDCU UR6, c[0x0][0x39c] ;  /* 0x00007380ff0677ac */ /* 0x000e640008000800 */
[----:B------:R-:W2:Y:S01]  /*1d830*/  LDL.LU R22, [R1+0x5a0] ;  /* 0x0005a00001167983 */ /* 0x000ea20000300800 */
[----:B------:R-:W-:Y:S02]  /*1d840*/  LEA.HI.X.SX32 R3, R17, R40, 0x1, P6 ;  /* 0x0000002811037211 */ /* 0x000fe400030f0eff */
[C---:B------:R-:W-:Y:S01]  /*1d850*/  IADD3 R12, P6, PT, R19.reuse, R0, RZ ;  /* 0x00000000130c7210 */ /* 0x040fe20007fde0ff */
[----:B------:R-:W3:Y:S01]  /*1d860*/  LDL.LU R8, [R1+0x464] ;  /* 0x0004640001087983 */ /* 0x000ee20000300800 */
[----:B----4-:R-:W-:Y:S01]  /*1d870*/  ISETP.LT.AND P5, PT, R20, UR4, !P0 ;  /* 0x0000000414007c0c */ /* 0x010fe2000c7a1270 */
[----:B------:R-:W2:Y:S02]  /*1d880*/  LDCU UR4, c[0x0][0x39c] ;  /* 0x00007380ff0477ac */ /* 0x000ea40008000800 */
[----:B------:R-:W4:Y:S01]  /*1d890*/  LDL.LU R20, [R1+0x420] ;  /* 0x0004200001147983 */ /* 0x000f220000300800 */
[----:B------:R-:W-:Y:S01]  /*1d8a0*/  LEA.HI.X.SX32 R13, R19, R40, 0x1, P6 ;  /* 0x00000028130d7211 */ /* 0x000fe200030f0eff */
[----:B------:R-:W-:-:S02]  /*1d8b0*/  IMAD R19, R39, 0x2, R19 ;  /* 0x0000000227137824 */ /* 0x000fc400078e0213 */
[----:B------:R-:W-:Y:S01]  /*1d8c0*/  @P4 STG.E.U8 desc[UR22][R2.64], R23 ;  /* 0x0000001702004986 */ /* 0x000fe2000c101116 */
[----:B-----5:R-:W-:Y:S02]  /*1d8d0*/  ISETP.LT.AND P4, PT, R16, UR5, !P0 ;  /* 0x0000000510007c0c */ /* 0x020fe4000c781270 */
[----:B0-----:R-:W-:Y:S01]  /*1d8e0*/  PRMT R25, R9, 0x7771, RZ ;  /* 0x0000777109197816 */ /* 0x001fe200000000ff */
[----:B------:R-:W-:Y:S01]  /*1d8f0*/  @P2 STG.E.U8 desc[UR22][R12.64], R21 ;  /* 0x000000150c002986 */ /* 0x000fe2000c101116 */
[----:B------:R-:W-:Y:S01]  /*1d900*/  IADD3 R16, P6, PT, R19, R0, RZ ;  /* 0x0000000013107210 */ /* 0x000fe20007fde0ff */
[----:B------:R-:W-:Y:S01]  /*1d910*/  IMAD R15, R39, 0x2, R19 ;  /* 0x00000002270f7824 */ /* 0x000fe200078e0213 */
[----:B------:R-:W3:Y:S02]  /*1d920*/  LDCU UR5, c[0x0][0x39c] ;  /* 0x00007380ff0577ac */ /* 0x000ee40008000800 */
[----:B------:R-:W-:-:S05]  /*1d930*/  LEA.HI.X.SX32 R17, R19, R40, 0x1, P6 ;  /* 0x0000002813117211 */ /* 0x000fca00030f0eff */
[----:B------:R0:W-:Y:S01]  /*1d940*/  @P3 STG.E.U8 desc[UR22][R16.64], R25 ;  /* 0x0000001910003986 */ /* 0x0001e2000c101116 */
[----:B-1----:R-:W-:Y:S01]  /*1d950*/  ISETP.LT.AND P2, PT, R18, UR6, !P0 ;  /* 0x0000000612007c0c */ /* 0x002fe2000c741270 */
[----:B------:R-:W4:Y:S02]  /*1d960*/  LDCU UR6, c[0x0][0x39c] ;  /* 0x00007380ff0677ac */ /* 0x000f240008000800 */
[----:B------:R-:W5:Y:S04]  /*1d970*/  LDL.LU R18, [R1+0x59c] ;  /* 0x00059c0001127983 */ /* 0x000f680000300800 */
[----:B------:R-:W5:Y:S04]  /*1d980*/  LDL.LU R14, [R1+0x598] ;  /* 0x00059800010e7983 */ /* 0x000f680000300800 */
[----:B0-----:R-:W5:Y:S01]  /*1d990*/  LDL.LU R16, [R1+0x460] ;  /* 0x0004600001107983 */ /* 0x001f620000300800 */
[----:B------:R-:W-:Y:S01]  /*1d9a0*/  IADD3 R2, P6, PT, R15, R0, RZ ;  /* 0x000000000f027210 */ /* 0x000fe20007fde0ff */
[----:B------:R-:W-:-:S03]  /*1d9b0*/  IMAD R19, R39, 0x2, R15 ;  /* 0x0000000227137824 */ /* 0x000fc600078e020f */
[----:B------:R-:W-:Y:S02]  /*1d9c0*/  LEA.HI.X.SX32 R3, R15, R40, 0x1, P6 ;  /* 0x000000280f037211 */ /* 0x000fe400030f0eff */
[----:B------:R-:W-:Y:S02]  /*1d9d0*/  IADD3 R12, P6, PT, R19, R0, RZ ;  /* 0x00000000130c7210 */ /* 0x000fe40007fde0ff */
[----:B------:R-:W-:Y:S02]  /*1d9e0*/  PRMT R23, R9, 0x7772, RZ ;  /* 0x0000777209177816 */ /* 0x000fe400000000ff */
[----:B------:R-:W-:Y:S01]  /*1d9f0*/  LEA.HI.X.SX32 R13, R19, R40, 0x1, P6 ;  /* 0x00000028130d7211 */ /* 0x000fe200030f0eff */
[----:B------:R-:W-:Y:S01]  /*1da00*/  IMAD R19, R39, 0x2, R19 ;  /* 0x0000000227137824 */ /* 0x000fe200078e0213 */
[----:B------:R-:W-:Y:S01]  /*1da10*/  PRMT R21, R9, 0x7773, RZ ;  /* 0x0000777309157816 */ /* 0x000fe200000000ff */
[----:B------:R0:W-:Y:S02]  /*1da20*/  @P5 STG.E.U8 desc[UR22][R2.64], R23 ;  /* 0x0000001702005986 */ /* 0x0001e4000c101116 */
[----:B------:R-:W-:-:S02]  /*1da30*/  IMAD R15, R39, 0x2, R19 ;  /* 0x00000002270f7824 */ /* 0x000fc400078e0213 */
[----:B------:R1:W-:Y:S02]  /*1da40*/  @P4 STG.E.U8 desc[UR22][R12.64], R21 ;  /* 0x000000150c004986 */ /* 0x0003e4000c101116 */
[----:B------:R-:W-:Y:S01]  /*1da50*/  IMAD R17, R39, 0x2, R15 ;  /* 0x0000000227117824 */ /* 0x000fe200078e020f */
[C---:B0-----:R-:W-:Y:S02]  /*1da60*/  PRMT R23, R10.reuse, 0x7770, RZ ;  /* 0x000077700a177816 */ /* 0x041fe400000000ff */
[----:B-1----:R-:W-:Y:S02]  /*1da70*/  PRMT R21, R10, 0x7771, RZ ;  /* 0x000077710a157816 */ /* 0x002fe400000000ff */
[----:B--2---:R-:W-:Y:S01]  /*1da80*/  ISETP.LT.AND P3, PT, R22, UR4, !P0 ;  /* 0x0000000416007c0c */ /* 0x004fe2000c761270 */
[----:B------:R-:W5:Y:S01]  /*1da90*/  LDCU UR4, c[0x0][0x39c] ;  /* 0x00007380ff0477ac */ /* 0x000f620008000800 */
[----:B------:R-:W2:Y:S01]  /*1daa0*/  LDL.LU R22, [R1+0x41c] ;  /* 0x00041c0001167983 */ /* 0x000ea20000300800 */
[----:B---3--:R-:W-:Y:S01]  /*1dab0*/  ISETP.LT.AND P5, PT, R8, UR5, !P0 ;  /* 0x0000000508007c0c */ /* 0x008fe2000c7a1270 */
[----:B------:R-:W0:Y:S01]  /*1dac0*/  LDCU UR5, c[0x0][0x39c] ;  /* 0x00007380ff0577ac */ /* 0x000e220008000800 */
[----:B------:R-:W-:-:S02]  /*1dad0*/  IADD3 R8, P6, PT, R19, R0, RZ ;  /* 0x0000000013087210 */ /* 0x000fc40007fde0ff */
[----:B----4-:R-:W-:Y:S01]  /*1dae0*/  ISETP.LT.AND P4, PT, R20, UR6, !P0 ;  /* 0x0000000614007c0c */ /* 0x010fe2000c781270 */
[----:B------:R-:W1:Y:S01]  /*1daf0*/  LDCU UR6, c[0x0][0x39c] ;  /* 0x00007380ff0677ac */ /* 0x000e620008000800 */
[----:B------:R-:W-:Y:S01]  /*1db00*/  LEA.HI.X.SX32 R9, R19, R40, 0x1, P6 ;  /* 0x0000002813097211 */ /* 0x000fe200030f0eff */
[----:B------:R-:W3:Y:S01]  /*1db10*/  LDL.LU R20, [R1+0x594] ;  /* 0x0005940001147983 */ /* 0x000ee20000300800 */
[----:B------:R-:W-:-:S04]  /*1db20*/  IADD3 R2, P6, PT, R15, R0, RZ ;  /* 0x000000000f027210 */ /* 0x000fc80007fde0ff */
[----:B------:R-:W-:Y:S02]  /*1db30*/  LEA.HI.X.SX32 R3, R15, R40, 0x1, P6 ;  /* 0x000000280f037211 */ /* 0x000fe400030f0eff */
[C---:B------:R-:W-:Y:S02]  /*1db40*/  IADD3 R12, P6, PT, R17.reuse, R0, RZ ;  /* 0x00000000110c7210 */ /* 0x040fe40007fde0ff */
[----:B------:R-:W-:Y:S02]  /*1db50*/  PRMT R19, R10, 0x7772, RZ ;  /* 0x000077720a137816 */ /* 0x000fe400000000ff */
[----:B------:R-:W-:Y:S01]  /*1db60*/  LEA.HI.X.SX32 R13, R17, R40, 0x1, P6 ;  /* 0x00000028110d7211 */ /* 0x000fe200030f0eff */
[----:B------:R4:W-:Y:S04]  /*1db70*/  @P2 STG.E.U8 desc[UR22][R8.64], R23 ;  /* 0x0000001708002986 */ /* 0x0009e8000c101116 */
[----:B------:R0:W-:Y:S04]  /*1db80*/  @P3 STG.E.U8 desc[UR22][R2.64], R21 ;  /* 0x0000001502003986 */ /* 0x0001e8000c101116 */
[----:B------:R-:W-:Y:S01]  /*1db90*/  @P5 STG.E.U8 desc[UR22][R12.64], R19 ;  /* 0x000000130c005986 */ /* 0x000fe2000c101116 */
[----:B-----5:R-:W-:Y:S01]  /*1dba0*/  ISETP.LT.AND P2, PT, R18, UR4, !P0 ;  /* 0x0000000412007c0c */ /* 0x020fe2000c741270 */
[----:B------:R-:W2:Y:S02]  /*1dbb0*/  LDCU UR4, c[0x0][0x39c] ;  /* 0x00007380ff0477ac */ /* 0x000ea40008000800 */
[----:B------:R-:W5:Y:S01]  /*1dbc0*/  LDL.LU R18, [R1+0x590] ;  /* 0x0005900001127983 */ /* 0x000f620000300800 */
[----:B-1----:R-:W-:Y:S01]  /*1dbd0*/  ISETP.LT.AND P5, PT, R16, UR6, !P0 ;  /* 0x0000000610007c0c */ /* 0x002fe2000c7a1270 */
[----:B------:R-:W-:-:S02]  /*1dbe0*/  IMAD R17, R39, 0x2, R17 ;  /* 0x0000000227117824 */ /* 0x000fc400078e0211 */
[----:B------:R-:W5:Y:S01]  /*1dbf0*/  LDL.LU R16, [R1+0x45c] ;  /* 0x00045c0001107983 */ /* 0x000f620000300800 */
[----:B0-----:R-:W-:Y:S01]  /*1dc00*/  ISETP.LT.AND P3, PT, R14, UR5, !P0 ;  /* 0x000000050e007c0c */ /* 0x001fe2000c761270 */
[----:B------:R-:W3:Y:S01]  /*1dc10*/  LDCU UR5, c[0x0][0x39c] ;  /* 0x00007380ff0577ac */ /* 0x000ee20008000800 */
[----:B----4-:R-:W-:Y:S01]  /*1dc20*/  IMAD R9, R39, 0x2, R17 ;  /* 0x0000000227097824 */ /* 0x010fe200078e0211 */
[C---:B------:R-:W-:Y:S02]  /*1dc30*/  IADD3 R14, P6, PT, R17.reuse, R0, RZ ;  /* 0x00000000110e7210 */ /* 0x040fe40007fde0ff */
[----:B------:R-:W-:Y:S01]  /*1dc40*/  PRMT R23, R10, 0x7773, RZ ;  /* 0x000077730a177816 */ /* 0x000fe200000000ff */
[----:B------:R-:W5:Y:S01]  /*1dc50*/  LDCU UR6, c[0x0][0x39c] ;  /* 0x00007380ff0677ac */ /* 0x000f620008000800 */
[----:B------:R-:W-:Y:S01]  /*1dc60*/  LEA.HI.X.SX32 R15, R17, R40, 0x1, P6 ;  /* 0x00000028110f7211 */ /* 0x000fe200030f0eff */
[----:B------:R-:W-:Y:S01]  /*1dc70*/  IMAD R17, R39, 0x2, R9 ;  /* 0x0000000227117824 */ /* 0x000fe200078e0209 */
[C---:B------:R-:W-:Y:S01]  /*1dc80*/  IADD3 R2, P6, PT, R9.reuse, R0, RZ ;  /* 0x0000000009027210 */ /* 0x040fe20007fde0ff */
[----:B------:R-:W4:Y:S03]  /*1dc90*/  LDL.LU R10, [R1+0x418] ;  /* 0x00041800010a7983 */ /* 0x000f260000300800 */
[----:B------:R-:W-:Y:S01]  /*1dca0*/  LEA.HI.X.SX32 R3, R9, R40, 0x1, P6 ;  /* 0x0000002809037211 */ /* 0x000fe200030f0eff */
[----:B------:R0:W-:Y:S01]  /*1dcb0*/  @P4 STG.E.U8 desc[UR22][R14.64], R23 ;  /* 0x000000170e004986 */ /* 0x0001e2000c101116 */
[----:B------:R-:W-:-:S04]  /*1dcc0*/  IADD3 R8, P6, PT, R17, R0, RZ ;  /* 0x0000000011087210 */ /* 0x000fc80007fde0ff */
[----:B------:R-:W-:Y:S01]  /*1dcd0*/  LEA.HI.X.SX32 R9, R17, R40, 0x1, P6 ;  /* 0x0000002811097211 */ /* 0x000fe200030f0eff */
[----:B------:R-:W-:Y:S01]  /*1dce0*/  IMAD R17, R39, 0x2, R17 ;  /* 0x0000000227117824 */ /* 0x000fe200078e0211 */
[----:B0-----:R-:W4:Y:S01]  /*1dcf0*/  LDL.LU R14, [R1+0x58c] ;  /* 0x00058c00010e7983 */ /* 0x001f220000300800 */
[----:B------:R-:W-:-:S03]  /*1dd00*/  PRMT R19, R11, 0x7770, RZ ;  /* 0x000077700b137816 */ /* 0x000fc600000000ff */
[----:B------:R-:W-:Y:S02]  /*1dd10*/  IADD3 R12, P6, PT, R17, R0, RZ ;  /* 0x00000000110c7210 */ /* 0x000fe40007fde0ff */
[----:B------:R-:W-:Y:S01]  /*1dd20*/  PRMT R21, R11, 0x7771, RZ ;  /* 0x000077710b157816 */ /* 0x000fe200000000ff */
[----:B------:R0:W-:Y:S01]  /*1dd30*/  @P2 STG.E.U8 desc[UR22][R2.64], R19 ;  /* 0x0000001302002986 */ /* 0x0001e2000c101116 */
[----:B------:R-:W-:-:S03]  /*1dd40*/  LEA.HI.X.SX32 R13, R17, R40, 0x1, P6 ;  /* 0x00000028110d7211 */ /* 0x000fc600030f0eff */
[----:B------:R1:W-:Y:S01]  /*1dd50*/  @P3 STG.E.U8 desc[UR22][R8.64], R21 ;  /* 0x0000001508003986 */ /* 0x0003e2000c101116 */
[----:B0-----:R-:W-:-:S05]  /*1dd60*/  PRMT R19, R11, 0x7772, RZ ;  /* 0x000077720b137816 */ /* 0x001fca00000000ff */
[----:B------:R0:W-:Y:S01]  /*1dd70*/  @P5 STG.E.U8 desc[UR22][R12.64], R19 ;  /* 0x000000130c005986 */ /* 0x0001e2000c101116 */
[----:B--2---:R-:W-:Y:S01]  /*1dd80*/  ISETP.LT.AND P4, PT, R22, UR4, !P0 ;  /* 0x0000000416007c0c */ /* 0x004fe2000c781270 */
[----:B------:R-:W2:Y:S01]  /*1dd90*/  LDCU UR4, c[0x0][0x39c] ;  /* 0x00007380ff0477ac */ /* 0x000ea20008000800 */
[----:B---3--:R-:W-:Y:S01]  /*1dda0*/  ISETP.LT.AND P2, PT, R20, UR5, !P0 ;  /* 0x0000000514007c0c */ /* 0x008fe2000c741270 */
[----:B------:R-:W-:Y:S01]  /*1ddb0*/  IMAD R15, R39, 0x2, R17 ;  /* 0x00000002270f7824 */ /* 0x000fe200078e0211 */
[----:B------:R-:W3:Y:S01]  /*1ddc0*/  LDL.LU R20, [R1+0x588] ;  /* 0x0005880001147983 */ /* 0x000ee20000300800 */
[----:B------:R-:W4:Y:S01]  /*1ddd0*/  LDCU UR5, c[0x0][0x39c] ;  /* 0x00007380ff0577ac */ /* 0x000f220008000800 */
[----:B-----5:R-:W-:Y:S01]  /*1dde0*/  ISETP.LT.AND P3, PT, R18, UR6, !P0 ;  /* 0x0000000612007c0c */ /* 0x020fe2000c761270 */
[----:B------:R-:W5:Y:S01]  /*1ddf0*/  LDCU UR6, c[0x0][0x39c] ;  /* 0x00007380ff0677ac */ /* 0x000f620008000800 */
[----:B------:R-:W3:Y:S01]  /*1de00*/  LDL.LU R18, [R1+0x458] ;  /* 0x0004580001127983 */ /* 0x000ee20000300800 */
[----:B--2---:R-:W-:Y:S01]  /*1de10*/  ISETP.LT.AND P5, PT, R16, UR4, !P0 ;  /* 0x0000000410007c0c */ /* 0x004fe2000c7a1270 */
[----:B------:R-:W3:Y:S02]  /*1de20*/  LDCU UR4, c[0x0][0x39c] ;  /* 0x00007380ff0477ac */ /* 0x000ee40008000800 */
[----:B------:R-:W2:Y:S01]  /*1de30*/  LDL.LU R16, [R1+0x414] ;  /* 0x0004140001107983 */ /* 0x000ea20000300800 */
[----:B------:R-:W-:Y:S01]  /*1de40*/  PRMT R17, R11, 0x7773, RZ ;  /* 0x000077730b117816 */ /* 0x000fe200000000ff */
[----:B------:R-:W-:Y:S01]  /*1de50*/  IMAD R11, R39, 0x2, R15 ;  /* 0x00000002270b7824 */ /* 0x000fe200078e020f */
[----:B------:R-:W-:-:S04]  /*1de60*/  IADD3 R2, P6, PT, R15, R0, RZ ;  /* 0x000000000f027210 */ /* 0x000fc80007fde0ff */
[----:B------:R-:W-:Y:S02]  /*1de70*/  LEA.HI.X.SX32 R3, R15, R40, 0x1, P6 ;  /* 0x000000280f037211 */ /* 0x000fe400030f0eff */
[C---:B-1----:R-:W-:Y:S02]  /*1de80*/  IADD3 R8, P6, PT, R11.reuse, R0, RZ ;  /* 0x000000000b087210 */ /* 0x042fe40007fde0ff */
[----:B------:R-:W-:Y:S02]  /*1de90*/  PRMT R21, R4, 0x7770, RZ ;  /* 0x0000777004157816 */ /* 0x000fe400000000ff */
[----:B------:R-:W-:Y:S01]  /*1dea0*/  LEA.HI.X.SX32 R9, R11, R40, 0x1, P6 ;  /* 0x000000280b097211 */ /* 0x000fe200030f0eff */
[----:B------:R-:W-:Y:S01]  /*1deb0*/  IMAD R11, R39, 0x2, R11 ;  /* 0x00000002270b7824 */ /* 0x000fe200078e020b */
[----:B------:R1:W-:Y:S01]  /*1dec0*/  @P4 STG.E.U8 desc[UR22][R2.64], R17 ;  /* 0x0000001102004986 */ /* 0x0003e2000c101116 */
[----:B----4-:R-:W-:Y:S01]  /*1ded0*/  ISETP.LT.AND P4, PT, R10, UR5, !P0 ;  /* 0x000000050a007c0c */ /* 0x010fe2000c781270 */
[----:B------:R-:W4:Y:S02]  /*1dee0*/  LDCU UR5, c[0x0][0x39c] ;  /* 0x00007380ff0577ac */ /* 0x000f240008000800 */
[----:B------:R1:W-:Y:S01]  /*1def0*/  @P2 STG.E.U8 desc[UR22][R8.64], R21 ;  /* 0x0000001508002986 */ /* 0x0003e2000c101116 */
[----:B------:R-:W-:Y:S01]  /*1df00*/  IADD3 R10, P6, PT, R11, R0, RZ ;  /* 0x000000000b0a7210 */ /* 0x000fe20007fde0ff */
[----:B0-----:R-:W-:Y:S01]  /*1df10*/  IMAD R13, R39, 0x2, R11 ;  /* 0x00000002270d7824 */ /* 0x001fe200078e020b */
[----:B-----5:R-:W-:Y:S01]  /*1df20*/  ISETP.LT.AND P2, PT, R14, UR6, !P0 ;  /* 0x000000060e007c0c */ /* 0x020fe2000c741270 */
[----:B------:R-:W2:Y:S01]  /*1df30*/  LDCU UR6, c[0x0][0x39c] ;  /* 0x00007380ff0677ac */ /* 0x000ea20008000800 */
[----:B------:R-:W5:Y:S04]  /*1df40*/  LDL.LU R14, [R1+0x584] ;  /* 0x00058400010e7983 */ /* 0x000f680000300800 */
[----:B------:R-:W5:Y:S01]  /*1df50*/  LDL.LU R12, [R1+0x554] ;  /* 0x00055400010c7983 */ /* 0x000f620000300800 */
[----:B------:R-:W-:Y:S01]  /*1df60*/  LEA.HI.X.SX32 R11, R11, R40, 0x1, P6 ;  /* 0x000000280b0b7211 */ /* 0x000fe200030f0eff */
[----:B------:R-:W-:Y:S01]  /*1df70*/  IMAD R15, R39, 0x2, R13 ;  /* 0x00000002270f7824 */ /* 0x000fe200078e020d */
[----:B-1----:R-:W-:-:S04]  /*1df80*/  IADD3 R2, P6, PT, R13, R0, RZ ;  /* 0x000000000d027210 */ /* 0x002fc80007fde0ff */
[----:B------:R-:W-:Y:S02]  /*1df90*/  LEA.HI.X.SX32 R3, R13, R40, 0x1, P6 ;  /* 0x000000280d037211 */ /* 0x000fe400030f0eff */
[C---:B------:R-:W-:Y:S02]  /*1dfa0*/  IADD3 R8, P6, PT, R15.reuse, R0, RZ ;  /* 0x000000000f087210 */ /* 0x040fe40007fde0ff */
[C---:B------:R-:W-:Y:S02]  /*1dfb0*/  PRMT R19, R4.reuse, 0x7771, RZ ;  /* 0x0000777104137816 */ /* 0x040fe400000000ff */
[C---:B------:R-:W-:Y:S02]  /*1dfc0*/  PRMT R17, R4.reuse, 0x7772, RZ ;  /* 0x0000777204117816 */ /* 0x040fe400000000ff */
[----:B------:R-:W-:Y:S02]  /*1dfd0*/  LEA.HI.X.SX32 R9, R15, R40, 0x1, P6 ;  /* 0x000000280f097211 */ /* 0x000fe400030f0eff */
[----:B------:R-:W-:Y:S01]  /*1dfe0*/  PRMT R21, R4, 0x7773, RZ ;  /* 0x0000777304157816 */ /* 0x000fe200000000ff */
[----:B------:R0:W-:Y:S04]  /*1dff0*/  @P3 STG.E.U8 desc[UR22][R10.64], R19 ;  /* 0x000000130a003986 */ /* 0x0001e8000c101116 */
[----:B------:R1:W-:Y:S04]  /*1e000*/  @P5 STG.E.U8 desc[UR22][R2.64], R17 ;  /* 0x0000001102005986 */ /* 0x0003e8000c101116 */
[----:B------:R0:W-:Y:S04]  /*1e010*/  @P4 STG.E.U8 desc[UR22][R8.64], R21 ;  /* 0x0000001508004986 */ /* 0x0001e8000c101116 */
[----:B------:R-:W5:Y:S01]  /*1e020*/  LDL.LU R4, [R1+0x454] ;  /* 0x0004540001047983 */ /* 0x000f620000300800 */
[----:B--2---:R-:W-:Y:S01]  /*1e030*/  ISETP.LT.AND P4, PT, R16, UR6, !P0 ;  /* 0x0000000610007c0c */ /* 0x004fe2000c781270 */
[----:B------:R-:W-:-:S02]  /*1e040*/  IMAD R15, R39, 0x2, R15 ;  /* 0x00000002270f7824 */ /* 0x000fc400078e020f */
[----:B------:R-:W2:Y:S01]  /*1e050*/  LDL.LU R16, [R1+0x410] ;  /* 0x0004100001107983 */ /* 0x000ea20000300800 */
[----:B---3--:R-:W-:Y:S01]  /*1e060*/  ISETP.LT.AND P3, PT, R20, UR4, !P0 ;  /* 0x0000000414007c0c */ /* 0x008fe2000c761270 */
[----:B------:R-:W5:Y:S01]  /*1e070*/  LDCU UR4, c[0x0][0x39c] ;  /* 0x00007380ff0477ac */ /* 0x000f620008000800 */
[----:B----4-:R-:W-:Y:S01]  /*1e080*/  ISETP.LT.AND P5, PT, R18, UR5, !P0 ;  /* 0x0000000512007c0c */ /* 0x010fe2000c7a1270 */
[----:B------:R-:W-:Y:S01]  /*1e090*/  IMAD R13, R39, 0x2, R15 ;  /* 0x00000002270d7824 */ /* 0x000fe200078e020f */
[----:B0-----:R-:W-:Y:S01]  /*1e0a0*/  IADD3 R10, P6, PT, R15, R0, RZ ;  /* 0x000000000f0a7210 */ /* 0x001fe20007fde0ff */
[----:B------:R-:W0:Y:S01]  /*1e0b0*/  LDCU UR5, c[0x0][0x39c] ;  /* 0x00007380ff0577ac */ /* 0x000e220008000800 */
[----:B------:R-:W-:Y:S01]  /*1e0c0*/  PRMT R19, R5, 0x7770, RZ ;  /* 0x0000777005137816 */ /* 0x000fe200000000ff */
[----:B------:R-:W3:Y:S01]  /*1e0d0*/  LDL.LU R18, [R1+0x580] ;  /* 0x0005800001127983 */ /* 0x000ee20000300800 */
[----:B------:R-:W-:Y:S01]  /*1e0e0*/  LEA.HI.X.SX32 R11, R15, R40, 0x1, P6 ;  /* 0x000000280f0b7211 */ /* 0x000fe200030f0eff */
[----:B------:R-:W4:Y:S01]  /*1e0f0*/  LDCU UR6, c[0x0][0x39c] ;  /* 0x00007380ff0677ac */ /* 0x000f220008000800 */
[----:B-1----:R-:W-:-:S02]  /*1e100*/  IADD3 R2, P6, PT, R13, R0, RZ ;  /* 0x000000000d027210 */ /* 0x002fc40007fde0ff */
[----:B------:R-:W-:Y:S02]  /*1e110*/  PRMT R17, R5, 0x7771, RZ ;  /* 0x0000777105117816 */ /* 0x000fe400000000ff */
[----:B------:R-:W-:Y:S01]  /*1e120*/  LEA.HI.X.SX32 R3, R13, R40, 0x1, P6 ;  /* 0x000000280d037211 */ /* 0x000fe200030f0eff */
[----:B------:R-:W-:Y:S01]  /*1e130*/  IMAD R15, R39, 0x2, R13 ;  /* 0x00000002270f7824 */ /* 0x000fe200078e020d */
[----:B------:R1:W-:Y:S04]  /*1e140*/  @P2 STG.E.U8 desc[UR22][R10.64], R19 ;  /* 0x000000130a002986 */ /* 0x0003e8000c101116 */
[----:B------:R-:W-:Y:S01]  /*1e150*/  @P3 STG.E.U8 desc[UR22][R2.64], R17 ;  /* 0x0000001102003986 */ /* 0x000fe2000c101116 */
[C---:B------:R-:W-:Y:S02]  /*1e160*/  IADD3 R8, P6, PT, R15.reuse, R0, RZ ;  /* 0x000000000f087210 */ /* 0x040fe40007fde0ff */
[----:B-----5:R-:W-:Y:S01]  /*1e170*/  ISETP.LT.AND P2, PT, R14, UR4, !P0 ;  /* 0x000000040e007c0c */ /* 0x020fe2000c741270 */
[----:B------:R-:W2:Y:S01]  /*1e180*/  LDCU UR4, c[0x0][0x39c] ;  /* 0x00007380ff0477ac */ /* 0x000ea20008000800 */
[----:B------:R-:W5:Y:S01]  /*1e190*/  LDL.LU R14, [R1+0x550] ;  /* 0x00055000010e7983 */ /* 0x000f620000300800 */
[----:B0-----:R-:W-:Y:S01]  /*1e1a0*/  ISETP.LT.AND P3, PT, R12, UR5, !P0 ;  /* 0x000000050c007c0c */ /* 0x001fe2000c761270 */
[----:B------:R-:W3:Y:S02]  /*1e1b0*/  LDCU UR5, c[0x0][0x39c] ;  /* 0x00007380ff0577ac */ /* 0x000ee40008000800 */
[----:B------:R-:W3:Y:S01]  /*1e1c0*/  LDL.LU R12, [R1+0x450] ;  /* 0x00045000010c7983 */ /* 0x000ee20000300800 */
[----:B------:R-:W-:Y:S01]  /*1e1d0*/  LEA.HI.X.SX32 R9, R15, R40, 0x1, P6 ;  /* 0x000000280f097211 */ /* 0x000fe200030f0eff */
[----:B------:R-:W-:Y:S01]  /*1e1e0*/  IMAD R15, R39, 0x2, R15 ;  /* 0x00000002270f7824 */ /* 0x000fe200078e020f */
[----:B------:R-:W-:-:S04]  /*1e1f0*/  PRMT R21, R5, 0x7772, RZ ;  /* 0x0000777205157816 */ /* 0x000fc800000000ff */
[----:B-1----:R-:W-:Y:S02]  /*1e200*/  IADD3 R10, P6, PT, R15, R0, RZ ;  /* 0x000000000f0a7210 */ /* 0x002fe40007fde0ff */
[----:B------:R-:W-:Y:S02]  /*1e210*/  PRMT R19, R5, 0x7773, RZ ;  /* 0x0000777305137816 */ /* 0x000fe400000000ff */
[----:B------:R-:W-:Y:S01]  /*1e220*/  LEA.HI.X.SX32 R11, R15, R40, 0x1, P6 ;  /* 0x000000280f0b7211 */ /* 0x000fe200030f0eff */
[----:B------:R-:W-:Y:S04]  /*1e230*/  @P5 STG.E.U8 desc[UR22][R8.64], R21 ;  /* 0x0000001508005986 */ /* 0x000fe8000c101116 */
[----:B------:R0:W-:Y:S04]  /*1e240*/  @P4 STG.E.U8 desc[UR22][R10.64], R19 ;  /* 0x000000130a004986 */ /* 0x0001e8000c101116 */
[----:B0-----:R-:W3:Y:S01]  /*1e250*/  LDL.LU R10, [R1+0x40c] ;  /* 0x00040c00010a7983 */ /* 0x001ee20000300800 */
[----:B--2---:R-:W-:Y:S01]  /*1e260*/  ISETP.LT.AND P4, PT, R16, UR4, !P0 ;  /* 0x0000000410007c0c */ /* 0x004fe2000c781270 */
[----:B------:R-:W-:-:S02]  /*1e270*/  IMAD R13, R39, 0x2, R15 ;  /* 0x00000002270d7824 */ /* 0x000fc400078e020f */
[----:B------:R-:W2:Y:S01]  /*1e280*/  LDL.LU R16, [R1+0x57c] ;  /* 0x00057c0001107983 */ /* 0x000ea20000300800 */
[----:B----4-:R-:W-:Y:S01]  /*1e290*/  ISETP.LT.AND P5, PT, R4, UR6, !P0 ;  /* 0x0000000604007c0c */ /* 0x010fe2000c7a1270 */
[----:B------:R-:W5:Y:S01]  /*1e2a0*/  LDCU UR6, c[0x0][0x39c] ;  /* 0x00007380ff0677ac */ /* 0x000f620008000800 */
[----:B------:R-:W-:Y:S01]  /*1e2b0*/  IMAD R15, R39, 0x2, R13 ;  /* 0x00000002270f7824 */ /* 0x000fe200078e020d */
[C---:B------:R-:W-:Y:S01]  /*1e2c0*/  IADD3 R2, P6, PT, R13.reuse, R0, RZ ;  /* 0x000000000d027210 */ /* 0x040fe20007fde0ff */
[----:B------:R-:W4:Y:S01]  /*1e2d0*/  LDL.LU R20, [R1+0x54c] ;  /* 0x00054c0001147983 */ /* 0x000f220000300800 */
[----:B------:R-:W3:Y:S02]  /*1e2e0*/  LDCU UR4, c[0x0][0x39c] ;  /* 0x00007380ff0477ac */ /* 0x000ee40008000800 */
[----:B------:R-:W-:Y:S02]  /*1e2f0*/  LEA.HI.X.SX32 R3, R13, R40, 0x1, P6 ;  /* 0x000000280d037211 */ /* 0x000fe400030f0eff */
[----:B------:R-:W-:-:S04]  /*1e300*/  IADD3 R4, P6, PT, R15, R0, RZ ;  /* 0x000000000f047210 */ /* 0x000fc80007fde0ff */
[----:B------:R-:W-:Y:S01]  /*1e310*/  LEA.HI.X.SX32 R5, R15, R40, 0x1, P6 ;  /* 0x000000280f057211 */ /* 0x000fe200030f0eff */
[----:B------:R-:W-:Y:S01]  /*1e320*/  IMAD R15, R39, 0x2, R15 ;  /* 0x00000002270f7824 */ /* 0x000fe200078e020f */
[----:B------:R-:W-:-:S04]  /*1e330*/  PRMT R17, R6, 0x7770, RZ ;  /* 0x0000777006117816 */ /* 0x000fc800000000ff */
[C---:B------:R-:W-:Y:S02]  /*1e340*/  IADD3 R8, P6, PT, R15.reuse, R0, RZ ;  /* 0x000000000f087210 */ /* 0x040fe40007fde0ff */
[C---:B------:R-:W-:Y:S02]  /*1e350*/  PRMT R21, R6.reuse, 0x7771, RZ ;  /* 0x0000777106157816 */ /* 0x040fe400000000ff */
[----:B------:R-:W-:Y:S02]  /*1e360*/  LEA.HI.X.SX32 R9, R15, R40, 0x1, P6 ;  /* 0x000000280f097211 */ /* 0x000fe400030f0eff */
[----:B------:R-:W-:Y:S01]  /*1e370*/  PRMT R19, R6, 0x7772, RZ ;  /* 0x0000777206137816 */ /* 0x000fe200000000ff */
[----:B------:R0:W-:Y:S01]  /*1e380*/  @P2 STG.E.U8 desc[UR22][R2.64], R17 ;  /* 0x0000001102002986 */ /* 0x0001e2000c101116 */
[----:B------:R-:W-:-:S03]  /*1e390*/  IMAD R11, R39, 0x2, R15 ;  /* 0x00000002270b7824 */ /* 0x000fc600078e020f */
[----:B------:R1:W-:Y:S01]  /*1e3a0*/  @P3 STG.E.U8 desc[UR22][R4.64], R21 ;  /* 0x0000001504003986 */ /* 0x0003e2000c101116 */
[----:B-----5:R-:W-:Y:S01]  /*1e3b0*/  ISETP.LT.AND P3, PT, R14, UR6, !P0 ;  /* 0x000000060e007c0c */ /* 0x020fe2000c761270 */
[----:B------:R-:W2:Y:S02]  /*1e3c0*/  LDCU UR6, c[0x0][0x39c] ;  /* 0x00007380ff0677ac */ /* 0x000ea40008000800 */
[----:B------:R5:W-:Y:S01]  /*1e3d0*/  @P5 STG.E.U8 desc[UR22][R8.64], R19 ;  /* 0x0000001308005986 */ /* 0x000be2000c101116 */
[----:B---3--:R-:W-:Y:S01]  /*1e3e0*/  ISETP.LT.AND P5, PT, R12, UR4, !P0 ;  /* 0x000000040c007c0c */ /* 0x008fe2000c7a1270 */
[----:B------:R-:W-:Y:S01]  /*1e3f0*/  IMAD R13, R39, 0x2, R11 ;  /* 0x00000002270d7824 */ /* 0x000fe200078e020b */
[----:B------:R-:W-:Y:S01]  /*1e400*/  ISETP.LT.AND P2, PT, R18, UR5, !P0 ;  /* 0x0000000512007c0c */ /* 0x000fe2000c741270 */
[----:B------:R-:W3:Y:S01]  /*1e410*/  LDL.LU R14, [R1+0x44c] ;  /* 0x00044c00010e7983 */ /* 0x000ee20000300800 */
[C---:B0-----:R-:W-:Y:S01]  /*1e420*/  IADD3 R2, P6, PT, R11.reuse, R0, RZ ;  /* 0x000000000b027210 */ /* 0x041fe20007fde0ff */
[----:B------:R-:W0:Y:S02]  /*1e430*/  LDCU UR5, c[0x0][0x39c] ;  /* 0x00007380ff0577ac */ /* 0x000e240008000800 */
[----:B------:R-:W4:Y:S01]  /*1e440*/  LDL.LU R12, [R1+0x408] ;  /* 0x00040800010c7983 */ /* 0x000f220000300800 */
[----:B------:R-:W-:Y:S01]  /*1e450*/  LEA.HI.X.SX32 R3, R11, R40, 0x1, P6 ;  /* 0x000000280b037211 */ /* 0x000fe200030f0eff */
[----:B------:R-:W0:Y:S01]  /*1e460*/  LDCU UR4, c[0x0][0x39c] ;  /* 0x00007380ff0477ac */ /* 0x000e220008000800 */
[----:B-1----:R-:W-:Y:S01]  /*1e470*/  IADD3 R4, P6, PT, R13, R0, RZ ;  /* 0x000000000d047210 */ /* 0x002fe20007fde0ff */
[----:B------:R-:W4:Y:S01]  /*1e480*/  LDL.LU R18, [R1+0x578] ;  /* 0x0005780001127983 */ /* 0x000f220000300800 */
[----:B------:R-:W-:-:S02]  /*1e490*/  PRMT R17, R6, 0x7773, RZ ;  /* 0x0000777306117816 */ /* 0x000fc400000000ff */
[----:B------:R-:W-:Y:S02]  /*1e4a0*/  LEA.HI.X.SX32 R5, R13, R40, 0x1, P6 ;  /* 0x000000280d057211 */ /* 0x000fe400030f0eff */
[----:B------:R-:W-:Y:S01]  /*1e4b0*/  PRMT R15, R7, 0x7770, RZ ;  /* 0x00007770070f7816 */ /* 0x000fe200000000ff */
[----:B------:R1:W-:Y:S04]  /*1e4c0*/  @P4 STG.E.U8 desc[UR22][R2.64], R17 ;  /* 0x0000001102004986 */ /* 0x0003e8000c101116 */
[----:B------:R0:W-:Y:S01]  /*1e4d0*/  @P2 STG.E.U8 desc[UR22][R4.64], R15 ;  /* 0x0000000f04002986 */ /* 0x0001e2000c101116 */
[----:B--2---:R-:W-:Y:S01]  /*1e4e0*/  ISETP.LT.AND P2, PT, R16, UR6, !P0 ;  /* 0x0000000610007c0c */ /* 0x004fe2000c741270 */
[C---:B------:R-:W-:Y:S02]  /*1e4f0*/  IMAD R13, R39.reuse, 0x2, R13 ;  /* 0x00000002270d7824 */ /* 0x040fe400078e020d */
[----:B------:R-:W2:Y:S01]  /*1e500*/  LDL.LU R16, [R1+0x548] ;  /* 0x0005480001107983 */ /* 0x000ea20000300800 */
[----:B0-----:R-:W-:Y:S01]  /*1e510*/  ISETP.LT.AND P4, PT, R10, UR5, !P0 ;  /* 0x000000050a007c0c */ /* 0x001fe2000c781270 */
[----:B------:R-:W3:Y:S01]  /*1e520*/  LDCU UR5, c[0x0][0x39c] ;  /* 0x00007380ff0577ac */ /* 0x000ee20008000800 */
[----:B-----5:R-:W-:Y:S01]  /*1e530*/  IMAD R9, R39, 0x2, R13 ;  /* 0x0000000227097824 */ /* 0x020fe200078e020d */
[C---:B------:R-:W-:Y:S01]  /*1e540*/  IADD3 R10, P6, PT, R13.reuse, R0, RZ ;  /* 0x000000000d0a7210 */ /* 0x040fe20007fde0ff */
[----:B------:R-:W5:Y:S01]  /*1e550*/  LDL.LU R8, [R1+0x448] ;  /* 0x0004480001087983 */ /* 0x000f620000300800 */
[----:B------:R-:W4:Y:S02]  /*1e560*/  LDCU UR6, c[0x0][0x39c] ;  /* 0x00007380ff0677ac */ /* 0x000f240008000800 */
[----:B------:R-:W-:Y:S01]  /*1e570*/  LEA.HI.X.SX32 R11, R13, R40, 0x1, P6 ;  /* 0x000000280d0b7211 */ /* 0x000fe200030f0eff */
[----:B------:R-:W-:Y:S01]  /*1e580*/  IMAD R13, R39, 0x2, R9 ;  /* 0x00000002270d7824 */ /* 0x000fe200078e0209 */
[----:B-1----:R-:W-:-:S04]  /*1e590*/  IADD3 R2, P6, PT, R9, R0, RZ ;  /* 0x0000000009027210 */ /* 0x002fc80007fde0ff */
[----:B------:R-:W-:Y:S02]  /*1e5a0*/  LEA.HI.X.SX32 R3, R9, R40, 0x1, P6 ;  /* 0x0000002809037211 */ /* 0x000fe400030f0eff */
[----:B------:R-:W-:Y:S02]  /*1e5b0*/  IADD3 R4, P6, PT, R13, R0, RZ ;  /* 0x000000000d047210 */ /* 0x000fe40007fde0ff */
[C---:B------:R-:W-:Y:S02]  /*1e5c0*/  PRMT R19, R7.reuse, 0x7771, RZ ;  /* 0x0000777107137816 */ /* 0x040fe400000000ff */
[C---:B------:R-:W-:Y:S02]  /*1e5d0*/  PRMT R17, R7.reuse, 0x7772, RZ ;  /* 0x0000777207117816 */ /* 0x040fe400000000ff */
[----:B------:R-:W-:Y:S02]  /*1e5e0*/  PRMT R15, R7, 0x7773, RZ ;  /* 0x00007773070f7816 */ /* 0x000fe400000000ff */
[----:B------:R-:W-:Y:S01]  /*1e5f0*/  LEA.HI.X.SX32 R5, R13, R40, 0x1, P6 ;  /* 0x000000280d057211 */ /* 0x000fe200030f0eff */
[----:B------:R0:W-:Y:S01]  /*1e600*/  @P3 STG.E.U8 desc[UR22][R10.64], R19 ;  /* 0x000000130a003986 */ /* 0x0001e2000c101116 */
[----:B------:R-:W-:-:S03]  /*1e610*/  IMAD R13, R39, 0x2, R13 ;  /* 0x00000002270d7824 */ /* 0x000fc600078e020d */
[----:B------:R1:W-:Y:S04]  /*1e620*/  @P5 STG.E.U8 desc[UR22][R2.64], R17 ;  /* 0x0000001102005986 */ /* 0x0003e8000c101116 */
[----:B------:R0:W-:Y:S01]  /*1e630*/  @P4 STG.E.U8 desc[UR22][R4.64], R15 ;  /* 0x0000000f04004986 */ /* 0x0001e2000c101116 */
[----:B---3--:R-:W-:Y:S01]  /*1e640*/  ISETP.LT.AND P5, PT, R14, UR5, !P0 ;  /* 0x000000050e007c0c */ /* 0x008fe2000c7a1270 */
[----:B------:R-:W2:Y:S02]  /*1e650*/  LDCU UR5, c[0x0][0x39c] ;  /* 0x00007380ff0577ac */ /* 0x000ea40008000800 */
[----:B------:R-:W3:Y:S01]  /*1e660*/  LDL.LU R14, [R1+0x404] ;  /* 0x00040400010e7983 */ /* 0x000ee20000300800 */
[----:B----4-:R-:W-:Y:S01]  /*1e670*/  ISETP.LT.AND P4, PT, R12, UR6, !P0 ;  /* 0x000000060c007c0c */ /* 0x010fe2000c781270 */
[----:B------:R-:W-:-:S02]  /*1e680*/  IMAD R9, R39, 0x2, R13 ;  /* 0x0000000227097824 */ /* 0x000fc400078e020d */
[----:B------:R-:W4:Y:S01]  /*1e690*/  LDL.LU R12, [R1+0x574] ;  /* 0x00057400010c7983 */ /* 0x000f220000300800 */
[C---:B------:R-:W-:Y:S01]  /*1e6a0*/  IADD3 R6, P6, PT, R13.reuse, R0, RZ ;  /* 0x000000000d067210 */ /* 0x040fe20007fde0ff */
[----:B------:R-:W5:Y:S02]  /*1e6b0*/  LDCU UR6, c[0x0][0x39c] ;  /* 0x00007380ff0677ac */ /* 0x000f640008000800 */
[----:B0-----:R-:W4:Y:S01]  /*1e6c0*/  LDL.LU R10, [R1+0x544] ;  /* 0x00054400010a7983 */ /* 0x001f220000300800 */
[----:B------:R-:W-:Y:S01]  /*1e6d0*/  ISETP.LT.AND P3, PT, R20, UR4, !P0 ;  /* 0x0000000414007c0c */ /* 0x000fe2000c761270 */
[----:B------:R-:W0:Y:S01]  /*1e6e0*/  LDCU UR4, c[0x0][0x39c] ;  /* 0x00007380ff0477ac */ /* 0x000e220008000800 */
[----:B------:R-:W-:Y:S02]  /*1e6f0*/  LEA.HI.X.SX32 R7, R13, R40, 0x1, P6 ;  /* 0x000000280d077211 */ /* 0x000fe400030f0eff */
[----:B-1----:R-:W-:Y:S02]  /*1e700*/  IADD3 R2, P6, PT, R9, R0, RZ ;  /* 0x0000000009027210 */ /* 0x002fe40007fde0ff */
[----:B------:R-:W-:-:S02]  /*1e710*/  PRMT R17, R32, 0x7770, RZ ;  /* 0x0000777020117816 */ /* 0x000fc400000000ff */
[----:B------:R-:W-:Y:S02]  /*1e720*/  PRMT R13, R32, 0x7771, RZ ;  /* 0x00007771200d7816 */ /* 0x000fe400000000ff */
[----:B------:R-:W-:Y:S01]  /*1e730*/  LEA.HI.X.SX32 R3, R9, R40, 0x1, P6 ;  /* 0x0000002809037211 */ /* 0x000fe200030f0eff */
[----:B------:R1:W-:Y:S04]  /*1e740*/  @P2 STG.E.U8 desc[UR22][R6.64], R17 ;  /* 0x0000001106002986 */ /* 0x0003e8000c101116 */
[----:B------:R0:W-:Y:S01]  /*1e750*/  @P3 STG.E.U8 desc[UR22][R2.64], R13 ;  /* 0x0000000d02003986 */ /* 0x0001e2000c101116 */
[----:B--2---:R-:W-:Y:S01]  /*1e760*/  ISETP.LT.AND P3, PT, R16, UR5, !P0 ;  /* 0x0000000510007c0c */ /* 0x004fe2000c761270 */
[----:B------:R-:W-:Y:S02]  /*1e770*/  IMAD R11, R39, 0x2, R9 ;  /* 0x00000002270b7824 */ /* 0x000fe400078e0209 */
[----:B------:R-:W2:Y:S01]  /*1e780*/  LDL.LU R16, [R1+0x444] ;  /* 0x0004440001107983 */ /* 0x000ea20000300800 */
[----:B------:R-:W-:Y:S01]  /*1e790*/  PRMT R15, R32, 0x7772, RZ ;  /* 0x00007772200f7816 */ /* 0x000fe200000000ff */
[----:B------:R-:W4:Y:S01]  /*1e7a0*/  LDCU UR5, c[0x0][0x39c] ;  /* 0x00007380ff0577ac */ /* 0x000f220008000800 */
[----:B------:R-:W-:-:S04]  /*1e7b0*/  IADD3 R4, P6, PT, R11, R0, RZ ;  /* 0x000000000b047210 */ /* 0x000fc80007fde0ff */
[----:B------:R-:W-:Y:S01]  /*1e7c0*/  LEA.HI.X.SX32 R5, R11, R40, 0x1, P6 ;  /* 0x000000280b057211 */ /* 0x000fe200030f0eff */
[----:B------:R-:W-:Y:S01]  /*1e7d0*/  IMAD R11, R39, 0x2, R11 ;  /* 0x00000002270b7824 */ /* 0x000fe200078e020b */
[----:B0-----:R-:W-:Y:S01]  /*1e7e0*/  ISETP.LT.AND P2, PT, R18, UR4, !P0 ;  /* 0x0000000412007c0c */ /* 0x001fe2000c741270 */
[----:B------:R-:W3:Y:S02]  /*1e7f0*/  LDCU UR4, c[0x0][0x39c] ;  /* 0x00007380ff0477ac */ /* 0x000ee40008000800 */
[----:B------:R0:W-:Y:S01]  /*1e800*/  @P5 STG.E.U8 desc[UR22][R4.64], R15 ;  /* 0x0000000f04005986 */ /* 0x0001e2000c101116 */
[----:B-1----:R-:W-:Y:S01]  /*1e810*/  IADD3 R6, P6, PT, R11, R0, RZ ;  /* 0x000000000b067210 */ /* 0x002fe20007fde0ff */
[----:B------:R-:W-:Y:S01]  /*1e820*/  IMAD R9, R39, 0x2, R11 ;  /* 0x0000000227097824 */ /* 0x000fe200078e020b */
[----:B-----5:R-:W-:Y:S01]  /*1e830*/  ISETP.LT.AND P5, PT, R8, UR6, !P0 ;  /* 0x0000000608007c0c */ /* 0x020fe2000c7a1270 */
[----:B------:R-:W1:Y:S01]  /*1e840*/  LDCU UR6, c[0x0][0x39c] ;  /* 0x00007380ff0677ac */ /* 0x000e620008000800 */
[----:B------:R-:W5:Y:S01]  /*1e850*/  LDL.LU R8, [R1+0x400] ;  /* 0x0004000001087983 */ /* 0x000f620000300800 */
[----:B------:R-:W-:Y:S01]  /*1e860*/  LEA.HI.X.SX32 R7, R11, R40, 0x1, P6 ;  /* 0x000000280b077211 */ /* 0x000fe200030f0eff */
[----:B------:R-:W-:Y:S01]  /*1e870*/  IMAD R11, R39, 0x2, R9 ;  /* 0x00000002270b7824 */ /* 0x000fe200078e0209 */
[----:B------:R-:W-:-:S04]  /*1e880*/  IADD3 R2, P6, PT, R9, R0, RZ ;  /* 0x0000000009027210 */ /* 0x000fc80007fde0ff */
[----:B------:R-:W-:Y:S02]  /*1e890*/  LEA.HI.X.SX32 R3, R9, R40, 0x1, P6 ;  /* 0x0000002809037211 */ /* 0x000fe400030f0eff */
[----:B0-----:R-:W-:Y:S02]  /*1e8a0*/  IADD3 R4, P6, PT, R11, R0, RZ ;  /* 0x000000000b047210 */ /* 0x001fe40007fde0ff */
[----:B------:R-:W-:Y:S02]  /*1e8b0*/  PRMT R17, R32, 0x7773, RZ ;  /* 0x0000777320117816 */ /* 0x000fe400000000ff */
[----:B------:R-:W-:Y:S02]  /*1e8c0*/  PRMT R13, R33, 0x7770, RZ ;  /* 0x00007770210d7816 */ /* 0x000fe400000000ff */
[----:B------:R-:W-:Y:S02]  /*1e8d0*/  LEA.HI.X.SX32 R5, R11, R40, 0x1, P6 ;  /* 0x000000280b057211 */ /* 0x000fe400030f0eff */
[----:B------:R-:W-:Y:S01]  /*1e8e0*/  PRMT R15, R33, 0x7771, RZ ;  /* 0x00007771210f7816 */ /* 0x000fe200000000ff */
[----:B------:R0:W-:Y:S01]  /*1e8f0*/  @P4 STG.E.U8 desc[UR22][R6.64], R17 ;  /* 0x0000001106004986 */ /* 0x0001e2000c101116 */
[----:B---3--:R-:W-:Y:S01]  /*1e900*/  ISETP.LT.AND P4, PT, R14, UR4, !P0 ;  /* 0x000000040e007c0c */ /* 0x008fe2000c781270 */
[----:B------:R-:W2:Y:S02]  /*1e910*/  LDCU UR4, c[0x0][0x39c] ;  /* 0x00007380ff0477ac */ /* 0x000ea40008000800 */
[----:B------:R3:W-:Y:S01]  /*1e920*/  @P2 STG.E.U8 desc[UR22][R2.64], R13 ;  /* 0x0000000d02002986 */ /* 0x0007e2000c101116 */
[----:B----4-:R-:W-:Y:S01]  /*1e930*/  ISETP.LT.AND P2, PT, R12, UR5, !P0 ;  /* 0x000000050c007c0c */ /* 0x010fe2000c741270 */
[----:B------:R-:W-:Y:S01]  /*1e940*/  IMAD R11, R39, 0x2, R11 ;  /* 0x00000002270b7824 */ /* 0x000fe200078e020b */
[----:B------:R-:W5:Y:S01]  /*1e950*/  LDCU UR5, c[0x0][0x39c] ;  /* 0x00007380ff0577ac */ /* 0x000f620008000800 */
[----:B------:R4:W-:Y:S01]  /*1e960*/  @P3 STG.E.U8 desc[UR22][R4.64], R15 ;  /* 0x0000000f04003986 */ /* 0x0009e2000c101116 */
[----:B-1----:R-:W-:-:S03]  /*1e970*/  ISETP.LT.AND P3, PT, R10, UR6, !P0 ;  /* 0x000000060a007c0c */ /* 0x002fc6000c761270 */
[----:B------:R-:W5:Y:S01]  /*1e980*/  LDL.LU R14, [R1+0x570] ;  /* 0x00057000010e7983 */ /* 0x000f620000300800 */
[----:B0-----:R-:W-:Y:S02]  /*1e990*/  IADD3 R6, P6, PT, R11, R0, RZ ;  /* 0x000000000b067210 */ /* 0x001fe40007fde0ff */
[----:B---3--:R-:W-:Y:S01]  /*1e9a0*/  PRMT R13, R33, 0x7772, RZ ;  /* 0x00007772210d7816 */ /* 0x008fe200000000ff */
[----:B------:R-:W3:Y:S01]  /*1e9b0*/  LDL.LU R10, [R1+0x540] ;  /* 0x00054000010a7983 */ /* 0x000ee20000300800 */
[----:B------:R-:W-:Y:S01]  /*1e9c0*/  IMAD R9, R39, 0x2, R11 ;  /* 0x0000000227097824 */ /* 0x000fe200078e020b */
[----:B------:R-:W0:Y:S02]  /*1e9d0*/  LDCU UR6, c[0x0][0x39c] ;  /* 0x00007380ff0677ac */ /* 0x000e240008000800 */
[----:B------:R-:W3:Y:S01]  /*1e9e0*/  LDL.LU R12, [R1+0x440] ;  /* 0x00044000010c7983 */ /* 0x000ee20000300800 */
[----:B------:R-:W-:-:S05]  /*1e9f0*/  LEA.HI.X.SX32 R7, R11, R40, 0x1, P6 ;  /* 0x000000280b077211 */ /* 0x000fca00030f0eff */
[----:B------:R1:W-:Y:S01]  /*1ea00*/  @P5 STG.E.U8 desc[UR22][R6.64], R13 ;  /* 0x0000000d06005986 */ /* 0x0003e2000c101116 */
[----:B--2---:R-:W-:Y:S01]  /*1ea10*/  ISETP.LT.AND P5, PT, R16, UR4, !P0 ;  /* 0x0000000410007c0c */ /* 0x004fe2000c7a1270 */
[----:B------:R-:W-:Y:S02]  /*1ea20*/  IMAD R11, R39, 0x2, R9 ;  /* 0x00000002270b7824 */ /* 0x000fe400078e0209 */
[----:B------:R-:W2:Y:S01]  /*1ea30*/  LDL.LU R16, [R1+0x3f8] ;  /* 0x0003f80001107983 */ /* 0x000ea20000300800 */
[----:B------:R-:W-:Y:S01]  /*1ea40*/  IADD3 R2, P6, PT, R9, R0, RZ ;  /* 0x0000000009027210 */ /* 0x000fe20007fde0ff */
[----:B------:R-:W3:Y:S01]  /*1ea50*/  LDCU UR4, c[0x0][0x39c] ;  /* 0x00007380ff0477ac */ /* 0x000ee20008000800 */
[----:B------:R-:W-:Y:S01]  /*1ea60*/  PRMT R33, R33, 0x7773, RZ ;  /* 0x0000777321217816 */ /* 0x000fe200000000ff */
[----:B------:R-:W2:Y:S01]  /*1ea70*/  LDL.LU R20, [R1+0x56c] ;  /* 0x00056c0001147983 */ /* 0x000ea20000300800 */
[----:B------:R-:W-:Y:S02]  /*1ea80*/  LEA.HI.X.SX32 R3, R9, R40, 0x1, P6 ;  /* 0x0000002809037211 */ /* 0x000fe400030f0eff */
[----:B----4-:R-:W-:-:S03]  /*1ea90*/  IADD3 R4, P6, PT, R11, R0, RZ ;  /* 0x000000000b047210 */ /* 0x010fc60007fde0ff */
[----:B------:R4:W-:Y:S01]  /*1eaa0*/  @P4 STG.E.U8 desc[UR22][R2.64], R33 ;  /* 0x0000002102004986 */ /* 0x0009e2000c101116 */
[----:B------:R-:W-:Y:S01]  /*1eab0*/  LEA.HI.X.SX32 R5, R11, R40, 0x1, P6 ;  /* 0x000000280b057211 */ /* 0x000fe200030f0eff */
[----:B------:R-:W-:Y:S01]  /*1eac0*/  IMAD R11, R39, 0x2, R11 ;  /* 0x00000002270b7824 */ /* 0x000fe200078e020b */
[----:B-----5:R-:W-:Y:S01]  /*1ead0*/  ISETP.LT.AND P4, PT, R8, UR5, !P0 ;  /* 0x0000000508007c0c */ /* 0x020fe2000c781270 */
[----:B------:R-:W5:Y:S03]  /*1eae0*/  LDCU UR5, c[0x0][0x39c] ;  /* 0x00007380ff0577ac */ /* 0x000f660008000800 */
[----:B------:R-:W-:Y:S01]  /*1eaf0*/  IADD3 R8, P6, PT, R11, R0, RZ ;  /* 0x000000000b087210 */ /* 0x000fe20007fde0ff */
[----:B-1----:R-:W-:-:S03]  /*1eb00*/  IMAD R7, R39, 0x2, R11 ;  /* 0x0000000227077824 */ /* 0x002fc600078e020b */
[----:B------:R-:W-:Y:S02]  /*1eb10*/  LEA.HI.X.SX32 R9, R11, R40, 0x1, P6 ;  /* 0x000000280b097211 */ /* 0x000fe400030f0eff */
[C---:B----4-:R-:W-:Y:S02]  /*1eb20*/  IADD3 R2, P6, PT, R7.reuse, R0, RZ ;  /* 0x0000000007027210 */ /* 0x050fe40007fde0ff */
[C---:B------:R-:W-:Y:S02]  /*1eb30*/  PRMT R17, R34.reuse, 0x7770, RZ ;  /* 0x0000777022117816 */ /* 0x040fe400000000ff */
[C---:B------:R-:W-:Y:S02]  /*1eb40*/  PRMT R15, R34.reuse, 0x7771, RZ ;  /* 0x00007771220f7816 */ /* 0x040fe400000000ff */
[----:B------:R-:W-:Y:S02]  /*1eb50*/  PRMT R19, R34, 0x7772, RZ ;  /* 0x0000777222137816 */ /* 0x000fe400000000ff */
[----:B------:R-:W-:Y:S01]  /*1eb60*/  LEA.HI.X.SX32 R3, R7, R40, 0x1, P6 ;  /* 0x0000002807037211 */ /* 0x000fe200030f0eff */
[----:B------:R1:W-:Y:S04]  /*1eb70*/  @P2 STG.E.U8 desc[UR22][R4.64], R17 ;  /* 0x0000001104002986 */ /* 0x0003e8000c101116 */
[----:B------:R4:W-:Y:S04]  /*1eb80*/  @P3 STG.E.U8 desc[UR22][R8.64], R15 ;  /* 0x0000000f08003986 */ /* 0x0009e8000c101116 */
[----:B------:R1:W-:Y:S01]  /*1eb90*/  @P5 STG.E.U8 desc[UR22][R2.64], R19 ;  /* 0x0000001302005986 */ /* 0x0003e2000c101116 */
[----:B0-----:R-:W-:Y:S01]  /*1eba0*/  ISETP.LT.AND P2, PT, R14, UR6, !P0 ;  /* 0x000000060e007c0c */ /* 0x001fe2000c741270 */
[----:B------:R-:W2:Y:S02]  /*1ebb0*/  LDCU UR6, c[0x0][0x39c] ;  /* 0x00007380ff0677ac */ /* 0x000ea40008000800 */
[----:B------:R-:W4:Y:S01]  /*1ebc0*/  LDL.LU R14, [R1+0x53c] ;  /* 0x00053c00010e7983 */ /* 0x000f220000300800 */
[----:B------:R-:W-:Y:S01]  /*1ebd0*/  IMAD R13, R39, 0x2, R7 ;  /* 0x00000002270d7824 */ /* 0x000fe200078e0207 */
[----:B---3--:R-:W-:-:S02]  /*1ebe0*/  ISETP.LT.AND P3, PT, R10, UR4, !P0 ;  /* 0x000000040a007c0c */ /* 0x008fc4000c761270 */
[----:B------:R-:W0:Y:S01]  /*1ebf0*/  LDS.128 R4, [R38+UR10+0x1000] ;  /* 0x0010000a26047984 */ /* 0x000e220008000c00 */
[----:B-1----:R-:W-:Y:S01]  /*1ec00*/  PRMT R17, R34, 0x7773, RZ ;  /* 0x0000777322117816 */ /* 0x002fe200000000ff */
[----:B------:R-:W1:Y:S01]  /*1ec10*/  LDCU UR4, c[0x0][0x39c] ;  /* 0x00007380ff0477ac */ /* 0x000e620008000800 */
[----:B-----5:R-:W-:Y:S02]  /*1ec20*/  ISETP.LT.AND P5, PT, R12, UR5, !P0 ;  /* 0x000000050c007c0c */ /* 0x020fe4000c7a1270 */
[----:B------:R-:W3:Y:S01]  /*1ec30*/  LDL.LU R12, [R1+0x43c] ;  /* 0x00043c00010c7983 */ /* 0x000ee20000300800 */
[C---:B------:R-:W-:Y:S01]  /*1ec40*/  IADD3 R10, P6, PT, R13.reuse, R0, RZ ;  /* 0x000000000d0a7210 */ /* 0x040fe20007fde0ff */
[----:B------:R-:W5:Y:S02]  /*1ec50*/  LDCU UR5, c[0x0][0x39c] ;  /* 0x00007380ff0577ac */ /* 0x000f640008000800 */
[----:B------:R-:W3:Y:S01]  /*1ec60*/  LDL.LU R18, [R1+0x3ec] ;  /* 0x0003ec0001127983 */ /* 0x000ee20000300800 */
[----:B------:R-:W-:-:S05]  /*1ec70*/  LEA.HI.X.SX32 R11, R13, R40, 0x1, P6 ;  /* 0x000000280d0b7211 */ /* 0x000fca00030f0eff */
[----:B------:R0:W-:Y:S01]  /*1ec80*/  @P4 STG.E.U8 desc[UR22][R10.64], R17 ;  /* 0x000000110a004986 */ /* 0x0001e2000c101116 */
[----:B--2---:R-:W-:Y:S01]  /*1ec90*/  ISETP.LT.AND P4, PT, R16, UR6, !P0 ;  /* 0x0000000610007c0c */ /* 0x004fe2000c781270 */
[C---:B------:R-:W-:Y:S02]  /*1eca0*/  IMAD R13, R39.reuse, 0x2, R13 ;  /* 0x00000002270d7824 */ /* 0x040fe400078e020d */
[----:B------:R-:W2:Y:S01]  /*1ecb0*/  LDL.LU R16, [R1+0x568] ;  /* 0x0005680001107983 */ /* 0x000ea20000300800 */
[----:B------:R-:W3:Y:S01]  /*1ecc0*/  LDCU UR6, c[0x0][0x39c] ;  /* 0x00007380ff0677ac */ /* 0x000ee20008000800 */
[----:B----4-:R-:W-:Y:S01]  /*1ecd0*/  IMAD R15, R39, 0x2, R13 ;  /* 0x00000002270f7824 */ /* 0x010fe200078e020d */
[----:B------:R-:W-:-:S04]  /*1ece0*/  IADD3 R8, P6, PT, R13, R0, RZ ;  /* 0x000000000d087210 */ /* 0x000fc80007fde0ff */
[----:B------:R-:W-:Y:S01]  /*1ecf0*/  LEA.HI.X.SX32 R9, R13, R40, 0x1, P6 ;  /* 0x000000280d097211 */ /* 0x000fe200030f0eff */
[----:B------:R-:W-:Y:S01]  /*1ed00*/  IMAD R13, R39, 0x2, R15 ;  /* 0x00000002270d7824 */ /* 0x000fe200078e020f */
[----:B------:R-:W-:-:S04]  /*1ed10*/  IADD3 R2, P6, PT, R15, R0, RZ ;  /* 0x000000000f027210 */ /* 0x000fc80007fde0ff */
[----:B------:R-:W-:Y:S02]  /*1ed20*/  LEA.HI.X.SX32 R3, R15, R40, 0x1, P6 ;  /* 0x000000280f037211 */ /* 0x000fe400030f0eff */
[----:B0-----:R-:W-:Y:S02]  /*1ed30*/  IADD3 R10, P6, PT, R13, R0, RZ ;  /* 0x000000000d0a7210 */ /* 0x001fe40007fde0ff */
[C---:B------:R-:W-:Y:S02]  /*1ed40*/  PRMT R21, R35.reuse, 0x7770, RZ ;  /* 0x0000777023157816 */ /* 0x040fe400000000ff */
[----:B------:R-:W-:Y:S02]  /*1ed50*/  PRMT R19, R35, 0x7771, RZ ;  /* 0x0000777123137816 */ /* 0x000fe400000000ff */
[----:B------:R-:W-:Y:S02]  /*1ed60*/  LEA.HI.X.SX32 R11, R13, R40, 0x1, P6 ;  /* 0x000000280d0b7211 */ /* 0x000fe400030f0eff */
[----:B------:R-:W-:Y:S01]  /*1ed70*/  PRMT R17, R35, 0x7772, RZ ;  /* 0x0000777223117816 */ /* 0x000fe200000000ff */
[----:B------:R0:W-:Y:S01]  /*1ed80*/  @P2 STG.E.U8 desc[UR22][R8.64], R21 ;  /* 0x0000001508002986 */ /* 0x0001e2000c101116 */
[----:B-1----:R-:W-:Y:S01]  /*1ed90*/  ISETP.LT.AND P2, PT, R20, UR4, !P0 ;  /* 0x0000000414007c0c */ /* 0x002fe2000c741270 */
[C---:B------:R-:W-:Y:S01]  /*1eda0*/  IMAD R13, R39.reuse, 0x2, R13 ;  /* 0x00000002270d7824 */ /* 0x040fe200078e020d */
[----:B------:R-:W1:Y:S01]  /*1edb0*/  LDCU UR4, c[0x0][0x39c] ;  /* 0x00007380ff0477ac */ /* 0x000e620008000800 */
[----:B------:R4:W-:Y:S04]  /*1edc0*/  @P3 STG.E.U8 desc[UR22][R2.64], R19 ;  /* 0x0000001302003986 */ /* 0x0009e8000c101116 */
[----:B------:R1:W-:Y:S01]  /*1edd0*/  @P5 STG.E.U8 desc[UR22][R10.64], R17 ;  /* 0x000000110a005986 */ /* 0x0003e2000c101116 */
[----:B------:R-:W-:Y:S01]  /*1ede0*/  IMAD R15, R39, 0x2, R13 ;  /* 0x00000002270f7824 */ /* 0x000fe200078e020d */
[----:B0-----:R-:W-:-:S02]  /*1edf0*/  IADD3 R8, P6, PT, R13, R0, RZ ;  /* 0x000000000d087210 */ /* 0x001fc40007fde0ff */
[----:B-----5:R-:W-:Y:S01]  /*1ee00*/  ISETP.LT.AND P3, PT, R14, UR5, !P0 ;  /* 0x000000050e007c0c */ /* 0x020fe2000c761270 */
[----:B------:R-:W2:Y:S01]  /*1ee10*/  LDCU UR5, c[0x0][0x39c] ;  /* 0x00007380ff0577ac */ /* 0x000ea20008000800 */
[----:B------:R-:W5:Y:S01]  /*1ee20*/  LDL.LU R14, [R1+0x538] ;  /* 0x00053800010e7983 */ /* 0x000f620000300800 */
[----:B---3--:R-:W-:Y:S01]  /*1ee30*/  ISETP.LT.AND P5, PT, R12, UR6, !P0 ;  /* 0x000000060c007c0c */ /* 0x008fe2000c7a1270 */
[----:B------:R-:W5:Y:S02]  /*1ee40*/  LDCU UR6, c[0x0][0x39c] ;  /* 0x00007380ff0677ac */ /* 0x000f640008000800 */
[----:B------:R-:W3:Y:S01]  /*1ee50*/  LDL.LU R12, [R1+0x438] ;  /* 0x00043800010c7983 */ /* 0x000ee20000300800 */
[----:B------:R-:W-:Y:S02]  /*1ee60*/  LEA.HI.X.SX32 R9, R13, R40, 0x1, P6 ;  /* 0x000000280d097211 */ /* 0x000fe400030f0eff */
[----:B----4-:R-:W-:Y:S01]  /*1ee70*/  IADD3 R2, P6, PT, R15, R0, RZ ;  /* 0x000000000f027210 */ /* 0x010fe20007fde0ff */
[----:B------:R-:W4:Y:S01]  /*1ee80*/  LDL.LU R20, [R1+0x3e4] ;  /* 0x0003e40001147983 */ /* 0x000f220000300800 */
[----:B------:R-:W-:-:S02]  /*1ee90*/  PRMT R35, R35, 0x7773, RZ ;  /* 0x0000777323237816 */ /* 0x000fc400000000ff */
[----:B------:R-:W-:Y:S02]  /*1eea0*/  PRMT R21, R4, 0x7770, RZ ;  /* 0x0000777004157816 */ /* 0x000fe400000000ff */
[----:B------:R-:W-:Y:S01]  /*1eeb0*/  LEA.HI.X.SX32 R3, R15, R40, 0x1, P6 ;  /* 0x000000280f037211 */ /* 0x000fe200030f0eff */
[----:B------:R0:W-:Y:S01]  /*1eec0*/  @P4 STG.E.U8 desc[UR22][R8.64], R35 ;  /* 0x0000002308004986 */ /* 0x0001e2000c101116 */
[----:B-1----:R-:W-:Y:S01]  /*1eed0*/  ISETP.LT.AND P4, PT, R18, UR4, !P0 ;  /* 0x0000000412007c0c */ /* 0x002fe2000c781270 */
[----:B------:R-:W-:Y:S01]  /*1eee0*/  IMAD R13, R39, 0x2, R15 ;  /* 0x00000002270d7824 */ /* 0x000fe200078e020f */
[----:B------:R-:W3:Y:S01]  /*1eef0*/  LDCU UR4, c[0x0][0x39c] ;  /* 0x00007380ff0477ac */ /* 0x000ee20008000800 */
[----:B------:R1:W-:Y:S04]  /*1ef00*/  @P2 STG.E.U8 desc[UR22][R2.64], R21 ;  /* 0x0000001502002986 */ /* 0x0003e8000c101116 */
[----:B------:R-:W4:Y:S01]  /*1ef10*/  LDL.LU R18, [R1+0x564] ;  /* 0x0005640001127983 */ /* 0x000f220000300800 */
[----:B--2---:R-:W-:Y:S01]  /*1ef20*/  ISETP.LT.AND P2, PT, R16, UR5, !P0 ;  /* 0x0000000510007c0c */ /* 0x004fe2000c741270 */
[----:B------:R-:W4:Y:S02]  /*1ef30*/  LDCU UR5, c[0x0][0x39c] ;  /* 0x00007380ff0577ac */ /* 0x000f240008000800 */
[----:B------:R-:W2:Y:S01]  /*1ef40*/  LDL.LU R16, [R1+0x534] ;  /* 0x0005340001107983 */ /* 0x000ea20000300800 */
[----:B------:R-:W-:-:S04]  /*1ef50*/  IADD3 R10, P6, PT, R13, R0, RZ ;  /* 0x000000000d0a7210 */ /* 0x000fc80007fde0ff */
[----:B------:R-:W-:Y:S01]  /*1ef60*/  LEA.HI.X.SX32 R11, R13, R40, 0x1, P6 ;  /* 0x000000280d0b7211 */ /* 0x000fe200030f0eff */
[----:B------:R-:W-:-:S04]  /*1ef70*/  IMAD R13, R39, 0x2, R13 ;  /* 0x00000002270d7824 */ /* 0x000fc800078e020d */
[----:B------:R-:W-:Y:S01]  /*1ef80*/  IMAD R15, R39, 0x2, R13 ;  /* 0x00000002270f7824 */ /* 0x000fe200078e020d */
[C---:B0-----:R-:W-:Y:S02]  /*1ef90*/  IADD3 R8, P6, PT, R13.reuse, R0, RZ ;  /* 0x000000000d087210 */ /* 0x041fe40007fde0ff */
[C---:B------:R-:W-:Y:S02]  /*1efa0*/  PRMT R19, R4.reuse, 0x7771, RZ ;  /* 0x0000777104137816 */ /* 0x040fe400000000ff */
[----:B------:R-:W-:Y:S01]  /*1efb0*/  LEA.HI.X.SX32 R9, R13, R40, 0x1, P6 ;  /* 0x000000280d097211 */ /* 0x000fe200030f0eff */
[----:B------:R-:W-:Y:S01]  /*1efc0*/  IMAD R13, R39, 0x2, R15 ;  /* 0x00000002270d7824 */ /* 0x000fe200078e020f */
[C---:B-1----:R-:W-:Y:S02]  /*1efd0*/  IADD3 R2, P6, PT, R15.reuse, R0, RZ ;  /* 0x000000000f027210 */ /* 0x042fe40007fde0ff */
[----:B------:R-:W-:Y:S01]  /*1efe0*/  PRMT R21, R4, 0x7772, RZ ;  /* 0x0000777204157816 */ /* 0x000fe200000000ff */
[----:B------:R0:W-:Y:S01]  /*1eff0*/  @P3 STG.E.U8 desc[UR22][R10.64], R19 ;  /* 0x000000130a003986 */ /* 0x0001e2000c101116 */
[----:B------:R-:W-:-:S03]  /*1f000*/  LEA.HI.X.SX32 R3, R15, R40, 0x1, P6 ;  /* 0x000000280f037211 */ /* 0x000fc600030f0eff */
[----:B------:R1:W-:Y:S01]  /*1f010*/  @P5 STG.E.U8 desc[UR22][R8.64], R21 ;  /* 0x0000001508005986 */ /* 0x0003e2000c101116 */
[----:B0-----:R-:W-:-:S04]  /*1f020*/  IADD3 R10, P6, PT, R13, R0, RZ ;  /* 0x000000000d0a7210 */ /* 0x001fc80007fde0ff */
[----:B------:R-:W-:Y:S01]  /*1f030*/  LEA.HI.X.SX32 R11, R13, R40, 0x1, P6 ;  /* 0x000000280d0b7211 */ /* 0x000fe200030f0eff */
[----:B------:R-:W-:Y:S01]  /*1f040*/  IMAD R13, R39, 0x2, R13 ;  /* 0x00000002270d7824 */ /* 0x000fe200078e020d */
[----:B-----5:R-:W-:Y:S01]  /*1f050*/  ISETP.LT.AND P3, PT, R14, UR6, !P0 ;  /* 0x000000060e007c0c */ /* 0x020fe2000c761270 */
[----:B------:R-:W0:Y:S01]  /*1f060*/  LDCU UR6, c[0x0][0x39c] ;  /* 0x00007380ff0677ac */ /* 0x000e220008000800 */
[----:B------:R-:W5:Y:S01]  /*1f070*/  LDL.LU R14, [R1+0x434] ;  /* 0x00043400010e7983 */ /* 0x000f620000300800 */
[----:B---3--:R-:W-:Y:S01]  /*1f080*/  ISETP.LT.AND P5, PT, R12, UR4, !P0 ;  /* 0x000000040c007c0c */ /* 0x008fe2000c7a1270 */
[----:B------:R-:W2:Y:S02]  /*1f090*/  LDCU UR4, c[0x0][0x39c] ;  /* 0x00007380ff0477ac */ /* 0x000ea40008000800 */
[----:B------:R-:W3:Y:S01]  /*1f0a0*/  LDL.LU R12, [R1+0x3d8] ;  /* 0x0003d800010c7983 */ /* 0x000ee20000300800 */
[----:B-1----:R-:W-:Y:S02]  /*1f0b0*/  IADD3 R8, P6, PT, R13, R0, RZ ;  /* 0x000000000d087210 */ /* 0x002fe40007fde0ff */
[----:B------:R-:W-:-:S02]  /*1f0c0*/  PRMT R17, R4, 0x7773, RZ ;  /* 0x0000777304117816 */ /* 0x000fc400000000ff */
[----:B------:R-:W-:Y:S02]  /*1f0d0*/  PRMT R19, R5, 0x7770, RZ ;  /* 0x0000777005137816 */ /* 0x000fe400000000ff */
[----:B------:R-:W-:Y:S02]  /*1f0e0*/  LEA.HI.X.SX32 R9, R13, R40, 0x1, P6 ;  /* 0x000000280d097211 */ /* 0x000fe400030f0eff */
[----:B------:R-:W-:Y:S01]  /*1f0f0*/  PRMT R21, R5, 0x7771, RZ ;  /* 0x0000777105157816 */ /* 0x000fe200000000ff */
[----:B------:R1:W-:Y:S01]  /*1f100*/  @P4 STG.E.U8 desc[UR22][R2.64], R17 ;  /* 0x0000001102004986 */ /* 0x0003e2000c101116 */
[----:B----4-:R-:W-:Y:S01]  /*1f110*/  ISETP.LT.AND P4, PT, R20, UR5, !P0 ;  /* 0x0000000514007c0c */ /* 0x010fe2000c781270 */
[----:B------:R-:W-:Y:S01]  /*1f120*/  IMAD R15, R39, 0x2, R13 ;  /* 0x00000002270f7824 */ /* 0x000fe200078e020d */
[----:B------:R-:W5:Y:S01]  /*1f130*/  LDCU UR5, c[0x0][0x39c] ;  /* 0x00007380ff0577ac */ /* 0x000f620008000800 */
[----:B------:R4:W-:Y:S01]  /*1f140*/  @P2 STG.E.U8 desc[UR22][R10.64], R19 ;  /* 0x000000130a002986 */ /* 0x0009e2000c101116 */
[----:B0-----:R-:W-:-:S03]  /*1f150*/  ISETP.LT.AND P2, PT, R18, UR6, !P0 ;  /* 0x0000000612007c0c */ /* 0x001fc6000c741270 */
[----:B------:R-:W3:Y:S01]  /*1f160*/  LDL.LU R20, [R1+0x560] ;  /* 0x0005600001147983 */ /* 0x000ee20000300800 */
[----:B------:R-:W-:Y:S01]  /*1f170*/  IMAD R13, R39, 0x2, R15 ;  /* 0x00000002270d7824 */ /* 0x000fe200078e020f */
[----:B------:R-:W3:Y:S02]  /*1f180*/  LDCU UR6, c[0x0][0x39c] ;  /* 0x00007380ff0677ac */ /* 0x000ee40008000800 */
[----:B------:R0:W-:Y:S04]  /*1f190*/  @P3 STG.E.U8 desc[UR22][R8.64], R21 ;  /* 0x0000001508003986 */ /* 0x0001e8000c101116 */
[----:B------:R-:W3:Y:S01]  /*1f1a0*/  LDL.LU R18, [R1+0x530] ;  /* 0x0005300001127983 */ /* 0x000ee20000300800 */
[----:B--2---:R-:W-:Y:S01]  /*1f1b0*/  ISETP.LT.AND P3, PT, R16, UR4, !P0 ;  /* 0x0000000410007c0c */ /* 0x004fe2000c761270 */
[----:B------:R-:W2:Y:S02]  /*1f1c0*/  LDCU UR4, c[0x0][0x39c] ;  /* 0x00007380ff0477ac */ /* 0x000ea40008000800 */
[----:B------:R-:W3:Y:S01]  /*1f1d0*/  LDL.LU R16, [R1+0x430] ;  /* 0x0004300001107983 */ /* 0x000ee20000300800 */
[----:B-1----:R-:W-:-:S04]  /*1f1e0*/  IADD3 R2, P6, PT, R15, R0, RZ ;  /* 0x000000000f027210 */ /* 0x002fc80007fde0ff */
[----:B------:R-:W-:Y:S01]  /*1f1f0*/  LEA.HI.X.SX32 R3, R15, R40, 0x1, P6 ;  /* 0x000000280f037211 */ /* 0x000fe200030f0eff */
[----:B------:R-:W-:Y:S01]  /*1f200*/  IMAD R15, R39, 0x2, R13 ;  /* 0x00000002270f7824 */ /* 0x000fe200078e020d */
[----:B----4-:R-:W-:-:S04]  /*1f210*/  IADD3 R10, P6, PT, R13, R0, RZ ;  /* 0x000000000d0a7210 */ /* 0x010fc80007fde0ff */
[----:B------:R-:W-:Y:S01]  /*1f220*/  LEA.HI.X.SX32 R11, R13, R40, 0x1, P6 ;  /* 0x000000280d0b7211 */ /* 0x000fe200030f0eff */
[----:B------:R-:W-:Y:S01]  /*1f230*/  IMAD R13, R39, 0x2, R15 ;  /* 0x00000002270d7824 */ /* 0x000fe200078e020f */
[----:B------:R-:W-:Y:S02]  /*1f240*/  IADD3 R4, P6, PT, R15, R0, RZ ;  /* 0x000000000f047210 */ /* 0x000fe40007fde0ff */
[----:B------:R-:W-:Y:S01]  /*1f250*/  PRMT R17, R5, 0x7772, RZ ;  /* 0x0000777205117816 */ /* 0x000fe200000000ff */
[----:B0-----:R-:W-:Y:S01]  /*1f260*/  IMAD R9, R39, 0x2, R13 ;  /* 0x0000000227097824 */ /* 0x001fe200078e020d */
[----:B------:R-:W-:Y:S02]  /*1f270*/  PRMT R19, R5, 0x7773, RZ ;  /* 0x0000777305137816 */ /* 0x000fe400000000ff */
[----:B------:R-:W-:Y:S01]  /*1f280*/  LEA.HI.X.SX32 R5, R15, R40, 0x1, P6 ;  /* 0x000000280f057211 */ /* 0x000fe200030f0eff */
[----:B------:R-:W-:Y:S01]  /*1f290*/  IMAD R15, R39, 0x2, R9 ;  /* 0x00000002270f7824 */ /* 0x000fe200078e0209 */
[----:B------:R0:W-:Y:S01]  /*1f2a0*/  @P5 STG.E.U8 desc[UR22][R2.64], R17 ;  /* 0x0000001102005986 */ /* 0x0001e2000c101116 */
[----:B------:R-:W-:-:S03]  /*1f2b0*/  PRMT R23, R6, 0x7770, RZ ;  /* 0x0000777006177816 */ /* 0x000fc600000000ff */
[----:B------:R1:W-:Y:S01]  /*1f2c0*/  @P4 STG.E.U8 desc[UR22][R10.64], R19 ;  /* 0x000000130a004986 */ /* 0x0003e2000c101116 */
[----:B0-----:R-:W-:Y:S01]  /*1f2d0*/  IADD3 R2, P6, PT, R13, R0, RZ ;  /* 0x000000000d027210 */ /* 0x001fe20007fde0ff */
[----:B------:R-:W-:-:S03]  /*1f2e0*/  IMAD R17, R39, 0x2, R15 ;  /* 0x0000000227117824 */ /* 0x000fc600078e020f */
[----:B------:R-:W-:Y:S01]  /*1f2f0*/  LEA.HI.X.SX32 R3, R13, R40, 0x1, P6 ;  /* 0x000000280d037211 */ /* 0x000fe200030f0eff */
[----:B------:R-:W-:Y:S01]  /*1f300*/  IMAD R13, R39, 0x2, R17 ;  /* 0x00000002270d7824 */ /* 0x000fe200078e0211 */
[----:B------:R0:W-:Y:S01]  /*1f310*/  @P2 STG.E.U8 desc[UR22][R4.64], R23 ;  /* 0x0000001704002986 */ /* 0x0001e2000c101116 */
[----:B------:R-:W-:Y:S02]  /*1f320*/  IADD3 R8, P2, PT, R9, R0, RZ ;  /* 0x0000000009087210 */ /* 0x000fe40007f5e0ff */
[----:B-----5:R-:W-:Y:S01]  /*1f330*/  ISETP.LT.AND P5, PT, R14, UR5, !P0 ;  /* 0x000000050e007c0c */ /* 0x020fe2000c7a1270 */
[----:B------:R-:W4:Y:S01]  /*1f340*/  LDCU UR5, c[0x0][0x39c] ;  /* 0x00007380ff0577ac */ /* 0x000f220008000800 */
[----:B-1----:R-:W-:Y:S01]  /*1f350*/  IMAD R19, R39, 0x2, R13 ;  /* 0x0000000227137824 */ /* 0x002fe200078e020d */
[----:B------:R-:W-:Y:S02]  /*1f360*/  PRMT R21, R6, 0x7771, RZ ;  /* 0x0000777106157816 */ /* 0x000fe400000000ff */
[----:B---3--:R-:W-:Y:S01]  /*1f370*/  ISETP.LT.AND P4, PT, R12, UR6, !P0 ;  /* 0x000000060c007c0c */ /* 0x008fe2000c781270 */
[----:B------:R-:W1:Y:S01]  /*1f380*/  LDCU UR6, c[0x0][0x39c] ;  /* 0x00007380ff0677ac */ /* 0x000e620008000800 */
[----:B------:R-:W-:Y:S01]  /*1f390*/  LEA.HI.X.SX32 R9, R9, R40, 0x1, P2 ;  /* 0x0000002809097211 */ /* 0x000fe200010f0eff */
[----:B------:R-:W-:Y:S01]  /*1f3a0*/  IMAD R39, R39, 0x2, R19 ;  /* 0x0000000227277824 */ /* 0x000fe200078e0213 */
[-C--:B0-----:R-:W-:Y:S01]  /*1f3b0*/  IADD3 R4, P2, PT, R17, R0.reuse, RZ ;  /* 0x0000000011047210 */ /* 0x081fe20007f5e0ff */
[----:B------:R0:W-:Y:S01]  /*1f3c0*/  @P3 STG.E.U8 desc[UR22][R2.64], R21 ;  /* 0x0000001502003986 */ /* 0x0001e2000c101116 */
[----:B------:R-:W-:-:S02]  /*1f3d0*/  IADD3 R10, P3, PT, R15, R0, RZ ;  /* 0x000000000f0a7210 */ /* 0x000fc40007f7e0ff */
[----:B------:R-:W-:Y:S02]  /*1f3e0*/  LEA.HI.X.SX32 R5, R17, R40, 0x1, P2 ;  /* 0x0000002811057211 */ /* 0x000fe400010f0eff */
[-C--:B------:R-:W-:Y:S02]  /*1f3f0*/  IADD3 R14, P2, PT, R39, R0.reuse, RZ ;  /* 0x00000000270e7210 */ /* 0x080fe40007f5e0ff */
[----:B------:R-:W-:Y:S02]  /*1f400*/  IADD3 R12, P6, PT, R13, R0, RZ ;  /* 0x000000000d0c7210 */ /* 0x000fe40007fde0ff */
[-C--:B------:R-:W-:Y:S02]  /*1f410*/  LEA.HI.X.SX32 R11, R15, R40.reuse, 0x1, P3 ;  /* 0x000000280f0b7211 */ /* 0x080fe400018f0eff */
[----:B------:R-:W-:Y:S02]  /*1f420*/  LEA.HI.X.SX32 R15, R39, R40, 0x1, P2 ;  /* 0x00000028270f7211 */ /* 0x000fe400010f0eff */
[----:B--2---:R-:W-:-:S02]  /*1f430*/  ISETP.LT.AND P3, PT, R20, UR4, !P0 ;  /* 0x0000000414007c0c */ /* 0x004fc4000c761270 */
[----:B------:R-:W-:Y:S02]  /*1f440*/  LEA.HI.X.SX32 R13, R13, R40, 0x1, P6 ;  /* 0x000000280d0d7211 */ /* 0x000fe400030f0eff */
[C---:B0-----:R-:W-:Y:S02]  /*1f450*/  IADD3 R2, P6, PT, R19.reuse, R0, RZ ;  /* 0x0000000013027210 */ /* 0x041fe40007fde0ff */
[----:B----4-:R-:W-:Y:S02]  /*1f460*/  ISETP.LT.AND P2, PT, R18, UR5, !P0 ;  /* 0x0000000512007c0c */ /* 0x010fe4000c741270 */
[----:B------:R-:W-:Y:S02]  /*1f470*/  LEA.HI.X.SX32 R3, R19, R40, 0x1, P6 ;  /* 0x0000002813037211 */ /* 0x000fe400030f0eff */
[C---:B------:R-:W-:Y:S02]  /*1f480*/  PRMT R25, R6.reuse, 0x7772, RZ ;  /* 0x0000777206197816 */ /* 0x040fe400000000ff */
[----:B------:R-:W-:-:S02]  /*1f490*/  PRMT R23, R6, 0x7773, RZ ;  /* 0x0000777306177816 */ /* 0x000fc400000000ff */
[C---:B------:R-:W-:Y:S02]  /*1f4a0*/  PRMT R17, R7.reuse, 0x7773, RZ ;  /* 0x0000777307117816 */ /* 0x040fe400000000ff */
[C---:B------:R-:W-:Y:S02]  /*1f4b0*/  PRMT R19, R7.reuse, 0x7772, RZ ;  /* 0x0000777207137816 */ /* 0x040fe400000000ff */
[C---:B------:R-:W-:Y:S02]  /*1f4c0*/  PRMT R21, R7.reuse, 0x7771, RZ ;  /* 0x0000777107157816 */ /* 0x040fe400000000ff */
[----:B------:R-:W-:Y:S01]  /*1f4d0*/  PRMT R7, R7, 0x7770, RZ ;  /* 0x0000777007077816 */ /* 0x000fe200000000ff */
[----:B------:R0:W-:Y:S04]  /*1f4e0*/  @P5 STG.E.U8 desc[UR22][R8.64], R25 ;  /* 0x0000001908005986 */ /* 0x0001e8000c101116 */
[----:B------:R0:W-:Y:S04]  /*1f4f0*/  @P4 STG.E.U8 desc[UR22][R10.64], R23 ;  /* 0x000000170a004986 */ /* 0x0001e8000c101116 */
[----:B------:R0:W-:Y:S04]  /*1f500*/  @P3 STG.E.U8 desc[UR22][R4.64], R7 ;  /* 0x0000000704003986 */ /* 0x0001e8000c101116 */
[----:B------:R0:W-:Y:S01]  /*1f510*/  @P2 STG.E.U8 desc[UR22][R12.64], R21 ;  /* 0x000000150c002986 */ /* 0x0001e2000c101116 */
[----:B-1----:R-:W-:-:S13]  /*1f520*/  ISETP.LT.AND P0, PT, R16, UR6, !P0 ;  /* 0x0000000610007c0c */ /* 0x002fda000c701270 */
[----:B------:R0:W-:Y:S04]  /*1f530*/  @P0 STG.E.U8 desc[UR22][R2.64], R19 ;  /* 0x0000001302000986 */ /* 0x0001e8000c101116 */
[----:B------:R0:W-:Y:S01]  /*1f540*/  @P1 STG.E.U8 desc[UR22][R14.64], R17 ;  /* 0x000000110e001986 */ /* 0x0001e2000c101116 */
[----:B------:R-:W-:Y:S06]  /*1f550*/  BAR.SYNC.DEFER_BLOCKING 0x0 ;  /* 0x0000000000007b1d */ /* 0x000fec0000010000 */
[----:B------:R-:W-:Y:S05]  /*1f560*/  BRA.U UP0, `(.L_x_13) ;  /* 0x0000000100a07547 */ /* 0x000fea000b800000 */
[----:B------:R-:W1:Y:S01]  /*1f570*/  S2UR UR5, SR_CgaCtaId ;  /* 0x00000000000579c3 */ /* 0x000e620000008800 */
[----:B------:R-:W-:Y:S01]  /*1f580*/  NOP ;  /* 0x0000000000007918 */ /* 0x000fe20000000000 */
[----:B------:R-:W-:Y:S01]  /*1f590*/  UMOV UR4, 0x50 ;  /* 0x0000005000047882 */ /* 0x000fe20000000000 */
[----:B------:R-:W-:Y:S02]  /*1f5a0*/  IMAD.U32 R0, RZ, RZ, UR7 ;  /* 0x00000007ff007e24 */ /* 0x000fe4000f8e00ff */
[----:B0-----:R-:W-:Y:S02]  /*1f5b0*/  IMAD.MOV.U32 R3, RZ, RZ, 0xff ;  /* 0x000000ffff037424 */ /* 0x001fe400078e00ff */
[----:B------:R-:W-:Y:S01]  /*1f5c0*/  IMAD.MOV.U32 R7, RZ, RZ, 0x1 ;  /* 0x00000001ff077424 */ /* 0x000fe200078e00ff */
[----:B------:R-:W-:-:S04]  /*1f5d0*/  LOP3.LUT R0, R0, 0xffff, RZ, 0xc0, !PT ;  /* 0x0000ffff00007812 */ /* 0x000fc800078ec0ff */
[----:B------:R-:W-:-:S05]  /*1f5e0*/  SHF.R.U32.HI R0, RZ, 0x5, R0 ;  /* 0x00000005ff007819 */ /* 0x000fca0000011600 */
[----:B------:R-:W-:Y:S01]  /*1f5f0*/  VIADD R2, R0, 0x10 ;  /* 0x0000001000027836 */ /* 0x000fe20000000000 */
[----:B------:R-:W-:Y:S01]  /*1f600*/  SHF.L.U32 R0, R3, R0, RZ ;  /* 0x0000000003007219 */ /* 0x000fe200000006ff */
[----:B-1----:R-:W-:-:S03]  /*1f610*/  ULEA UR6, UR5, UR4, 0x18 ;  /* 0x0000000405067291 */ /* 0x002fc6000f8ec0ff */
[----:B------:R-:W-:-:S04]  /*1f620*/  SHF.L.U32 R3, R7, R2, RZ ;  /* 0x0000000207037219 */ /* 0x000fc800000006ff */
[----:B------:R-:W-:Y:S02]  /*1f630*/  LOP3.LUT R0, R3, R0, RZ, 0xfc, !PT ;  /* 0x0000000003007212 */ /* 0x000fe400078efcff */
[----:B------:R-:W0:Y:S02]  /*1f640*/  LDS R5, [UR6] ;  /* 0x00000006ff057984 */ /* 0x000e240008000800 */
[C---:B------:R-:W-:Y:S02]  /*1f650*/  LOP3.LUT R2, R0.reuse, 0xffff, RZ, 0xc0, !PT ;  /* 0x0000ffff00027812 */ /* 0x040fe400078ec0ff */
[----:B0-----:R-:W-:-:S04]  /*1f660*/  LOP3.LUT R3, R0, 0xffff, R5, 0x80, !PT ;  /* 0x0000ffff00037812 */ /* 0x001fc800078e8005 */
[----:B------:R-:W-:-:S13]  /*1f670*/  ISETP.NE.AND P0, PT, R3, R2, PT ;  /* 0x000000020300720c */ /* 0x000fda0003f05270 */
[----:B------:R-:W-:Y:S05]  /*1f680*/  @P0 BRA `(.L_x_14) ;  /* 0x0000000000500947 */ /* 0x000fea0003800000 */
[----:B------:R-:W-:Y:S02]  /*1f690*/  SHF.R.U32.HI R5, RZ, 0x10, R5 ;  /* 0x00000010ff057819 */ /* 0x000fe40000011605 */
[----:B------:R-:W-:-:S04]  /*1f6a0*/  SHF.R.U32.HI R2, RZ, 0x10, R0 ;  /* 0x00000010ff027819 */ /* 0x000fc80000011600 */
[----:B------:R-:W-:-:S04]  /*1f6b0*/  LOP3.LUT R5, R5, R2, RZ, 0xc0, !PT ;  /* 0x0000000205057212 */ /* 0x000fc800078ec0ff */
[----:B------:R-:W-:-:S13]  /*1f6c0*/  ISETP.NE.AND P0, PT, R5, R2, PT ;  /* 0x000000020500720c */ /* 0x000fda0003f05270 */
[----:B------:R-:W-:Y:S05]  /*1f6d0*/  @P0 BRA `(.L_x_15) ;  /* 0x0000000000300947 */ /* 0x000fea0003800000 */
[----:B------:R-:W-:Y:S01]  /*1f6e0*/  R2UR UR4, R0 ;  /* 0x00000000000472ca */ /* 0x000fe200000e0000 */
[----:B------:R-:W-:Y:S01]  /*1f6f0*/  VOTEU.ANY UR5, UPT, PT ;  /* 0x0000000000057886 */ /* 0x000fe200038e0100 */
[----:B------:R-:W0:Y:S01]  /*1f700*/  S2R R0, SR_LANEID ;  /* 0x0000000000007919 */ /* 0x000e220000000000 */
[----:B------:R-:W-:-:S10]  /*1f710*/  UFLO.U32 UR5, UR5 ;  /* 0x00000005000572bd */ /* 0x000fd400080e0000 */
[----:B------:R-:W-:-:S06]  /*1f720*/  ULOP3.LUT UR4, URZ, UR4, URZ, 0x33, !UPT ;  /* 0x00000004ff047292 */ /* 0x000fcc000f8e33ff */
[----:B------:R-:W-:-:S04]  /*1f730*/  IMAD.U32 R2, RZ, RZ, UR4 ;  /* 0x00000004ff027e24 */ /* 0x000fc8000f8e00ff */
[----:B------:R-:W1:Y:S02]  /*1f740*/  REDUX UR7, R2 ;  /* 0x00000000020773c4 */ /* 0x000e640000000000 */
[----:B------:R2:W-:Y:S01]  /*1f750*/  UTCATOMSWS.AND URZ, UR4 ;  /* 0x0000000400ff79e3 */ /* 0x0005e20008000000 */
[----:B0-----:R-:W-:Y:S01]  /*1f760*/  ISETP.EQ.U32.AND P0, PT, R0, UR5, PT ;  /* 0x0000000500007c0c */ /* 0x001fe2000bf02070 */
[----:B-1----:R-:W-:-:S12]  /*1f770*/  IMAD.U32 R0, RZ, RZ, UR7 ;  /* 0x00000007ff007e24 */ /* 0x002fd8000f8e00ff */
[----:B------:R2:W-:Y:S01]  /*1f780*/  @P0 ATOMS.AND RZ, [UR6], R0 ;  /* 0x00000000ffff098c */ /* 0x0005e2000a800006 */
[----:B------:R-:W-:Y:S05]  /*1f790*/  BRA `(.L_x_13) ;  /* 0x0000000000147947 */ /* 0x000fea0003800000 */
.L_x_15:
[----:B------:R-:W-:-:S07]  /*1f7a0*/  MOV R2, 0x1f7c0 ;  /* 0x0001f7c000027802 */ /* 0x000fce0000000f00 */
[----:B------:R-:W-:Y:S05]  /*1f7b0*/  CALL.REL.NOINC `($__internal_0_$__cuda_sm10x_tcgen05_guardrail_trap_col_being_dealloced_not_returned_by_alloc) ;  /* 0x00000000002c7944 */ /* 0x000fea0003c00000 */
[----:B------:R-:W-:Y:S05]  /*1f7c0*/  BRA `(.L_x_13) ;  /* 0x0000000000087947 */ /* 0x000fea0003800000 */
.L_x_14:
[----:B------:R-:W-:-:S07]  /*1f7d0*/  MOV R2, 0x1f7f0 ;  /* 0x0001f7f000027802 */ /* 0x000fce0000000f00 */
[----:B------:R-:W-:Y:S05]  /*1f7e0*/  CALL.REL.NOINC `($__internal_2_$__cuda_sm10x_tcgen05_guardrail_trap_unallocated_columns_being_dealloced) ;  /* 0x0000000000387944 */ /* 0x000fea0003c00000 */
.L_x_13:
[----:B------:R-:W-:Y:S01]  /*1f7f0*/  NOP ;  /* 0x0000000000007918 */ /* 0x000fe20000000000 */
[----:B--2---:R-:W-:Y:S05]  /*1f800*/  EXIT ;  /* 0x000000000000794d */ /* 0x004fea0003800000 */
.L_x_8:
[----:B------:R-:W0:Y:S02]  /*1f810*/  SYNCS.PHASECHK.TRANS64.TRYWAIT P4, [UR12], R96 ;  /* 0x00000060ff0075a7 */ /* 0x000e24000808110c */
[----:B0-----:R-:W-:Y:S05]  /*1f820*/  @!P4 BRA `(.L_x_8) ;  /* 0xfffffffc00f8c947 */ /* 0x001fea000383ffff */
[----:B------:R-:W-:Y:S05]  /*1f830*/  BRA `(.L_x_16) ;  /* 0xffffff44001c7947 */ /* 0x000fea000383ffff */
.L_x_12:
[----:B------:R-:W0:Y:S02]  /*1f840*/  SYNCS.PHASECHK.TRANS64.TRYWAIT P0, [UR12], R3 ;  /* 0x00000003ff0075a7 */ /* 0x000e24000800110c */
[----:B0-----:R-:W-:Y:S05]  /*1f850*/  @!P0 BRA `(.L_x_12) ;  /* 0xfffffffc00f88947 */ /* 0x001fea000383ffff */
[----:B------:R-:W-:Y:S05]  /*1f860*/  BRA `(.L_x_11) ;  /* 0xffffffa400647947 */ /* 0x000fea000383ffff */
        .weak           $__internal_0_$__cuda_sm10x_tcgen05_guardrail_trap_col_being_dealloced_not_returned_by_alloc
        .type           $__internal_0_$__cuda_sm10x_tcgen05_guardrail_trap_col_being_dealloced_not_returned_by_alloc,@function
        .size           $__internal_0_$__cuda_sm10x_tcgen05_guardrail_trap_col_being_dealloced_not_returned_by_alloc,($__internal_1_$__cuda_sm10x_tcgen05_guardrail_trap_phase_invalid_during_alloc - $__internal_0_$__cuda_sm10x_tcgen05_guardrail_trap_col_being_dealloced_not_returned_by_alloc)
$__internal_0_$__cuda_sm10x_tcgen05_guardrail_trap_col_being_dealloced_not_returned_by_alloc:
[----:B------:R-:W-:Y:S05]  /*1f870*/  BPT.TRAP 0x1 ;  /* 0x000000040000795c */ /* 0x000fea0000300000 */
[----:B------:R-:W-:-:S04]  /*1f880*/  IMAD.MOV.U32 R3, RZ, RZ, 0x0 ;  /* 0x00000000ff037424 */ /* 0x000fc800078e00ff */
[----:B------:R-:W-:Y:S05]  /*1f890*/  RET.REL.NODEC R2 `(matmul_kernel) ;  /* 0xfffffe0402d87950 */ /* 0x000fea0003c3ffff */
        .weak           $__internal_1_$__cuda_sm10x_tcgen05_guardrail_trap_phase_invalid_during_alloc
        .type           $__internal_1_$__cuda_sm10x_tcgen05_guardrail_trap_phase_invalid_during_alloc,@function
        .size           $__internal_1_$__cuda_sm10x_tcgen05_guardrail_trap_phase_invalid_during_alloc,($__internal_2_$__cuda_sm10x_tcgen05_guardrail_trap_unallocated_columns_being_dealloced - $__internal_1_$__cuda_sm10x_tcgen05_guardrail_trap_phase_invalid_during_alloc)
$__internal_1_$__cuda_sm10x_tcgen05_guardrail_trap_phase_invalid_during_alloc:
[----:B------:R-:W-:Y:S05]  /*1f8a0*/  BPT.TRAP 0x1 ;  /* 0x000000040000795c */ /* 0x000fea0000300000 */
[----:B------:R-:W-:-:S04]  /*1f8b0*/  IMAD.MOV.U32 R3, RZ, RZ, 0x0 ;  /* 0x00000000ff037424 */ /* 0x000fc800078e00ff */
[----:B------:R-:W-:Y:S05]  /*1f8c0*/  RET.REL.NODEC R2 `(matmul_kernel) ;  /* 0xfffffe0402cc7950 */ /* 0x000fea0003c3ffff */
        .weak           $__internal_2_$__cuda_sm10x_tcgen05_guardrail_trap_unallocated_columns_being_dealloced
        .type           $__internal_2_$__cuda_sm10x_tcgen05_guardrail_trap_unallocated_columns_being_dealloced,@function
        .size           $__internal_2_$__cuda_sm10x_tcgen05_guardrail_trap_unallocated_columns_being_dealloced,(.L_x_20 - $__internal_2_$__cuda_sm10x_tcgen05_guardrail_trap_unallocated_columns_being_dealloced)
$__internal_2_$__cuda_sm10x_tcgen05_guardrail_trap_unallocated_columns_being_dealloced:
[----:B------:R-:W-:Y:S05]  /*1f8d0*/  BPT.TRAP 0x1 ;  /* 0x000000040000795c */ /* 0x000fea0000300000 */
[----:B------:R-:W-:-:S04]  /*1f8e0*/  IMAD.MOV.U32 R3, RZ, RZ, 0x0 ;  /* 0x00000000ff037424 */ /* 0x000fc800078e00ff */
[----:B------:R-:W-:Y:S05]  /*1f8f0*/  RET.REL.NODEC R2 `(matmul_kernel) ;  /* 0xfffffe0402c07950 */ /* 0x000fea0003c3ffff */
.L_x_17:
[----:B------:R-:W-:-:S00]  /*1f900*/  BRA `(.L_x_17) ;  /* 0xfffffffc00fc7947 */ /* 0x000fc0000383ffff */
[----:B------:R-:W-:-:S00]  /*1f910*/  NOP ;  /* 0x0000000000007918 */ /* 0x000fc00000000000 */
        /* <DEDUP_REMOVED lines=14> */
.L_x_20:


//--------------------- .nv.shared.matmul_kernel  --------------------------
	.section	.nv.shared.matmul_kernel,"aw",@nobits
	.sectionflags	@""
	.align	16
	.zero		1024


//--------------------- .nv.shared.reserved.0     --------------------------
	.section	.nv.shared.reserved.0,"aw",@nobits
	.align	8
	.weak		__nv_reservedSMEM_offset_0_alias
	.size		__nv_reservedSMEM_offset_0_alias, 0, 64
	.other		__nv_reservedSMEM_offset_0_alias,@"STO_CUDA_RESERVED_SHARED STV_DEFAULT"
__nv_reservedSMEM_offset_0_alias:
	.zero		0
.nv.shared.reserved.0:
	.zero		64
	.weak		__nv_reservedSMEM_allocation_phase
	.type		__nv_reservedSMEM_allocation_phase,@object
	.size		__nv_reservedSMEM_allocation_phase,(.L_0 - __nv_reservedSMEM_allocation_phase)
__nv_reservedSMEM_allocation_phase:
	.zero		1
.L_0:
	.zero		7
	.weak		__nv_reservedSMEM_devtool_atexit_pc
	.type		__nv_reservedSMEM_devtool_atexit_pc,@object
	.size		__nv_reservedSMEM_devtool_atexit_pc,(__nv_reservedSMEM_allocation_mask - __nv_reservedSMEM_devtool_atexit_pc)
__nv_reservedSMEM_devtool_atexit_pc:
	.zero		8
	.weak		__nv_reservedSMEM_allocation_mask
	.type		__nv_reservedSMEM_allocation_mask,@object
	.size		__nv_reservedSMEM_allocation_mask,(.L_2 - __nv_reservedSMEM_allocation_mask)
__nv_reservedSMEM_allocation_mask:
	.zero		4
.L_2:


//--------------------- .nv.constant0.matmul_kernel --------------------------
	.section	.nv.constant0.matmul_kernel,"a",@progbits
	.sectionflags	@""
	.align	4
.nv.constant0.matmul_kernel:
	.zero		976


//--------------------- SYMBOLS --------------------------

	.type		.nv.reservedSmem.offset0,@object
	.size		.nv.reservedSmem.offset0,0x4
	.type		.nv.reservedSmem.cap,@object
	.size		.nv.reservedSmem.cap,0x4
